def matmul_kernel(
    a_ptr,
    b_ptr,
    c_ptr,
    M,
    N,
    K,
    stride_am,
    stride_ak,
    stride_bk,
    stride_bn,
    stride_cm,
    stride_cn,
    BLOCK_M: tl.constexpr,
    BLOCK_N: tl.constexpr,
    BLOCK_K: tl.constexpr,
    GROUP_M: tl.constexpr,
):
    pid = tl.program_id(axis=0)
    num_pid_m = tl.cdiv(M, BLOCK_M)
    num_pid_n = tl.cdiv(N, BLOCK_N)
    num_pid_in_group = GROUP_M * num_pid_n
    group_id = pid // num_pid_in_group
    first_pid_m = group_id * GROUP_M
    group_size_m = min(num_pid_m - first_pid_m, GROUP_M)
    pid_m = first_pid_m + ((pid % num_pid_in_group) % group_size_m)
    pid_n = (pid % num_pid_in_group) // group_size_m

    offs_am = (pid_m * BLOCK_M + tl.arange(0, BLOCK_M)) % M
    offs_bn = (pid_n * BLOCK_N + tl.arange(0, BLOCK_N)) % N
    offs_k = tl.arange(0, BLOCK_K)
    a_ptrs = a_ptr + offs_am[:, None] * stride_am + offs_k[None, :] * stride_ak
    b_ptrs = b_ptr + offs_k[:, None] * stride_bk + offs_bn[None, :] * stride_bn

    acc = tl.zeros((BLOCK_M, BLOCK_N), dtype=tl.float32)
    for kk in range(0, tl.cdiv(K, BLOCK_K)):
        a = tl.load(a_ptrs, mask=offs_k[None, :] < K - kk * BLOCK_K, other=0.0)
        b = tl.load(b_ptrs, mask=offs_k[:, None] < K - kk * BLOCK_K, other=0.0)
        acc = tl.dot(a, b, acc)
        a_ptrs += BLOCK_K * stride_ak
        b_ptrs += BLOCK_K * stride_bk

    c = acc.to(c_ptr.dtype.element_ty)
    offs_cm = pid_m * BLOCK_M + tl.arange(0, BLOCK_M)
    offs_cn = pid_n * BLOCK_N + tl.arange(0, BLOCK_N)
    c_ptrs = c_ptr + offs_cm[:, None] * stride_cm + offs_cn[None, :] * stride_cn
    mask = (offs_cm[:, None] < M) & (offs_cn[None, :] < N)
    tl.store(c_ptrs, c, mask=mask)

# config = {"BLOCK_K": 128, "BLOCK_M": 128, "BLOCK_N": 64, "GROUP_M": 8, "arch": "sm_90", "dtype": "bf16", "num_ctas": 1, "num_stages": 3, "num_warps": 1}
# arch = sm_90


// ===== COMPILED SASS (sm_90a) =====

	.target	sm_90a

	.elftype	@"ET_EXEC"


//--------------------- .note.nv.tkinfo           --------------------------
	.section	.note.nv.tkinfo,"",@"SHT_NOTE"
	.sectionflags	@"SHF_NOTE_NV_TKINFO"
	.tkinfo
        /*0018*/ 	.word	0x00000002
        /*0030*/ 	.string	""
        /*0030*/ 	.string	"ptxas"
        /*0030*/ 	.string	"Cuda compilation tools, release 13.0, V13.0.88"
        /*0030*/ 	.string	"Build cuda_13.0.r13.0/compiler.36424714_0"
        /*0030*/ 	.string	"-v  -suppress-debug-info  -lineinfo  -arch sm_90a "



//--------------------- .note.nv.cuinfo           --------------------------
	.section	.note.nv.cuinfo,"",@"SHT_NOTE"
	.sectionflags	@"SHF_NOTE_NV_CUINFO"
        /*0018*/ 	.short	0x0002
        /*001a*/ 	.short	0x005a
        /*001c*/ 	.short	0x0082
	.zero		2


//--------------------- .nv.info                  --------------------------
	.section	.nv.info,"",@"SHT_CUDA_INFO"
	.align	4


	//----- nvinfo : EIATTR_REGCOUNT
	.align		4
        /*0000*/ 	.byte	0x04, 0x2f
        /*0002*/ 	.short	(.L_1 - .L_0)
	.align		4
.L_0:
        /*0004*/ 	.word	index@(matmul_kernel)
        /*0008*/ 	.word	0x00000040


	//----- nvinfo : EIATTR_FRAME_SIZE
	.align		4
.L_1:
        /*000c*/ 	.byte	0x04, 0x11
        /*000e*/ 	.short	(.L_3 - .L_2)
	.align		4
.L_2:
        /*0010*/ 	.word	index@(matmul_kernel)
        /*0014*/ 	.word	0x000040b0


	//----- nvinfo : EIATTR_MIN_STACK_SIZE
	.align		4
.L_3:
        /*0018*/ 	.byte	0x04, 0x12
        /*001a*/ 	.short	(.L_5 - .L_4)
	.align		4
.L_4:
        /*001c*/ 	.word	index@(matmul_kernel)
        /*0020*/ 	.word	0x000040b0
.L_5:


//--------------------- .nv.compat                --------------------------
	.section	.nv.compat,"",@"SHT_CUDA_COMPAT_INFO"
	.align	4
        /*0000*/ 	.byte	0x02, 0x09, 0x01, 0x00, 0x02, 0x02, 0x01, 0x00, 0x02, 0x05, 0x05, 0x00, 0x03, 0x07, 0x01, 0x01
        /*0010*/ 	.byte	0x02, 0x03, 0x00, 0x00, 0x02, 0x06, 0x01, 0x00, 0x04, 0x0b, 0x08, 0x00, 0x00, 0x00, 0x00, 0x00
        /*0020*/ 	.byte	0x00, 0x00, 0x00, 0x00


//--------------------- .nv.info.matmul_kernel    --------------------------
	.section	.nv.info.matmul_kernel,"",@"SHT_CUDA_INFO"
	.sectionflags	@""
	.align	4


	//----- nvinfo : EIATTR_CUDA_API_VERSION
	.align		4
        /*0000*/ 	.byte	0x04, 0x37
        /*0002*/ 	.short	(.L_7 - .L_6)
.L_6:
        /*0004*/ 	.word	0x00000082


	//----- nvinfo : EIATTR_KPARAM_INFO
	.align		4
.L_7:
        /*0008*/ 	.byte	0x04, 0x17
        /*000a*/ 	.short	(.L_9 - .L_8)
.L_8:
        /*000c*/ 	.word	0x00000000
        /*0010*/ 	.short	0x000d
        /*0012*/ 	.short	0x0048
        /*0014*/ 	.byte	0x00, 0xf4, 0x21, 0x00


	//----- nvinfo : EIATTR_KPARAM_INFO
	.align		4
.L_9:
        /*0018*/ 	.byte	0x04, 0x17
        /*001a*/ 	.short	(.L_11 - .L_10)
.L_10:
        /*001c*/ 	.word	0x00000000
        /*0020*/ 	.short	0x000c
        /*0022*/ 	.short	0x0040
        /*0024*/ 	.byte	0x00, 0xf4, 0x21, 0x00


	//----- nvinfo : EIATTR_KPARAM_INFO
	.align		4
.L_11:
        /*0028*/ 	.byte	0x04, 0x17
        /*002a*/ 	.short	(.L_13 - .L_12)
.L_12:
        /*002c*/ 	.word	0x00000000
        /*0030*/ 	.short	0x000b
        /*0032*/ 	.short	0x0038
        /*0034*/ 	.byte	0x00, 0xf0, 0x11, 0x00


	//----- nvinfo : EIATTR_KPARAM_INFO
	.align		4
.L_13:
        /*0038*/ 	.byte	0x04, 0x17
        /*003a*/ 	.short	(.L_15 - .L_14)
.L_14:
        /*003c*/ 	.word	0x00000000
        /*0040*/ 	.short	0x000a
        /*0042*/ 	.short	0x0034
        /*0044*/ 	.byte	0x00, 0xf0, 0x11, 0x00


	//----- nvinfo : EIATTR_KPARAM_INFO
	.align		4
.L_15:
        /*0048*/ 	.byte	0x04, 0x17
        /*004a*/ 	.short	(.L_17 - .L_16)
.L_16:
        /*004c*/ 	.word	0x00000000
        /*0050*/ 	.short	0x0009
        /*0052*/ 	.short	0x0030
        /*0054*/ 	.byte	0x00, 0xf0, 0x11, 0x00


	//----- nvinfo : EIATTR_KPARAM_INFO
	.align		4
.L_17:
        /*0058*/ 	.byte	0x04, 0x17
        /*005a*/ 	.short	(.L_19 - .L_18)
.L_18:
        /*005c*/ 	.word	0x00000000
        /*0060*/ 	.short	0x0008
        /*0062*/ 	.short	0x002c
        /*0064*/ 	.byte	0x00, 0xf0, 0x11, 0x00


	//----- nvinfo : EIATTR_KPARAM_INFO
	.align		4
.L_19:
        /*0068*/ 	.byte	0x04, 0x17
        /*006a*/ 	.short	(.L_21 - .L_20)
.L_20:
        /*006c*/ 	.word	0x00000000
        /*0070*/ 	.short	0x0007
        /*0072*/ 	.short	0x0028
        /*0074*/ 	.byte	0x00, 0xf0, 0x11, 0x00


	//----- nvinfo : EIATTR_KPARAM_INFO
	.align		4
.L_21:
        /*0078*/ 	.byte	0x04, 0x17
        /*007a*/ 	.short	(.L_23 - .L_22)
.L_22:
        /*007c*/ 	.word	0x00000000
        /*0080*/ 	.short	0x0006
        /*0082*/ 	.short	0x0024
        /*0084*/ 	.byte	0x00, 0xf0, 0x11, 0x00


	//----- nvinfo : EIATTR_KPARAM_INFO
	.align		4
.L_23:
        /*0088*/ 	.byte	0x04, 0x17
        /*008a*/ 	.short	(.L_25 - .L_24)
.L_24:
        /*008c*/ 	.word	0x00000000
        /*0090*/ 	.short	0x0005
        /*0092*/ 	.short	0x0020
        /*0094*/ 	.byte	0x00, 0xf0, 0x11, 0x00


	//----- nvinfo : EIATTR_KPARAM_INFO
	.align		4
.L_25:
        /*0098*/ 	.byte	0x04, 0x17
        /*009a*/ 	.short	(.L_27 - .L_26)
.L_26:
        /*009c*/ 	.word	0x00000000
        /*00a0*/ 	.short	0x0004
        /*00a2*/ 	.short	0x001c
        /*00a4*/ 	.byte	0x00, 0xf0, 0x11, 0x00


	//----- nvinfo : EIATTR_KPARAM_INFO
	.align		4
.L_27:
        /*00a8*/ 	.byte	0x04, 0x17
        /*00aa*/ 	.short	(.L_29 - .L_28)
.L_28:
        /*00ac*/ 	.word	0x00000000
        /*00b0*/ 	.short	0x0003
        /*00b2*/ 	.short	0x0018
        /*00b4*/ 	.byte	0x00, 0xf0, 0x11, 0x00


	//----- nvinfo : EIATTR_KPARAM_INFO
	.align		4
.L_29:
        /*00b8*/ 	.byte	0x04, 0x17
        /*00ba*/ 	.short	(.L_31 - .L_30)
.L_30:
        /*00bc*/ 	.word	0x00000000
        /*00c0*/ 	.short	0x0002
        /*00c2*/ 	.short	0x0010
        /*00c4*/ 	.byte	0x00, 0xf4, 0x21, 0x00


	//----- nvinfo : EIATTR_KPARAM_INFO
	.align		4
.L_31:
        /*00c8*/ 	.byte	0x04, 0x17
        /*00ca*/ 	.short	(.L_33 - .L_32)
.L_32:
        /*00cc*/ 	.word	0x00000000
        /*00d0*/ 	.short	0x0001
        /*00d2*/ 	.short	0x0008
        /*00d4*/ 	.byte	0x00, 0xf4, 0x21, 0x00


	//----- nvinfo : EIATTR_KPARAM_INFO
	.align		4
.L_33:
        /*00d8*/ 	.byte	0x04, 0x17
        /*00da*/ 	.short	(.L_35 - .L_34)
.L_34:
        /*00dc*/ 	.word	0x00000000
        /*00e0*/ 	.short	0x0000
        /*00e2*/ 	.short	0x0000
        /*00e4*/ 	.byte	0x00, 0xf4, 0x21, 0x00


	//----- nvinfo : EIATTR_SPARSE_MMA_MASK
	.align		4
.L_35:
        /*00e8*/ 	.byte	0x03, 0x50
        /*00ea*/ 	.short	0x0000


	//----- nvinfo : EIATTR_MAXREG_COUNT
	.align		4
        /*00ec*/ 	.byte	0x03, 0x1b
        /*00ee*/ 	.short	0x00ff


	//----- nvinfo : EIATTR_NUM_BARRIERS
	.align		4
        /*00f0*/ 	.byte	0x02, 0x4c
        /*00f2*/ 	.byte	0x01
	.zero		1


	//----- nvinfo : EIATTR_ANNOTATIONS
	.align		4
        /*00f4*/ 	.byte	0x04, 0x55
        /*00f6*/ 	.short	(.L_37 - .L_36)


	//   ....[0]....
.L_36:
        /*00f8*/ 	.word	0x00000001
        /*00fc*/ 	.byte	0xa0, 0x01, 0x00, 0x00, 0x01, 0x00, 0x00, 0x00, 0xf0, 0x01, 0x00, 0x00, 0x01, 0x00, 0x00, 0x00
        /* <DEDUP_REMOVED lines=3172> */
        /*c74c*/ 	.byte	0x50, 0x10, 0x03, 0x00


	//----- nvinfo : EIATTR_MERCURY_ISA_VERSION
	.align		4
.L_37:
        /*c750*/ 	.byte	0x03, 0x5f
        /*c752*/ 	.short	0x0101


	//----- nvinfo : EIATTR_COOP_GROUP_MASK_REGIDS
	.align		4
        /*c754*/ 	.byte	0x04, 0x29
        /*c756*/ 	.short	(.L_39 - .L_38)


	//   ....[0]....
.L_38:
        /*c758*/ 	.word	0xffffffff


	//   ....[1]....
        /*c75c*/ 	.word	0xffffffff


	//   ....[2]....
        /*c760*/ 	.word	0xffffffff


	//   ....[3]....
        /*c764*/ 	.word	0xffffffff


	//   ....[4]....
        /*c768*/ 	.word	0xffffffff


	//   ....[5]....
        /*c76c*/ 	.word	0xffffffff


	//   ....[6]....
        /*c770*/ 	.word	0xffffffff


	//   ....[7]....
        /*c774*/ 	.word	0xffffffff


	//   ....[8]....
        /*c778*/ 	.word	0xffffffff


	//   ....[9]....
        /*c77c*/ 	.word	0xffffffff


	//   ....[10]....
        /*c780*/ 	.word	0xffffffff


	//   ....[11]....
        /*c784*/ 	.word	0xffffffff


	//   ....[12]....
        /*c788*/ 	.word	0xffffffff


	//   ....[13]....
        /*c78c*/ 	.word	0xffffffff


	//   ....[14]....
        /*c790*/ 	.word	0xffffffff


	//   ....[15]....
        /*c794*/ 	.word	0xffffffff


	//   ....[16]....
        /*c798*/ 	.word	0xffffffff


	//   ....[17]....
        /*c79c*/ 	.word	0xffffffff


	//   ....[18]....
        /*c7a0*/ 	.word	0xffffffff


	//   ....[19]....
        /*c7a4*/ 	.word	0xffffffff


	//   ....[20]....
        /*c7a8*/ 	.word	0xffffffff


	//   ....[21]....
        /*c7ac*/ 	.word	0xffffffff


	//   ....[22]....
        /*c7b0*/ 	.word	0xffffffff


	//   ....[23]....
        /*c7b4*/ 	.word	0xffffffff


	//   ....[24]....
        /*c7b8*/ 	.word	0xffffffff


	//   ....[25]....
        /*c7bc*/ 	.word	0xffffffff


	//   ....[26]....
        /*c7c0*/ 	.word	0xffffffff


	//   ....[27]....
        /*c7c4*/ 	.word	0xffffffff


	//   ....[28]....
        /*c7c8*/ 	.word	0xffffffff


	//   ....[29]....
        /*c7cc*/ 	.word	0xffffffff


	//   ....[30]....
        /*c7d0*/ 	.word	0xffffffff


	//   ....[31]....
        /*c7d4*/ 	.word	0xffffffff


	//   ....[32]....
        /*c7d8*/ 	.word	0xffffffff


	//   ....[33]....
        /*c7dc*/ 	.word	0xffffffff


	//   ....[34]....
        /*c7e0*/ 	.word	0xffffffff


	//   ....[35]....
        /*c7e4*/ 	.word	0xffffffff


	//   ....[36]....
        /*c7e8*/ 	.word	0xffffffff


	//   ....[37]....
        /*c7ec*/ 	.word	0xffffffff


	//   ....[38]....
        /*c7f0*/ 	.word	0xffffffff


	//   ....[39]....
        /*c7f4*/ 	.word	0xffffffff


	//   ....[40]....
        /*c7f8*/ 	.word	0xffffffff


	//   ....[41]....
        /*c7fc*/ 	.word	0xffffffff


	//   ....[42]....
        /*c800*/ 	.word	0xffffffff


	//   ....[43]....
        /*c804*/ 	.word	0xffffffff


	//   ....[44]....
        /*c808*/ 	.word	0xffffffff


	//   ....[45]....
        /*c80c*/ 	.word	0xffffffff


	//   ....[46]....
        /*c810*/ 	.word	0xffffffff


	//   ....[47]....
        /*c814*/ 	.word	0xffffffff


	//   ....[48]....
        /*c818*/ 	.word	0xffffffff


	//   ....[49]....
        /*c81c*/ 	.word	0xffffffff


	//   ....[50]....
        /*c820*/ 	.word	0xffffffff


	//   ....[51]....
        /*c824*/ 	.word	0xffffffff


	//   ....[52]....
        /*c828*/ 	.word	0xffffffff


	//   ....[53]....
        /*c82c*/ 	.word	0xffffffff


	//   ....[54]....
        /*c830*/ 	.word	0xffffffff


	//   ....[55]....
        /*c834*/ 	.word	0xffffffff


	//   ....[56]....
        /*c838*/ 	.word	0xffffffff


	//   ....[57]....
        /*c83c*/ 	.word	0xffffffff


	//   ....[58]....
        /*c840*/ 	.word	0xffffffff


	//   ....[59]....
        /*c844*/ 	.word	0xffffffff


	//   ....[60]....
        /*c848*/ 	.word	0xffffffff


	//   ....[61]....
        /*c84c*/ 	.word	0xffffffff


	//   ....[62]....
        /*c850*/ 	.word	0xffffffff


	//----- nvinfo : EIATTR_COOP_GROUP_INSTR_OFFSETS
	.align		4
.L_39:
        /*c854*/ 	.byte	0x04, 0x28
        /*c856*/ 	.short	(.L_41 - .L_40)


	//   ....[0]....
.L_40:
        /*c858*/ 	.word	0x0005fa40


	//   ....[1]....
        /*c85c*/ 	.word	0x0005fa60


	//   ....[2]....
        /*c860*/ 	.word	0x0005fc10


	//   ....[3]....
        /*c864*/ 	.word	0x0005fc30


	//   ....[4]....
        /*c868*/ 	.word	0x0005fc50


	//   ....[5]....
        /*c86c*/ 	.word	0x0005fc70


	//   ....[6]....
        /*c870*/ 	.word	0x0005fd20


	//   ....[7]....
        /*c874*/ 	.word	0x0005fd40


	//   ....[8]....
        /*c878*/ 	.word	0x0005fd60


	//   ....[9]....
        /*c87c*/ 	.word	0x0005fd80


	//   ....[10]....
        /*c880*/ 	.word	0x0005fda0


	//   ....[11]....
        /*c884*/ 	.word	0x0005fdc0


	//   ....[12]....
        /*c888*/ 	.word	0x0005fde0


	//   ....[13]....
        /*c88c*/ 	.word	0x0005fe00


	//   ....[14]....
        /*c890*/ 	.word	0x0005fe20


	//   ....[15]....
        /*c894*/ 	.word	0x0005fe50


	//   ....[16]....
        /*c898*/ 	.word	0x00060110


	//   ....[17]....
        /*c89c*/ 	.word	0x00060130


	//   ....[18]....
        /*c8a0*/ 	.word	0x00060190


	//   ....[19]....
        /*c8a4*/ 	.word	0x000601b0


	//   ....[20]....
        /*c8a8*/ 	.word	0x000601d0


	//   ....[21]....
        /*c8ac*/ 	.word	0x000601f0


	//   ....[22]....
        /*c8b0*/ 	.word	0x00060210


	//   ....[23]....
        /*c8b4*/ 	.word	0x00060230


	//   ....[24]....
        /*c8b8*/ 	.word	0x00060250


	//   ....[25]....
        /*c8bc*/ 	.word	0x00060270


	//   ....[26]....
        /*c8c0*/ 	.word	0x00060290


	//   ....[27]....
        /*c8c4*/ 	.word	0x000602b0


	//   ....[28]....
        /*c8c8*/ 	.word	0x000602d0


	//   ....[29]....
        /*c8cc*/ 	.word	0x000602f0


	//   ....[30]....
        /*c8d0*/ 	.word	0x00060310


	//   ....[31]....
        /*c8d4*/ 	.word	0x00060330


	//   ....[32]....
        /*c8d8*/ 	.word	0x00060350


	//   ....[33]....
        /*c8dc*/ 	.word	0x00060370


	//   ....[34]....
        /*c8e0*/ 	.word	0x00060390


	//   ....[35]....
        /*c8e4*/ 	.word	0x000603b0


	//   ....[36]....
        /*c8e8*/ 	.word	0x00060590


	//   ....[37]....
        /*c8ec*/ 	.word	0x00060650


	//   ....[38]....
        /*c8f0*/ 	.word	0x00060670


	//   ....[39]....
        /*c8f4*/ 	.word	0x000606b0


	//   ....[40]....
        /*c8f8*/ 	.word	0x00060710


	//   ....[41]....
        /*c8fc*/ 	.word	0x00060730


	//   ....[42]....
        /*c900*/ 	.word	0x00060750


	//   ....[43]....
        /*c904*/ 	.word	0x00060770


	//   ....[44]....
        /*c908*/ 	.word	0x00060790


	//   ....[45]....
        /*c90c*/ 	.word	0x00060810


	//   ....[46]....
        /*c910*/ 	.word	0x00060830


	//   ....[47]....
        /*c914*/ 	.word	0x00060850


	//   ....[48]....
        /*c918*/ 	.word	0x00060870


	//   ....[49]....
        /*c91c*/ 	.word	0x00060890


	//   ....[50]....
        /*c920*/ 	.word	0x000608b0


	//   ....[51]....
        /*c924*/ 	.word	0x000608d0


	//   ....[52]....
        /*c928*/ 	.word	0x000608f0


	//   ....[53]....
        /*c92c*/ 	.word	0x00060910


	//   ....[54]....
        /*c930*/ 	.word	0x00060930


	//   ....[55]....
        /*c934*/ 	.word	0x00060950


	//   ....[56]....
        /*c938*/ 	.word	0x00060970


	//   ....[57]....
        /*c93c*/ 	.word	0x00060990


	//   ....[58]....
        /*c940*/ 	.word	0x000609b0


	//   ....[59]....
        /*c944*/ 	.word	0x000609d0


	//   ....[60]....
        /*c948*/ 	.word	0x000609f0


	//   ....[61]....
        /*c94c*/ 	.word	0x00060a10


	//   ....[62]....
        /*c950*/ 	.word	0x00060bd0


	//----- nvinfo : EIATTR_EXIT_INSTR_OFFSETS
	.align		4
.L_41:
        /*c954*/ 	.byte	0x04, 0x1c
        /*c956*/ 	.short	(.L_43 - .L_42)


	//   ....[0]....
.L_42:
        /*c958*/ 	.word	0x000667b0


	//   ....[1]....
        /*c95c*/ 	.word	0x000667e0


	//----- nvinfo : EIATTR_REQNTID
	.align		4
.L_43:
        /*c960*/ 	.byte	0x04, 0x10
        /*c962*/ 	.short	(.L_45 - .L_44)
.L_44:
        /*c964*/ 	.word	0x00000020
        /*c968*/ 	.word	0x00000001
        /*c96c*/ 	.word	0x00000001


	//----- nvinfo : EIATTR_CBANK_PARAM_SIZE
	.align		4
.L_45:
        /*c970*/ 	.byte	0x03, 0x19
        /*c972*/ 	.short	0x0050


	//----- nvinfo : EIATTR_PARAM_CBANK
	.align		4
        /*c974*/ 	.byte	0x04, 0x0a
        /*c976*/ 	.short	(.L_47 - .L_46)
	.align		4
.L_46:
        /*c978*/ 	.word	index@(.nv.constant0.matmul_kernel)
        /*c97c*/ 	.short	0x0210
        /*c97e*/ 	.short	0x0050


	//----- nvinfo : EIATTR_SW_WAR
	.align		4
.L_47:
        /*c980*/ 	.byte	0x04, 0x36
        /*c982*/ 	.short	(.L_49 - .L_48)
.L_48:
        /*c984*/ 	.word	0x00000008
.L_49:


//--------------------- .nv.callgraph             --------------------------
	.section	.nv.callgraph,"",@"SHT_CUDA_CALLGRAPH"
	.align	4
	.sectionentsize	8
	.align		4
        /*0000*/ 	.word	0x00000000
	.align		4
        /*0004*/ 	.word	0xffffffff
	.align		4
        /*0008*/ 	.word	0x00000000
	.align		4
        /*000c*/ 	.word	0xfffffffe
	.align		4
        /*0010*/ 	.word	0x00000000
	.align		4
        /*0014*/ 	.word	0xfffffffd
	.align		4
        /*0018*/ 	.word	0x00000000
	.align		4
        /*001c*/ 	.word	0xfffffffc


//--------------------- .text.matmul_kernel       --------------------------
	.section	.text.matmul_kernel,"ax",@progbits
	.align	128
        .global         matmul_kernel
        .type           matmul_kernel,@function
        .size           matmul_kernel,(.L_x_3 - matmul_kernel)
        .other          matmul_kernel,@"STO_CUDA_ENTRY STV_DEFAULT"
matmul_kernel:
.text.matmul_kernel:
[----:B------:R-:W0:Y:S08]  /*0000*/  LDC R1, c[0x0][0x28] ;  /* 0x00000a00ff017b82 */ /* 0x000e300000000800 */
[----:B------:R-:W1:Y:S01]  /*0010*/  LDC.64 R2, c[0x0][0x228] ;  /* 0x00008a00ff027b82 */ /* 0x000e620000000a00 */
[----:B------:R-:W2:Y:S01]  /*0020*/  S2R R7, SR_CTAID.X ;  /* 0x0000000000077919 */ /* 0x000ea20000002500 */
[----:B0-----:R-:W-:Y:S01]  /*0030*/  VIADD R1, R1, 0xffffbf50 ;  /* 0xffffbf5001017836 */ /* 0x001fe20000000000 */
[----:B------:R-:W-:Y:S01]  /*0040*/  UMOV UR4, 0x400 ;  /* 0x0000040000047882 */ /* 0x000fe20000000000 */
[----:B------:R-:W-:-:S02]  /*0050*/  CS2R R14, SRZ ;  /* 0x00000000000e7805 */ /* 0x000fc4000001ff00 */
[----:B------:R-:W-:Y:S02]  /*0060*/  CS2R R16, SRZ ;  /* 0x0000000000107805 */ /* 0x000fe4000001ff00 */
[----:B------:R-:W-:Y:S02]  /*0070*/  CS2R R18, SRZ ;  /* 0x0000000000127805 */ /* 0x000fe4000001ff00 */
[----:B------:R-:W-:Y:S01]  /*0080*/  CS2R R20, SRZ ;  /* 0x0000000000147805 */ /* 0x000fe2000001ff00 */
[----:B------:R-:W0:Y:S01]  /*0090*/  S2UR UR5, SR_CgaCtaId ;  /* 0x00000000000579c3 */ /* 0x000e220000008800 */
[----:B------:R-:W-:Y:S02]  /*00a0*/  CS2R R22, SRZ ;  /* 0x0000000000167805 */ /* 0x000fe4000001ff00 */
[----:B------:R-:W-:Y:S02]  /*00b0*/  CS2R R24, SRZ ;  /* 0x0000000000187805 */ /* 0x000fe4000001ff00 */
[----:B------:R-:W-:-:S02]  /*00c0*/  CS2R R26, SRZ ;  /* 0x00000000001a7805 */ /* 0x000fc4000001ff00 */
[----:B------:R-:W-:Y:S02]  /*00d0*/  CS2R R28, SRZ ;  /* 0x00000000001c7805 */ /* 0x000fe4000001ff00 */
[----:B------:R-:W-:Y:S02]  /*00e0*/  CS2R R30, SRZ ;  /* 0x00000000001e7805 */ /* 0x000fe4000001ff00 */
[----:B------:R-:W-:Y:S02]  /*00f0*/  CS2R R32, SRZ ;  /* 0x0000000000207805 */ /* 0x000fe4000001ff00 */
        /* <DEDUP_REMOVED lines=8> */
[----:B------:R-:W-:Y:S01]  /*0180*/  CS2R R50, SRZ ;  /* 0x0000000000327805 */ /* 0x000fe2000001ff00 */
[----:B-1----:R-:W-:Y:S01]  /*0190*/  VIADD R0, R3, 0x3f ;  /* 0x0000003f03007836 */ /* 0x002fe20000000000 */
[----:B------:R-:W-:Y:S01]  /*01a0*/  STL [R1+0x236c], R3 ;  /* 0x00236c0301007387 */ /* 0x000fe20000100800 */
[----:B------:R-:W-:-:S02]  /*01b0*/  CS2R R52, SRZ ;  /* 0x0000000000347805 */ /* 0x000fc4000001ff00 */
[----:B------:R-:W-:Y:S02]  /*01c0*/  CS2R R54, SRZ ;  /* 0x0000000000367805 */ /* 0x000fe4000001ff00 */
[----:B------:R-:W-:Y:S02]  /*01d0*/  CS2R R56, SRZ ;  /* 0x0000000000387805 */ /* 0x000fe4000001ff00 */
[----:B------:R-:W-:Y:S01]  /*01e0*/  SHF.R.S32.HI R5, RZ, 0x1f, R0 ;  /* 0x0000001fff057819 */ /* 0x000fe20000011400 */
[----:B------:R1:W-:Y:S01]  /*01f0*/  STL [R1+0x2370], R2 ;  /* 0x0023700201007387 */ /* 0x0003e20000100800 */
[----:B------:R-:W-:Y:S01]  /*0200*/  ULDC.64 UR6, c[0x0][0x208] ;  /* 0x0000820000067ab9 */ /* 0x000fe20000000a00 */
[----:B0-----:R-:W-:Y:S01]  /*0210*/  ULEA UR4, UR5, UR4, 0x18 ;  /* 0x0000000405047291 */ /* 0x001fe2000f8ec03f */
[----:B------:R-:W-:Y:S01]  /*0220*/  LEA.HI R5, R5, R0, RZ, 0x6 ;  /* 0x0000000005057211 */ /* 0x000fe200078f30ff */
[----:B------:R-:W-:Y:S01]  /*0230*/  STL [R1+0x100], RZ ;  /* 0x000100ff01007387 */ /* 0x000fe20000100800 */
[----:B--2---:R-:W-:-:S02]  /*0240*/  IABS R10, R7 ;  /* 0x00000007000a7213 */ /* 0x004fc40000000000 */
[----:B------:R-:W-:Y:S02]  /*0250*/  CS2R R58, SRZ ;  /* 0x00000000003a7805 */ /* 0x000fe4000001ff00 */
[----:B------:R-:W-:Y:S01]  /*0260*/  SHF.R.S32.HI R5, RZ, 0x6, R5 ;  /* 0x00000006ff057819 */ /* 0x000fe20000011405 */
[----:B------:R-:W-:Y:S04]  /*0270*/  STL [R1+0x104], RZ ;  /* 0x000104ff01007387 */ /* 0x000fe80000100800 */
[----:B------:R-:W-:Y:S01]  /*0280*/  IMAD.SHL.U32 R6, R5, 0x8, RZ ;  /* 0x0000000805067824 */ /* 0x000fe200078e00ff */
[----:B------:R-:W-:Y:S04]  /*0290*/  STL [R1+0x108], RZ ;  /* 0x000108ff01007387 */ /* 0x000fe80000100800 */
[-C--:B------:R-:W-:Y:S01]  /*02a0*/  IABS R9, R6.reuse ;  /* 0x0000000600097213 */ /* 0x080fe20000000000 */
[----:B------:R-:W-:Y:S01]  /*02b0*/  STL [R1+0x10c], RZ ;  /* 0x00010cff01007387 */ /* 0x000fe20000100800 */
[----:B------:R-:W-:-:S02]  /*02c0*/  IABS R12, R6 ;  /* 0x00000006000c7213 */ /* 0x000fc40000000000 */
[----:B------:R-:W0:Y:S01]  /*02d0*/  I2F.RP R0, R9 ;  /* 0x0000000900007306 */ /* 0x000e220000209400 */
[----:B------:R-:W-:Y:S04]  /*02e0*/  STL [R1+0xf0], RZ ;  /* 0x0000f0ff01007387 */ /* 0x000fe80000100800 */
[----:B------:R-:W-:Y:S04]  /*02f0*/  STL [R1+0xf4], RZ ;  /* 0x0000f4ff01007387 */ /* 0x000fe80000100800 */
[----:B------:R-:W-:Y:S04]  /*0300*/  STL [R1+0xf8], RZ ;  /* 0x0000f8ff01007387 */ /* 0x000fe80000100800 */
[----:B------:R-:W-:Y:S01]  /*0310*/  STL [R1+0xfc], RZ ;  /* 0x0000fcff01007387 */ /* 0x000fe20000100800 */
[----:B0-----:R-:W0:Y:S03]  /*0320*/  MUFU.RCP R0, R0 ;  /* 0x0000000000007308 */ /* 0x001e260000001000 */
[----:B------:R-:W-:Y:S04]  /*0330*/  STL [R1+0xe0], RZ ;  /* 0x0000e0ff01007387 */ /* 0x000fe80000100800 */
[----:B------:R-:W-:Y:S04]  /*0340*/  STL [R1+0xe4], RZ ;  /* 0x0000e4ff01007387 */ /* 0x000fe80000100800 */
[----:B------:R-:W-:Y:S04]  /*0350*/  STL [R1+0xe8], RZ ;  /* 0x0000e8ff01007387 */ /* 0x000fe80000100800 */
[----:B------:R-:W-:Y:S01]  /*0360*/  STL [R1+0xec], RZ ;  /* 0x0000ecff01007387 */ /* 0x000fe20000100800 */
[----:B0-----:R-:W-:-:S03]  /*0370*/  VIADD R4, R0, 0xffffffe ;  /* 0x0ffffffe00047836 */ /* 0x001fc60000000000 */
[----:B------:R-:W-:Y:S01]  /*0380*/  STL [R1+0xd0], RZ ;  /* 0x0000d0ff01007387 */ /* 0x000fe20000100800 */
[----:B------:R-:W-:Y:S01]  /*0390*/  IMAD.MOV R0, RZ, RZ, -R12 ;  /* 0x000000ffff007224 */ /* 0x000fe200078e0a0c */
[----:B------:R0:W2:Y:S02]  /*03a0*/  F2I.FTZ.U32.TRUNC.NTZ R5, R4 ;  /* 0x0000000400057305 */ /* 0x0000a4000021f000 */
[----:B------:R-:W-:Y:S04]  /*03b0*/  STL [R1+0xd4], RZ ;  /* 0x0000d4ff01007387 */ /* 0x000fe80000100800 */
[----:B------:R-:W-:Y:S01]  /*03c0*/  STL [R1+0xd8], RZ ;  /* 0x0000d8ff01007387 */ /* 0x000fe20000100800 */
[----:B0-----:R-:W-:-:S03]  /*03d0*/  IMAD.MOV.U32 R4, RZ, RZ, RZ ;  /* 0x000000ffff047224 */ /* 0x001fc600078e00ff */
[----:B------:R-:W-:Y:S04]  /*03e0*/  STL [R1+0xdc], RZ ;  /* 0x0000dcff01007387 */ /* 0x000fe80000100800 */
[----:B------:R-:W-:Y:S01]  /*03f0*/  STL [R1+0xc0], RZ ;  /* 0x0000c0ff01007387 */ /* 0x000fe20000100800 */
[----:B--2---:R-:W-:-:S03]  /*0400*/  IMAD.MOV R8, RZ, RZ, -R5 ;  /* 0x000000ffff087224 */ /* 0x004fc600078e0a05 */
[----:B------:R-:W-:Y:S01]  /*0410*/  STL [R1+0xc4], RZ ;  /* 0x0000c4ff01007387 */ /* 0x000fe20000100800 */
[----:B------:R-:W-:Y:S02]  /*0420*/  IMAD R11, R8, R9, RZ ;  /* 0x00000009080b7224 */ /* 0x000fe400078e02ff */
[----:B------:R-:W-:Y:S01]  /*0430*/  IMAD.MOV.U32 R8, RZ, RZ, R10 ;  /* 0x000000ffff087224 */ /* 0x000fe200078e000a */
[----:B------:R-:W-:Y:S01]  /*0440*/  STL [R1+0xc8], RZ ;  /* 0x0000c8ff01007387 */ /* 0x000fe20000100800 */
[----:B------:R-:W-:-:S03]  /*0450*/  IMAD.HI.U32 R5, R5, R11, R4 ;  /* 0x0000000b05057227 */ /* 0x000fc600078e0004 */
[----:B------:R-:W-:Y:S03]  /*0460*/  STL [R1+0xcc], RZ ;  /* 0x0000ccff01007387 */ /* 0x000fe60000100800 */
[----:B------:R-:W-:Y:S01]  /*0470*/  IMAD.HI.U32 R5, R5, R8, RZ ;  /* 0x0000000805057227 */ /* 0x000fe200078e00ff */
[----:B------:R-:W-:Y:S03]  /*0480*/  STL [R1+0xb0], RZ ;  /* 0x0000b0ff01007387 */ /* 0x000fe60000100800 */
[----:B------:R-:W-:Y:S01]  /*0490*/  IMAD R0, R5, R0, R8 ;  /* 0x0000000005007224 */ /* 0x000fe200078e0208 */
[----:B------:R-:W-:Y:S04]  /*04a0*/  STL [R1+0xb4], RZ ;  /* 0x0000b4ff01007387 */ /* 0x000fe80000100800 */
[----:B------:R-:W-:Y:S01]  /*04b0*/  ISETP.GT.U32.AND P1, PT, R9, R0, PT ;  /* 0x000000000900720c */ /* 0x000fe20003f24070 */
[----:B------:R-:W-:Y:S04]  /*04c0*/  STL [R1+0xb8], RZ ;  /* 0x0000b8ff01007387 */ /* 0x000fe80000100800 */
[----:B------:R-:W-:Y:S04]  /*04d0*/  STL [R1+0xbc], RZ ;  /* 0x0000bcff01007387 */ /* 0x000fe80000100800 */
[----:B------:R-:W-:Y:S04]  /*04e0*/  STL [R1+0xa0], RZ ;  /* 0x0000a0ff01007387 */ /* 0x000fe80000100800 */
[----:B------:R-:W-:Y:S01]  /*04f0*/  @!P1 IMAD.IADD R0, R0, 0x1, -R9 ;  /* 0x0000000100009824 */ /* 0x000fe200078e0a09 */
[----:B------:R-:W-:Y:S01]  /*0500*/  STL [R1+0xa4], RZ ;  /* 0x0000a4ff01007387 */ /* 0x000fe20000100800 */
[----:B------:R-:W-:Y:S01]  /*0510*/  @!P1 VIADD R5, R5, 0x1 ;  /* 0x0000000105059836 */ /* 0x000fe20000000000 */
[----:B------:R-:W-:-:S02]  /*0520*/  ISETP.NE.AND P1, PT, R6, RZ, PT ;  /* 0x000000ff0600720c */ /* 0x000fc40003f25270 */
[----:B------:R-:W-:Y:S01]  /*0530*/  ISETP.GE.U32.AND P0, PT, R0, R9, PT ;  /* 0x000000090000720c */ /* 0x000fe20003f06070 */
[----:B------:R-:W-:Y:S01]  /*0540*/  STL [R1+0xa8], RZ ;  /* 0x0000a8ff01007387 */ /* 0x000fe20000100800 */
[----:B------:R-:W-:-:S03]  /*0550*/  LOP3.LUT R0, R7, R6, RZ, 0x3c, !PT ;  /* 0x0000000607007212 */ /* 0x000fc600078e3cff */
[----:B------:R-:W-:Y:S01]  /*0560*/  STL [R1+0xac], RZ ;  /* 0x0000acff01007387 */ /* 0x000fe20000100800 */
[----:B------:R-:W-:Y:S01]  /*0570*/  ISETP.GE.AND P2, PT, R0, RZ, PT ;  /* 0x000000ff0000720c */ /* 0x000fe20003f46270 */
[----:B------:R-:W-:Y:S02]  /*0580*/  VIADD R0, R2, 0x7f ;  /* 0x0000007f02007836 */ /* 0x000fe40000000000 */
[----:B------:R-:W-:Y:S04]  /*0590*/  STL [R1+0x90], RZ ;  /* 0x000090ff01007387 */ /* 0x000fe80000100800 */
[----:B------:R-:W-:Y:S01]  /*05a0*/  @P0 VIADD R5, R5, 0x1 ;  /* 0x0000000105050836 */ /* 0x000fe20000000000 */
[----:B------:R-:W-:Y:S03]  /*05b0*/  STL [R1+0x94], RZ ;  /* 0x000094ff01007387 */ /* 0x000fe60000100800 */
[----:B------:R-:W-:Y:S01]  /*05c0*/  IMAD.MOV.U32 R4, RZ, RZ, R5 ;  /* 0x000000ffff047224 */ /* 0x000fe200078e0005 */
[----:B------:R-:W-:Y:S01]  /*05d0*/  SHF.R.S32.HI R5, RZ, 0x1f, R0 ;  /* 0x0000001fff057819 */ /* 0x000fe20000011400 */
[----:B------:R-:W-:Y:S02]  /*05e0*/  STL [R1+0x98], RZ ;  /* 0x000098ff01007387 */ /* 0x000fe40000100800 */
[----:B------:R-:W-:Y:S01]  /*05f0*/  @!P2 IMAD.MOV R4, RZ, RZ, -R4 ;  /* 0x000000ffff04a224 */ /* 0x000fe200078e0a04 */
[----:B------:R-:W-:Y:S01]  /*0600*/  @!P1 LOP3.LUT R4, RZ, R6, RZ, 0x33, !PT ;  /* 0x00000006ff049212 */ /* 0x000fe200078e33ff */
[----:B------:R-:W-:Y:S01]  /*0610*/  STL [R1+0x9c], RZ ;  /* 0x00009cff01007387 */ /* 0x000fe20000100800 */
[----:B------:R-:W-:-:S03]  /*0620*/  LEA.HI R5, R5, R0, RZ, 0x7 ;  /* 0x0000000005057211 */ /* 0x000fc600078f38ff */
[----:B------:R-:W-:Y:S01]  /*0630*/  IMAD.SHL.U32 R8, R4, 0x8, RZ ;  /* 0x0000000804087824 */ /* 0x000fe200078e00ff */
[----:B------:R-:W-:Y:S01]  /*0640*/  STL [R1+0x80], RZ ;  /* 0x000080ff01007387 */ /* 0x000fe20000100800 */
[----:B------:R-:W-:-:S03]  /*0650*/  IMAD.MOV R4, RZ, RZ, -R4 ;  /* 0x000000ffff047224 */ /* 0x000fc600078e0a04 */
[----:B------:R-:W-:Y:S01]  /*0660*/  LEA.HI.SX32 R5, R5, -R8, 0x19 ;  /* 0x8000000805057211 */ /* 0x000fe200078fcaff */
[----:B------:R-:W-:Y:S01]  /*0670*/  IMAD R6, R6, R4, R7 ;  /* 0x0000000406067224 */ /* 0x000fe200078e0207 */
[----:B------:R-:W-:Y:S02]  /*0680*/  STL [R1+0x84], RZ ;  /* 0x000084ff01007387 */ /* 0x000fe40000100800 */
[----:B------:R-:W-:Y:S02]  /*0690*/  VIMNMX R13, R5, 0x8, PT ;  /* 0x00000008050d7848 */ /* 0x000fe40003fe0100 */
[----:B------:R-:W-:Y:S01]  /*06a0*/  IABS R11, R6 ;  /* 0x00000006000b7213 */ /* 0x000fe20000000000 */
[----:B------:R-:W-:Y:S01]  /*06b0*/  STL [R1+0x88], RZ ;  /* 0x000088ff01007387 */ /* 0x000fe20000100800 */
[----:B------:R-:W-:-:S03]  /*06c0*/  IABS R9, R13 ;  /* 0x0000000d00097213 */ /* 0x000fc60000000000 */
[----:B------:R-:W-:Y:S01]  /*06d0*/  STL [R1+0x8c], RZ ;  /* 0x00008cff01007387 */ /* 0x000fe20000100800 */
[----:B------:R-:W0:Y:S03]  /*06e0*/  I2F.RP R0, R9 ;  /* 0x0000000900007306 */ /* 0x000e260000209400 */
        /* <DEDUP_REMOVED lines=9> */
[----:B------:R-:W-:Y:S04]  /*0780*/  STL [R1+0x6c], RZ ;  /* 0x00006cff01007387 */ /* 0x000fe80000100800 */
[----:B------:R-:W-:Y:S01]  /*0790*/  STL [R1+0x50], RZ ;  /* 0x000050ff01007387 */ /* 0x000fe20000100800 */
[----:B------:R-:W0:Y:S03]  /*07a0*/  F2I.FTZ.U32.TRUNC.NTZ R5, R5 ;  /* 0x0000000500057305 */ /* 0x000e26000021f000 */
[----:B------:R-:W-:Y:S04]  /*07b0*/  STL [R1+0x54], RZ ;  /* 0x000054ff01007387 */ /* 0x000fe80000100800 */
[----:B------:R-:W-:Y:S04]  /*07c0*/  STL [R1+0x58], RZ ;  /* 0x000058ff01007387 */ /* 0x000fe80000100800 */
[----:B------:R-:W-:Y:S01]  /*07d0*/  STL [R1+0x5c], RZ ;  /* 0x00005cff01007387 */ /* 0x000fe20000100800 */
[----:B0-----:R-:W-:-:S03]  /*07e0*/  IMAD.MOV R10, RZ, RZ, -R5 ;  /* 0x000000ffff0a7224 */ /* 0x001fc600078e0a05 */
[----:B------:R-:W-:Y:S01]  /*07f0*/  STL [R1+0x40], RZ ;  /* 0x000040ff01007387 */ /* 0x000fe20000100800 */
[----:B------:R-:W-:Y:S01]  /*0800*/  IMAD.MOV.U32 R4, RZ, RZ, R10 ;  /* 0x000000ffff047224 */ /* 0x000fe200078e000a */
[----:B------:R-:W-:Y:S02]  /*0810*/  IABS R10, R13 ;  /* 0x0000000d000a7213 */ /* 0x000fe40000000000 */
[----:B------:R-:W-:Y:S01]  /*0820*/  STL [R1+0x44], RZ ;  /* 0x000044ff01007387 */ /* 0x000fe20000100800 */
[----:B------:R-:W-:Y:S02]  /*0830*/  IMAD R7, R4, R9, RZ ;  /* 0x0000000904077224 */ /* 0x000fe400078e02ff */
[----:B------:R-:W-:Y:S01]  /*0840*/  IMAD.MOV.U32 R4, RZ, RZ, RZ ;  /* 0x000000ffff047224 */ /* 0x000fe200078e00ff */
[----:B------:R-:W-:Y:S03]  /*0850*/  STL [R1+0x48], RZ ;  /* 0x000048ff01007387 */ /* 0x000fe60000100800 */
[----:B------:R-:W-:Y:S01]  /*0860*/  IMAD.HI.U32 R4, R5, R7, R4 ;  /* 0x0000000705047227 */ /* 0x000fe200078e0004 */
[----:B------:R-:W-:Y:S03]  /*0870*/  STL [R1+0x4c], RZ ;  /* 0x00004cff01007387 */ /* 0x000fe60000100800 */
[----:B------:R-:W-:Y:S01]  /*0880*/  IMAD.MOV R5, RZ, RZ, -R10 ;  /* 0x000000ffff057224 */ /* 0x000fe200078e0a0a */
[----:B------:R-:W-:Y:S01]  /*0890*/  STL [R1+0x30], RZ ;  /* 0x000030ff01007387 */ /* 0x000fe20000100800 */
[----:B------:R-:W-:-:S03]  /*08a0*/  IMAD.HI.U32 R0, R4, R11, RZ ;  /* 0x0000000b04007227 */ /* 0x000fc600078e00ff */
[----:B------:R-:W-:Y:S01]  /*08b0*/  STL [R1+0x34], RZ ;  /* 0x000034ff01007387 */ /* 0x000fe20000100800 */
[----:B------:R-:W-:Y:S01]  /*08c0*/  IMAD R4, R0, R5, R11 ;  /* 0x0000000500047224 */ /* 0x000fe200078e020b */
[----:B------:R-:W-:Y:S02]  /*08d0*/  CS2R R10, SRZ ;  /* 0x00000000000a7805 */ /* 0x000fe4000001ff00 */
[----:B------:R-:W-:Y:S02]  /*08e0*/  STL [R1+0x38], RZ ;  /* 0x000038ff01007387 */ /* 0x000fe40000100800 */
[----:B------:R-:W-:Y:S02]  /*08f0*/  ISETP.GT.U32.AND P1, PT, R9, R4, PT ;  /* 0x000000040900720c */ /* 0x000fe40003f24070 */
[----:B------:R-:W-:Y:S04]  /*0900*/  STL [R1+0x3c], RZ ;  /* 0x00003cff01007387 */ /* 0x000fe80000100800 */
[----:B------:R-:W-:Y:S04]  /*0910*/  STL [R1+0x20], RZ ;  /* 0x000020ff01007387 */ /* 0x000fe80000100800 */
[----:B------:R-:W-:Y:S03]  /*0920*/  STL [R1+0x24], RZ ;  /* 0x000024ff01007387 */ /* 0x000fe60000100800 */
        /* <DEDUP_REMOVED lines=8> */
[----:B------:R-:W-:Y:S02]  /*09b0*/  ISETP.GE.AND P2, PT, R4, RZ, PT ;  /* 0x000000ff0400720c */ /* 0x000fe40003f46270 */
[----:B------:R-:W-:Y:S01]  /*09c0*/  CS2R R4, SRZ ;  /* 0x0000000000047805 */ /* 0x000fe2000001ff00 */
[----:B------:R-:W-:Y:S04]  /*09d0*/  STL [R1+0x14], RZ ;  /* 0x000014ff01007387 */ /* 0x000fe80000100800 */
[----:B------:R-:W-:Y:S01]  /*09e0*/  @P0 VIADD R0, R0, 0x1 ;  /* 0x0000000100000836 */ /* 0x000fe20000000000 */
[----:B------:R-:W-:Y:S04]  /*09f0*/  STL [R1+0x18], RZ ;  /* 0x000018ff01007387 */ /* 0x000fe80000100800 */
[----:B------:R-:W-:Y:S01]  /*0a00*/  STL [R1+0x1c], RZ ;  /* 0x00001cff01007387 */ /* 0x000fe20000100800 */
[----:B------:R-:W-:Y:S01]  /*0a10*/  @!P2 IMAD.MOV R0, RZ, RZ, -R0 ;  /* 0x000000ffff00a224 */ /* 0x000fe200078e0a00 */
[----:B------:R-:W-:-:S02]  /*0a20*/  @!P1 LOP3.LUT R0, RZ, R13, RZ, 0x33, !PT ;  /* 0x0000000dff009212 */ /* 0x000fc400078e33ff */
[----:B------:R-:W-:Y:S03]  /*0a30*/  STL [R1], RZ ;  /* 0x000000ff01007387 */ /* 0x000fe60000100800 */
[----:B------:R-:W-:Y:S01]  /*0a40*/  IMAD.MOV R60, RZ, RZ, -R0 ;  /* 0x000000ffff3c7224 */ /* 0x000fe200078e0a00 */
[----:B------:R-:W-:Y:S01]  /*0a50*/  STL [R1+0x4], RZ ;  /* 0x000004ff01007387 */ /* 0x000fe20000100800 */
[----:B------:R-:W-:Y:S02]  /*0a60*/  IMAD.SHL.U32 R61, R0, 0x40, RZ ;  /* 0x00000040003d7824 */ /* 0x000fe400078e00ff */
[----:B------:R-:W0:Y:S01]  /*0a70*/  LDC R0, c[0x0][0x230] ;  /* 0x00008c00ff007b82 */ /* 0x000e220000000800 */
[----:B------:R-:W-:Y:S01]  /*0a80*/  STL [R1+0x8], RZ ;  /* 0x000008ff01007387 */ /* 0x000fe20000100800 */
[----:B------:R-:W-:Y:S01]  /*0a90*/  IMAD R60, R13, R60, R6 ;  /* 0x0000003c0d3c7224 */ /* 0x000fe200078e0206 */
[----:B------:R-:W-:-:S02]  /*0aa0*/  CS2R R6, SRZ ;  /* 0x0000000000067805 */ /* 0x000fc4000001ff00 */
[----:B------:R-:W-:Y:S01]  /*0ab0*/  CS2R R12, SRZ ;  /* 0x00000000000c7805 */ /* 0x000fe2000001ff00 */
[----:B------:R-:W-:Y:S01]  /*0ac0*/  STL [R1+0xc], RZ ;  /* 0x00000cff01007387 */ /* 0x000fe20000100800 */
[----:B------:R-:W-:Y:S01]  /*0ad0*/  IMAD.IADD R60, R8, 0x1, R60 ;  /* 0x00000001083c7824 */ /* 0x000fe200078e023c */
[----:B------:R-:W-:Y:S02]  /*0ae0*/  CS2R R8, SRZ ;  /* 0x0000000000087805 */ /* 0x000fe4000001ff00 */
[----:B------:R-:W-:Y:S04]  /*0af0*/  STL [R1+0x110], RZ ;  /* 0x000110ff01007387 */ /* 0x000fe80000100800 */
[----:B------:R-:W-:Y:S04]  /*0b00*/  STL [R1+0x114], RZ ;  /* 0x000114ff01007387 */ /* 0x000fe80000100800 */
[----:B------:R-:W-:Y:S04]  /*0b10*/  STL [R1+0x118], RZ ;  /* 0x000118ff01007387 */ /* 0x000fe80000100800 */
[----:B------:R-:W-:Y:S01]  /*0b20*/  STL [R1+0x11c], RZ ;  /* 0x00011cff01007387 */ /* 0x000fe20000100800 */
[----:B0-----:R-:W-:-:S03]  /*0b30*/  VIADD R0, R0, 0x7f ;  /* 0x0000007f00007836 */ /* 0x001fc60000000000 */
[----:B------:R-:W-:Y:S02]  /*0b40*/  STL [R1+0xb28], R61 ;  /* 0x000b283d01007387 */ /* 0x000fe40000100800 */
[----:B------:R-:W-:Y:S01]  /*0b50*/  ISETP.GE.AND P0, PT, R0, 0x80, PT ;  /* 0x000000800000780c */ /* 0x000fe20003f06270 */
[C---:B------:R-:W-:Y:S01]  /*0b60*/  VIADD R0, R61.reuse, 0x1 ;  /* 0x000000013d007836 */ /* 0x040fe20000000000 */
[----:B-1----:R-:W0:Y:S04]  /*0b70*/  S2R R2, SR_TID.X ;  /* 0x0000000000027919 */ /* 0x002e280000002100 */
[----:B------:R1:W-:Y:S02]  /*0b80*/  STL [R1+0x210], R0 ;  /* 0x0002100001007387 */ /* 0x0003e40000100800 */
[----:B-1----:R-:W-:-:S05]  /*0b90*/  VIADD R0, R61, 0x2 ;  /* 0x000000023d007836 */ /* 0x002fca0000000000 */
[----:B------:R1:W-:Y:S02]  /*0ba0*/  STL [R1+0x20c], R0 ;  /* 0x00020c0001007387 */ /* 0x0003e40000100800 */
[----:B-1----:R-:W-:Y:S01]  /*0bb0*/  VIADD R0, R61, 0x3 ;  /* 0x000000033d007836 */ /* 0x002fe20000000000 */
[----:B0-----:R-:W-:-:S04]  /*0bc0*/  LOP3.LUT R3, R2, 0x1f, RZ, 0xc0, !PT ;  /* 0x0000001f02037812 */ /* 0x001fc800078ec0ff */
[----:B------:R0:W-:Y:S02]  /*0bd0*/  STL [R1+0x208], R0 ;  /* 0x0002080001007387 */ /* 0x0001e40000100800 */
[----:B0-----:R-:W-:-:S05]  /*0be0*/  VIADD R0, R61, 0x4 ;  /* 0x000000043d007836 */ /* 0x001fca0000000000 */
        /* <DEDUP_REMOVED lines=113> */
[----:B0-----:R-:W-:Y:S02]  /*1300*/  IMAD.SHL.U32 R0, R60, 0x80, RZ ;  /* 0x000000803c007824 */ /* 0x001fe400078e00ff */
[----:B------:R-:W-:-:S03]  /*1310*/  IMAD.MOV.U32 R60, RZ, RZ, R61 ;  /* 0x000000ffff3c7224 */ /* 0x000fc600078e003d */
[----:B------:R-:W-:Y:S01]  /*1320*/  LOP3.LUT R2, R0, 0x1f, R2, 0xf8, !PT ;  /* 0x0000001f00027812 */ /* 0x000fe200078ef802 */
[----:B------:R-:W-:-:S05]  /*1330*/  VIADD R61, R60, 0x3d ;  /* 0x0000003d3c3d7836 */ /* 0x000fca0000000000 */
[----:B------:R0:W-:Y:S04]  /*1340*/  STL [R1+0x120], R61 ;  /* 0x0001203d01007387 */ /* 0x0001e80000100800 */
[----:B------:R1:W-:Y:S01]  /*1350*/  STL [R1+0xb74], R2 ;  /* 0x000b740201007387 */ /* 0x0003e20000100800 */
[C---:B0-----:R-:W-:Y:S02]  /*1360*/  VIADD R61, R60.reuse, 0x3e ;  /* 0x0000003e3c3d7836 */ /* 0x041fe40000000000 */
[----:B------:R-:W-:Y:S01]  /*1370*/  VIADD R60, R60, 0x3f ;  /* 0x0000003f3c3c7836 */ /* 0x000fe20000000000 */
[----:B-1----:R-:W-:-:S05]  /*1380*/  LOP3.LUT R2, R0, 0x20, R3, 0xfe, !PT ;  /* 0x0000002000027812 */ /* 0x002fca00078efe03 */
[----:B------:R0:W-:Y:S02]  /*1390*/  STL [R1+0xb70], R2 ;  /* 0x000b700201007387 */ /* 0x0001e40000100800 */
[C-C-:B0-----:R-:W-:Y:S02]  /*13a0*/  LOP3.LUT R2, R0.reuse, 0x40, R3.reuse, 0xfe, !PT ;  /* 0x0000004000027812 */ /* 0x141fe400078efe03 */
[----:B------:R-:W-:-:S03]  /*13b0*/  LOP3.LUT R0, R0, 0x60, R3, 0xfe, !PT ;  /* 0x0000006000007812 */ /* 0x000fc600078efe03 */
[----:B------:R0:W-:Y:S04]  /*13c0*/  STL [R1+0xb6c], R2 ;  /* 0x000b6c0201007387 */ /* 0x0001e80000100800 */
[----:B0-----:R0:W5:Y:S04]  /*13d0*/  LDL.LU R2, [R1+0x2370] ;  /* 0x0023700001027983 */ /* 0x0011680000300800 */
[----:B------:R0:W5:Y:S04]  /*13e0*/  LDL.LU R3, [R1+0x236c] ;  /* 0x00236c0001037983 */ /* 0x0001680000300800 */
[----:B------:R0:W-:Y:S01]  /*13f0*/  STL [R1+0xb68], R0 ;  /* 0x000b680001007387 */ /* 0x0001e20000100800 */
[----:B------:R-:W-:Y:S05]  /*1400*/  @!P0 BRA `(.L_x_0) ;  /* 0x000005e000ac8947 */ /* 0x000fea0003800000 */
[----:B------:R-:W2:Y:S01]  /*1410*/  LDL.LU R40, [R1+0x134] ;  /* 0x0001340001287983 */ /* 0x000ea20000300800 */
[----:B-----5:R-:W-:Y:S01]  /*1420*/  IABS R8, R2 ;  /* 0x0000000200087213 */ /* 0x020fe20000000000 */
[----:B------:R-:W-:Y:S01]  /*1430*/  IMAD.MOV.U32 R34, RZ, RZ, R0 ;  /* 0x000000ffff227224 */ /* 0x000fe200078e0000 */
[----:B------:R-:W-:Y:S01]  /*1440*/  ISETP.GE.AND P0, PT, R60, RZ, PT ;  /* 0x000000ff3c00720c */ /* 0x000fe20003f06270 */
[----:B------:R-:W3:Y:S01]  /*1450*/  LDL.LU R39, [R1+0x130] ;  /* 0x0001300001277983 */ /* 0x000ee20000300800 */
[----:B------:R-:W-:Y:S01]  /*1460*/  ISETP.GE.AND P3, PT, R61, RZ, PT ;  /* 0x000000ff3d00720c */ /* 0x000fe20003f66270 */
[----:B------:R-:W-:Y:S01]  /*1470*/  ULDC.64 UR8, c[0x0][0x218] ;  /* 0x0000860000087ab9 */ /* 0x000fe20000000a00 */
[----:B------:R-:W-:Y:S01]  /*1480*/  ULDC UR5, c[0x0][0x240] ;  /* 0x0000900000057ab9 */ /* 0x000fe20000000800 */
[----:B------:R-:W4:Y:S04]  /*1490*/  LDL.LU R38, [R1+0x12c] ;  /* 0x00012c0001267983 */ /* 0x000f280000300800 */
[----:B------:R-:W2:Y:S04]  /*14a0*/  LDL.LU R37, [R1+0x128] ;  /* 0x0001280001257983 */ /* 0x000ea80000300800 */
[----:B------:R-:W3:Y:S04]  /*14b0*/  LDL.LU R36, [R1+0x124] ;  /* 0x0001240001247983 */ /* 0x000ee80000300800 */
[----:B------:R-:W4:Y:S04]  /*14c0*/  LDL.LU R35, [R1+0x120] ;  /* 0x0001200001237983 */ /* 0x000f280000300800 */
[----:B------:R-:W2:Y:S04]  /*14d0*/  LDL.LU R56, [R1+0x180] ;  /* 0x0001800001387983 */ /* 0x000ea80000300800 */
[----:B------:R-:W2:Y:S04]  /*14e0*/  LDL.LU R58, [R1+0x188] ;  /* 0x00018800013a7983 */ /* 0x000ea80000300800 */
[----:B------:R-:W2:Y:S04]  /*14f0*/  LDL.LU R59, [R1+0x18c] ;  /* 0x00018c00013b7983 */ /* 0x000ea80000300800 */
[----:B------:R-:W2:Y:S04]  /*1500*/  LDL.LU R47, [R1+0x154] ;  /* 0x00015400012f7983 */ /* 0x000ea80000300800 */
[----:B------:R-:W2:Y:S04]  /*1510*/  LDL.LU R57, [R1+0x184] ;  /* 0x0001840001397983 */ /* 0x000ea80000300800 */
[----:B------:R-:W2:Y:S04]  /*1520*/  LDL.LU R54, [R1+0x178] ;  /* 0x0001780001367983 */ /* 0x000ea80000300800 */
[----:B------:R-:W2:Y:S04]  /*1530*/  LDL.LU R43, [R1+0x140] ;  /* 0x00014000012b7983 */ /* 0x000ea80000300800 */
[----:B------:R-:W2:Y:S04]  /*1540*/  LDL.LU R55, [R1+0x17c] ;  /* 0x00017c0001377983 */ /* 0x000ea80000300800 */
[----:B------:R-:W3:Y:S04]  /*1550*/  LDL R31, [R1+0xb74] ;  /* 0x000b7400011f7983 */ /* 0x000ee80000100800 */
[----:B------:R-:W2:Y:S04]  /*1560*/  LDL.LU R44, [R1+0x144] ;  /* 0x00014400012c7983 */ /* 0x000ea80000300800 */
[----:B------:R-:W2:Y:S04]  /*1570*/  LDL.LU R49, [R1+0x160] ;  /* 0x0001600001317983 */ /* 0x000ea80000300800 */
[----:B------:R-:W4:Y:S04]  /*1580*/  LDL R32, [R1+0xb70] ;  /* 0x000b700001207983 */ /* 0x000f280000100800 */
[----:B------:R-:W2:Y:S04]  /*1590*/  LDL R33, [R1+0xb6c] ;  /* 0x000b6c0001217983 */ /* 0x000ea80000100800 */
        /* <DEDUP_REMOVED lines=8> */
[----:B------:R-:W2:Y:S01]  /*1620*/  LDL.LU R53, [R1+0x15c] ;  /* 0x00015c0001357983 */ /* 0x000ea20000300800 */
[----:B------:R-:W1:Y:S01]  /*1630*/  I2F.RP R4, R8 ;  /* 0x0000000800047306 */ /* 0x000e620000209400 */
[----:B0-----:R-:W-:-:S02]  /*1640*/  IABS R0, R3 ;  /* 0x0000000300007213 */ /* 0x001fc40000000000 */
[----:B------:R0:W-:Y:S05]  /*1650*/  STL [R1+0x2514], R3 ;  /* 0x0025140301007387 */ /* 0x0001ea0000100800 */
[----:B------:R-:W0:Y:S08]  /*1660*/  I2F.RP R6, R0 ;  /* 0x0000000000067306 */ /* 0x000e300000209400 */
[----:B-1----:R-:W1:Y:S08]  /*1670*/  MUFU.RCP R4, R4 ;  /* 0x0000000400047308 */ /* 0x002e700000001000 */
[----:B0-----:R-:W0:Y:S01]  /*1680*/  MUFU.RCP R6, R6 ;  /* 0x0000000600067308 */ /* 0x001e220000001000 */
[----:B-1----:R-:W-:-:S07]  /*1690*/  VIADD R4, R4, 0xffffffe ;  /* 0x0ffffffe04047836 */ /* 0x002fce0000000000 */
[----:B------:R-:W1:Y:S01]  /*16a0*/  F2I.FTZ.U32.TRUNC.NTZ R5, R4 ;  /* 0x0000000400057305 */ /* 0x000e62000021f000 */
[----:B0-----:R-:W-:-:S07]  /*16b0*/  VIADD R6, R6, 0xffffffe ;  /* 0x0ffffffe06067836 */ /* 0x001fce0000000000 */
[----:B------:R0:W0:Y:S01]  /*16c0*/  F2I.FTZ.U32.TRUNC.NTZ R7, R6 ;  /* 0x0000000600077305 */ /* 0x000022000021f000 */
[----:B-1----:R-:W-:Y:S02]  /*16d0*/  IMAD.MOV R4, RZ, RZ, -R5 ;  /* 0x000000ffff047224 */ /* 0x002fe400078e0a05 */
[----:B0-----:R-:W-:Y:S02]  /*16e0*/  IMAD.MOV.U32 R6, RZ, RZ, RZ ;  /* 0x000000ffff067224 */ /* 0x001fe400078e00ff */
[----:B------:R-:W-:Y:S02]  /*16f0*/  IMAD R10, R4, R8, RZ ;  /* 0x00000008040a7224 */ /* 0x000fe400078e02ff */
[----:B------:R-:W-:-:S04]  /*1700*/  IMAD.MOV.U32 R4, RZ, RZ, RZ ;  /* 0x000000ffff047224 */ /* 0x000fc800078e00ff */
[----:B------:R-:W-:Y:S01]  /*1710*/  IMAD.HI.U32 R10, R5, R10, R4 ;  /* 0x0000000a050a7227 */ /* 0x000fe200078e0004 */
[----:B------:R-:W-:-:S03]  /*1720*/  IABS R5, R34 ;  /* 0x0000002200057213 */ /* 0x000fc60000000000 */
[----:B------:R-:W-:-:S04]  /*1730*/  IMAD.MOV R4, RZ, RZ, -R7 ;  /* 0x000000ffff047224 */ /* 0x000fc800078e0a07 */
[----:B------:R-:W-:-:S04]  /*1740*/  IMAD R4, R4, R0, RZ ;  /* 0x0000000004047224 */ /* 0x000fc800078e02ff */
[----:B------:R-:W-:Y:S01]  /*1750*/  IMAD.HI.U32 R4, R7, R4, R6 ;  /* 0x0000000407047227 */ /* 0x000fe200078e0006 */
[----:B---3--:R-:W-:-:S05]  /*1760*/  IABS R9, R31 ;  /* 0x0000001f00097213 */ /* 0x008fca0000000000 */
[----:B------:R-:W-:-:S04]  /*1770*/  IMAD.HI.U32 R15, R10, R9, RZ ;  /* 0x000000090a0f7227 */ /* 0x000fc800078e00ff */
[----:B------:R-:W-:Y:S01]  /*1780*/  IMAD.MOV R15, RZ, RZ, -R15 ;  /* 0x000000ffff0f7224 */ /* 0x000fe200078e0a0f */
[----:B----4-:R-:W-:-:S03]  /*1790*/  IABS R13, R32 ;  /* 0x00000020000d7213 */ /* 0x010fc60000000000 */
[----:B------:R-:W-:Y:S01]  /*17a0*/  IMAD R9, R8, R15, R9 ;  /* 0x0000000f08097224 */ /* 0x000fe200078e0209 */
[----:B--2---:R-:W-:Y:S01]  /*17b0*/  IABS R11, R33 ;  /* 0x00000021000b7213 */ /* 0x004fe20000000000 */
[----:B------:R-:W-:-:S03]  /*17c0*/  IMAD.HI.U32 R14, R10, R13, RZ ;  /* 0x0000000d0a0e7227 */ /* 0x000fc600078e00ff */
[----:B------:R-:W-:Y:S01]  /*17d0*/  ISETP.GT.U32.AND P1, PT, R8, R9, PT ;  /* 0x000000090800720c */ /* 0x000fe20003f24070 */
[----:B------:R-:W-:-:S04]  /*17e0*/  IMAD.HI.U32 R12, R10, R11, RZ ;  /* 0x0000000b0a0c7227 */ /* 0x000fc800078e00ff */
[----:B------:R-:W-:-:S04]  /*17f0*/  IMAD.HI.U32 R10, R10, R5, RZ ;  /* 0x000000050a0a7227 */ /* 0x000fc800078e00ff */
[----:B------:R-:W-:Y:S02]  /*1800*/  IMAD.MOV R14, RZ, RZ, -R14 ;  /* 0x000000ffff0e7224 */ /* 0x000fe400078e0a0e */
[----:B------:R-:W-:Y:S02]  /*1810*/  IMAD.MOV R12, RZ, RZ, -R12 ;  /* 0x000000ffff0c7224 */ /* 0x000fe400078e0a0c */
[----:B------:R-:W-:Y:S02]  /*1820*/  IMAD.MOV R10, RZ, RZ, -R10 ;  /* 0x000000ffff0a7224 */ /* 0x000fe400078e0a0a */
[C---:B------:R-:W-:Y:S01]  /*1830*/  IMAD R7, R8.reuse, R14, R13 ;  /* 0x0000000e08077224 */ /* 0x040fe200078e020d */
[----:B------:R-:W-:Y:S01]  /*1840*/  IABS R14, R60 ;  /* 0x0000003c000e7213 */ /* 0x000fe20000000000 */
[C---:B------:R-:W-:Y:S01]  /*1850*/  IMAD R6, R8.reuse, R12, R11 ;  /* 0x0000000c08067224 */ /* 0x040fe200078e020b */
[----:B------:R-:W-:Y:S01]  /*1860*/  IABS R11, R61 ;  /* 0x0000003d000b7213 */ /* 0x000fe20000000000 */
[C---:B------:R-:W-:Y:S01]  /*1870*/  IMAD R5, R8.reuse, R10, R5 ;  /* 0x0000000a08057224 */ /* 0x040fe200078e0205 */
[C---:B------:R-:W-:Y:S01]  /*1880*/  ISETP.GT.U32.AND P2, PT, R8.reuse, R7, PT ;  /* 0x000000070800720c */ /* 0x040fe20003f44070 */
[----:B------:R-:W-:Y:S01]  /*1890*/  @!P1 IMAD.IADD R9, R9, 0x1, -R8 ;  /* 0x0000000109099824 */ /* 0x000fe200078e0a08 */
[----:B------:R-:W-:Y:S01]  /*18a0*/  ISETP.GT.U32.AND P4, PT, R8, R6, PT ;  /* 0x000000060800720c */ /* 0x000fe20003f84070 */
[----:B------:R-:W-:Y:S01]  /*18b0*/  IMAD.HI.U32 R17, R4, R14, RZ ;  /* 0x0000000e04117227 */ /* 0x000fe200078e00ff */
[----:B------:R-:W-:-:S02]  /*18c0*/  ISETP.GT.U32.AND P5, PT, R8, R5, PT ;  /* 0x000000050800720c */ /* 0x000fc40003fa4070 */
[----:B------:R-:W-:Y:S01]  /*18d0*/  ISETP.GT.U32.AND P1, PT, R8, R9, PT ;  /* 0x000000090800720c */ /* 0x000fe20003f24070 */
[----:B------:R-:W-:Y:S01]  /*18e0*/  IMAD.MOV R17, RZ, RZ, -R17 ;  /* 0x000000ffff117224 */ /* 0x000fe200078e0a11 */
[----:B------:R-:W-:Y:S01]  /*18f0*/  IABS R12, R35 ;  /* 0x00000023000c7213 */ /* 0x000fe20000000000 */
[----:B------:R-:W-:Y:S01]  /*1900*/  IMAD.HI.U32 R16, R4, R11, RZ ;  /* 0x0000000b04107227 */ /* 0x000fe200078e00ff */
[----:B------:R-:W-:Y:S02]  /*1910*/  IABS R13, R36 ;  /* 0x00000024000d7213 */ /* 0x000fe40000000000 */
[----:B------:R-:W-:Y:S01]  /*1920*/  IABS R10, R37 ;  /* 0x00000025000a7213 */ /* 0x000fe20000000000 */
[--C-:B------:R-:W-:Y:S01]  /*1930*/  @!P2 IMAD.IADD R7, R7, 0x1, -R8.reuse ;  /* 0x000000010707a824 */ /* 0x100fe200078e0a08 */
[----:B------:R-:W-:Y:S01]  /*1940*/  ISETP.GE.AND P2, PT, R31, RZ, PT ;  /* 0x000000ff1f00720c */ /* 0x000fe20003f46270 */
[--C-:B------:R-:W-:Y:S02]  /*1950*/  @!P4 IMAD.IADD R6, R6, 0x1, -R8.reuse ;  /* 0x000000010606c824 */ /* 0x100fe400078e0a08 */
[----:B------:R-:W-:Y:S01]  /*1960*/  @!P5 IMAD.IADD R5, R5, 0x1, -R8 ;  /* 0x000000010505d824 */ /* 0x000fe200078e0a08 */
[----:B------:R-:W-:Y:S01]  /*1970*/  ISETP.GT.U32.AND P4, PT, R8, R7, PT ;  /* 0x000000070800720c */ /* 0x000fe20003f84070 */
[----:B------:R-:W-:Y:S01]  /*1980*/  IMAD R14, R0, R17, R14 ;  /* 0x00000011000e7224 */ /* 0x000fe200078e020e */
[C---:B------:R-:W-:Y:S01]  /*1990*/  ISETP.GT.U32.AND P5, PT, R8.reuse, R6, PT ;  /* 0x000000060800720c */ /* 0x040fe20003fa4070 */
[----:B------:R-:W-:Y:S01]  /*19a0*/  @!P1 IMAD.IADD R9, R9, 0x1, -R8 ;  /* 0x0000000109099824 */ /* 0x000fe200078e0a08 */
[----:B------:R-:W-:Y:S01]  /*19b0*/  ISETP.GT.U32.AND P6, PT, R8, R5, PT ;  /* 0x000000050800720c */ /* 0x000fe20003fc4070 */
[----:B------:R-:W-:Y:S01]  /*19c0*/  IMAD.HI.U32 R19, R4, R12, RZ ;  /* 0x0000000c04137227 */ /* 0x000fe200078e00ff */
[----:B------:R-:W-:-:S03]  /*19d0*/  ISETP.GE.AND P1, PT, R32, RZ, PT ;  /* 0x000000ff2000720c */ /* 0x000fc60003f26270 */
[----:B------:R-:W-:Y:S01]  /*19e0*/  @!P2 IMAD.MOV R9, RZ, RZ, -R9 ;  /* 0x000000ffff09a224 */ /* 0x000fe200078e0a09 */
[----:B------:R-:W-:Y:S01]  /*19f0*/  ISETP.GT.U32.AND P2, PT, R0, R14, PT ;  /* 0x0000000e0000720c */ /* 0x000fe20003f44070 */
[----:B------:R-:W-:Y:S02]  /*1a00*/  IMAD.MOV R16, RZ, RZ, -R16 ;  /* 0x000000ffff107224 */ /* 0x000fe400078e0a10 */
[--C-:B------:R-:W-:Y:S01]  /*1a10*/  @!P4 IMAD.IADD R7, R7, 0x1, -R8.reuse ;  /* 0x000000010707c824 */ /* 0x100fe200078e0a08 */
[----:B------:R-:W-:Y:S01]  /*1a20*/  ISETP.GE.AND P4, PT, R33, RZ, PT ;  /* 0x000000ff2100720c */ /* 0x000fe20003f86270 */
[--C-:B------:R-:W-:Y:S01]  /*1a30*/  @!P5 IMAD.IADD R6, R6, 0x1, -R8.reuse ;  /* 0x000000010606d824 */ /* 0x100fe200078e0a08 */
[----:B------:R-:W-:Y:S01]  /*1a40*/  ISETP.GE.AND P5, PT, R34, RZ, PT ;  /* 0x000000ff2200720c */ /* 0x000fe20003fa6270 */
[----:B------:R-:W-:Y:S02]  /*1a50*/  IMAD.MOV R19, RZ, RZ, -R19 ;  /* 0x000000ffff137224 */ /* 0x000fe400078e0a13 */
[----:B------:R-:W-:Y:S01]  /*1a60*/  @!P6 IMAD.IADD R5, R5, 0x1, -R8 ;  /* 0x000000010505e824 */ /* 0x000fe200078e0a08 */
[----:B------:R-:W-:Y:S01]  /*1a70*/  ISETP.NE.AND P6, PT, R2, RZ, PT ;  /* 0x000000ff0200720c */ /* 0x000fe20003fc5270 */
[----:B------:R-:W-:Y:S01]  /*1a80*/  IMAD.HI.U32 R18, R4, R13, RZ ;  /* 0x0000000d04127227 */ /* 0x000fe200078e00ff */
[----:B------:R-:W-:-:S02]  /*1a90*/  LOP3.LUT R2, RZ, R2, RZ, 0x33, !PT ;  /* 0x00000002ff027212 */ /* 0x000fc400078e33ff */
[----:B------:R-:W-:Y:S01]  /*1aa0*/  IABS R8, R38 ;  /* 0x0000002600087213 */ /* 0x000fe20000000000 */
[----:B------:R-:W-:Y:S01]  /*1ab0*/  @!P2 IMAD.IADD R14, R14, 0x1, -R0 ;  /* 0x000000010e0ea824 */ /* 0x000fe200078e0a00 */
[----:B------:R-:W-:Y:S01]  /*1ac0*/  SEL R3, R2, R9, !P6 ;  /* 0x0000000902037207 */ /* 0x000fe20007000000 */
[C---:B------:R-:W-:Y:S01]  /*1ad0*/  IMAD R11, R0.reuse, R16, R11 ;  /* 0x00000010000b7224 */ /* 0x040fe200078e020b */
[----:B------:R-:W-:Y:S01]  /*1ae0*/  IABS R9, R40 ;  /* 0x0000002800097213 */ /* 0x000fe20000000000 */
[C---:B------:R-:W-:Y:S02]  /*1af0*/  IMAD R12, R0.reuse, R19, R12 ;  /* 0x00000013000c7224 */ /* 0x040fe400078e020c */
[----:B------:R-:W-:Y:S01]  /*1b00*/  @!P5 IMAD.MOV R5, RZ, RZ, -R5 ;  /* 0x000000ffff05d224 */ /* 0x000fe200078e0a05 */
[C---:B------:R-:W-:Y:S01]  /*1b10*/  ISETP.GT.U32.AND P5, PT, R0.reuse, R14, PT ;  /* 0x0000000e0000720c */ /* 0x040fe20003fa4070 */
[----:B------:R-:W-:Y:S01]  /*1b20*/  IMAD.MOV R18, RZ, RZ, -R18 ;  /* 0x000000ffff127224 */ /* 0x000fe200078e0a12 */
[----:B------:R0:W-:Y:S01]  /*1b30*/  STL [R1+0x724], R3 ;  /* 0x0007240301007387 */ /* 0x0001e20000100800 */
[----:B------:R-:W-:Y:S01]  /*1b40*/  @!P1 IMAD.MOV R7, RZ, RZ, -R7 ;  /* 0x000000ffff079224 */ /* 0x000fe200078e0a07 */
[C---:B------:R-:W-:Y:S01]  /*1b50*/  ISETP.GT.U32.AND P1, PT, R0.reuse, R11, PT ;  /* 0x0000000b0000720c */ /* 0x040fe20003f24070 */
[----:B------:R-:W-:Y:S01]  /*1b60*/  @!P4 IMAD.MOV R6, RZ, RZ, -R6 ;  /* 0x000000ffff06c224 */ /* 0x000fe200078e0a06 */
[C---:B------:R-:W-:Y:S01]  /*1b70*/  ISETP.GT.U32.AND P4, PT, R0.reuse, R12, PT ;  /* 0x0000000c0000720c */ /* 0x040fe20003f84070 */
[----:B------:R-:W-:Y:S01]  /*1b80*/  IMAD R13, R0, R18, R13 ;  /* 0x00000012000d7224 */ /* 0x000fe200078e020d */
[----:B------:R-:W-:Y:S01]  /*1b90*/  SEL R7, R2, R7, !P6 ;  /* 0x0000000702077207 */ /* 0x000fe20007000000 */
[----:B------:R-:W-:Y:S01]  /*1ba0*/  IMAD.HI.U32 R15, R4, R10, RZ ;  /* 0x0000000a040f7227 */ /* 0x000fe200078e00ff */
[----:B0-----:R-:W-:-:S03]  /*1bb0*/  SEL R3, R2, R6, !P6 ;  /* 0x0000000602037207 */ /* 0x001fc60007000000 */
[--C-:B------:R-:W-:Y:S01]  /*1bc0*/  @!P5 IMAD.IADD R14, R14, 0x1, -R0.reuse ;  /* 0x000000010e0ed824 */ /* 0x100fe200078e0a00 */
[----:B------:R-:W-:Y:S01]  /*1bd0*/  SEL R2, R2, R5, !P6 ;  /* 0x0000000502027207 */ /* 0x000fe20007000000 */
[----:B------:R-:W-:Y:S01]  /*1be0*/  IMAD.HI.U32 R5, R4, R8, RZ ;  /* 0x0000000804057227 */ /* 0x000fe200078e00ff */
[C---:B------:R-:W-:Y:S01]  /*1bf0*/  ISETP.GT.U32.AND P6, PT, R0.reuse, R13, PT ;  /* 0x0000000d0000720c */ /* 0x040fe20003fc4070 */
[----:B------:R-:W-:Y:S02]  /*1c00*/  STL [R1+0x720], R7 ;  /* 0x0007200701007387 */ /* 0x000fe40000100800 */
[----:B------:R-:W-:Y:S02]  /*1c10*/  IMAD.MOV R5, RZ, RZ, -R5 ;  /* 0x000000ffff057224 */ /* 0x000fe400078e0a05 */
[----:B------:R0:W-:Y:S01]  /*1c20*/  STL [R1+0x608], R3 ;  /* 0x0006080301007387 */ /* 0x0001e20000100800 */
[----:B------:R-:W-:Y:S01]  /*1c30*/  @!P1 IMAD.IADD R11, R11, 0x1, -R0 ;  /* 0x000000010b0b9824 */ /* 0x000fe200078e0a00 */
[----:B------:R-:W-:Y:S01]  /*1c40*/  ISETP.GE.AND P1, PT, R35, RZ, PT ;  /* 0x000000ff2300720c */ /* 0x000fe20003f26270 */
[----:B------:R-:W-:Y:S01]  /*1c50*/  IMAD R8, R0, R5, R8 ;  /* 0x0000000500087224 */ /* 0x000fe200078e0208 */
[----:B------:R1:W-:Y:S01]  /*1c60*/  STL [R1+0x600], R2 ;  /* 0x0006000201007387 */ /* 0x0003e20000100800 */
[--C-:B------:R-:W-:Y:S01]  /*1c70*/  @!P4 IMAD.IADD R12, R12, 0x1, -R0.reuse ;  /* 0x000000010c0cc824 */ /* 0x100fe200078e0a00 */
[C---:B------:R-:W-:Y:S01]  /*1c80*/  ISETP.GT.U32.AND P4, PT, R0.reuse, R11, PT ;  /* 0x0000000b0000720c */ /* 0x040fe20003f84070 */
[----:B------:R-:W-:Y:S01]  /*1c90*/  IMAD.MOV R15, RZ, RZ, -R15 ;  /* 0x000000ffff0f7224 */ /* 0x000fe200078e0a0f */
[----:B------:R-:W-:Y:S01]  /*1ca0*/  IABS R5, R42 ;  /* 0x0000002a00057213 */ /* 0x000fe20000000000 */
[----:B------:R-:W-:Y:S01]  /*1cb0*/  @!P6 IMAD.IADD R13, R13, 0x1, -R0 ;  /* 0x000000010d0de824 */ /* 0x000fe200078e0a00 */
[----:B------:R-:W-:Y:S01]  /*1cc0*/  ISETP.GT.U32.AND P5, PT, R0, R12, PT ;  /* 0x0000000c0000720c */ /* 0x000fe20003fa4070 */
[----:B0-----:R-:W-:-:S02]  /*1cd0*/  IMAD.MOV.U32 R3, RZ, RZ, R14 ;  /* 0x000000ffff037224 */ /* 0x001fc400078e000e */
[C---:B------:R-:W-:Y:S01]  /*1ce0*/  IMAD R10, R0.reuse, R15, R10 ;  /* 0x0000000f000a7224 */ /* 0x040fe200078e020a */
[C---:B------:R-:W-:Y:S01]  /*1cf0*/  ISETP.GT.U32.AND P6, PT, R0.reuse, R13, PT ;  /* 0x0000000d0000720c */ /* 0x040fe20003fc4070 */
[----:B------:R-:W-:Y:S01]  /*1d00*/  @!P0 IMAD.MOV R3, RZ, RZ, -R3 ;  /* 0x000000ffff038224 */ /* 0x000fe200078e0a03 */
[----:B------:R-:W-:Y:S01]  /*1d10*/  ISETP.GT.U32.AND P0, PT, R0, R8, PT ;  /* 0x000000080000720c */ /* 0x000fe20003f04070 */
[----:B-1----:R-:W-:Y:S01]  /*1d20*/  IMAD.HI.U32 R2, R4, R9, RZ ;  /* 0x0000000904027227 */ /* 0x002fe200078e00ff */
[----:B------:R-:W-:Y:S02]  /*1d30*/  IABS R15, R39 ;  /* 0x00000027000f7213 */ /* 0x000fe40000000000 */
[----:B------:R-:W-:Y:S01]  /*1d40*/  ISETP.GT.U32.AND P2, PT, R0, R10, PT ;  /* 0x0000000a0000720c */ /* 0x000fe20003f44070 */
[----:B------:R-:W-:Y:S01]  /*1d50*/  IMAD.MOV R2, RZ, RZ, -R2 ;  /* 0x000000ffff027224 */ /* 0x000fe200078e0a02 */
[----:B------:R-:W-:Y:S01]  /*1d60*/  STL [R1+0x10], R3 ;  /* 0x0000100301007387 */ /* 0x000fe20000100800 */
[----:B------:R-:W-:-:S02]  /*1d70*/  @!P4 IMAD.IADD R11, R11, 0x1, -R0 ;  /* 0x000000010b0bc824 */ /* 0x000fc400078e0a00 */
[----:B------:R-:W-:Y:S01]  /*1d80*/  IMAD R9, R0, R2, R9 ;  /* 0x0000000200097224 */ /* 0x000fe200078e0209 */
[----:B------:R-:W-:Y:S01]  /*1d90*/  IABS R2, R41 ;  /* 0x0000002900027213 */ /* 0x000fe20000000000 */
[--C-:B------:R-:W-:Y:S01]  /*1da0*/  @!P5 IMAD.IADD R12, R12, 0x1, -R0.reuse ;  /* 0x000000010c0cd824 */ /* 0x100fe200078e0a00 */
[----:B------:R-:W-:Y:S01]  /*1db0*/  ISETP.GE.AND P5, PT, R36, RZ, PT ;  /* 0x000000ff2400720c */ /* 0x000fe20003fa6270 */
[----:B------:R-:W-:Y:S01]  /*1dc0*/  @!P0 IMAD.IADD R8, R8, 0x1, -R0 ;  /* 0x0000000108088824 */ /* 0x000fe200078e0a00 */
[----:B------:R-:W-:Y:S01]  /*1dd0*/  ISETP.GE.AND P0, PT, R38, RZ, PT ;  /* 0x000000ff2600720c */ /* 0x000fe20003f06270 */
[----:B------:R-:W-:-:S04]  /*1de0*/  IMAD.HI.U32 R6, R4, R2, RZ ;  /* 0x0000000204067227 */ /* 0x000fc800078e00ff */
[----:B------:R-:W-:Y:S01]  /*1df0*/  @!P3 IMAD.MOV R11, RZ, RZ, -R11 ;  /* 0x000000ffff0bb224 */ /* 0x000fe200078e0a0b */
[----:B------:R-:W-:Y:S01]  /*1e00*/  ISETP.GT.U32.AND P3, PT, R0, R8, PT ;  /* 0x000000080000720c */ /* 0x000fe20003f64070 */
[----:B------:R-:W-:Y:S02]  /*1e10*/  IMAD.MOV R7, RZ, RZ, -R6 ;  /* 0x000000ffff077224 */ /* 0x000fe400078e0a06 */
[----:B------:R-:W-:Y:S01]  /*1e20*/  @!P6 IMAD.IADD R13, R13, 0x1, -R0 ;  /* 0x000000010d0de824 */ /* 0x000fe200078e0a00 */
[----:B------:R0:W-:Y:S01]  /*1e30*/  STL [R1+0xc], R11 ;  /* 0x00000c0b01007387 */ /* 0x0001e20000100800 */
[----:B------:R-:W-:Y:S01]  /*1e40*/  IMAD.HI.U32 R6, R4, R5, RZ ;  /* 0x0000000504067227 */ /* 0x000fe200078e00ff */
[----:B------:R-:W-:-:S03]  /*1e50*/  ISETP.GT.U32.AND P6, PT, R0, R9, PT ;  /* 0x000000090000720c */ /* 0x000fc60003fc4070 */
[----:B------:R-:W-:-:S04]  /*1e60*/  IMAD.HI.U32 R60, R4, R15, RZ ;  /* 0x0000000f043c7227 */ /* 0x000fc800078e00ff */
[C---:B------:R-:W-:Y:S02]  /*1e70*/  IMAD R2, R0.reuse, R7, R2 ;  /* 0x0000000700027224 */ /* 0x040fe400078e0202 */
[----:B------:R-:W-:Y:S02]  /*1e80*/  IMAD.MOV R6, RZ, RZ, -R6 ;  /* 0x000000ffff067224 */ /* 0x000fe400078e0a06 */
[----:B------:R-:W-:Y:S01]  /*1e90*/  IMAD.MOV.U32 R7, RZ, RZ, R13 ;  /* 0x000000ffff077224 */ /* 0x000fe200078e000d */
[----:B------:R-:W-:Y:S01]  /*1ea0*/  IABS R13, R44 ;  /* 0x0000002c000d7213 */ /* 0x000fe20000000000 */
[----:B------:R-:W-:Y:S02]  /*1eb0*/  IMAD.MOV R60, RZ, RZ, -R60 ;  /* 0x000000ffff3c7224 */ /* 0x000fe400078e0a3c */
[C---:B0-----:R-:W-:Y:S02]  /*1ec0*/  IMAD R11, R0.reuse, R6, R5 ;  /* 0x00000006000b7224 */ /* 0x041fe400078e0205 */
[----:B------:R-:W-:Y:S01]  /*1ed0*/  @!P5 IMAD.MOV R7, RZ, RZ, -R7 ;  /* 0x000000ffff07d224 */ /* 0x000fe200078e0a07 */
[C---:B------:R-:W-:Y:S01]  /*1ee0*/  ISETP.GT.U32.AND P5, PT, R0.reuse, R2, PT ;  /* 0x000000020000720c */ /* 0x040fe20003fa4070 */
[----:B------:R-:W-:Y:S01]  /*1ef0*/  IMAD R60, R0, R60, R15 ;  /* 0x0000003c003c7224 */ /* 0x000fe200078e020f */
[----:B------:R-:W-:Y:S01]  /*1f00*/  IABS R15, R48 ;  /* 0x00000030000f7213 */ /* 0x000fe20000000000 */
[----:B------:R-:W-:-:S02]  /*1f10*/  @!P2 IMAD.IADD R10, R10, 0x1, -R0 ;  /* 0x000000010a0aa824 */ /* 0x000fc400078e0a00 */
[----:B------:R-:W-:Y:S01]  /*1f20*/  @!P3 IMAD.IADD R8, R8, 0x1, -R0 ;  /* 0x000000010808b824 */ /* 0x000fe200078e0a00 */
[C---:B------:R-:W-:Y:S01]  /*1f30*/  ISETP.GT.U32.AND P3, PT, R0.reuse, R11, PT ;  /* 0x0000000b0000720c */ /* 0x040fe20003f64070 */
[----:B------:R-:W-:Y:S01]  /*1f40*/  IMAD.MOV.U32 R3, RZ, RZ, R12 ;  /* 0x000000ffff037224 */ /* 0x000fe200078e000c */
[C---:B------:R-:W-:Y:S01]  /*1f50*/  ISETP.GT.U32.AND P4, PT, R0.reuse, R60, PT ;  /* 0x0000003c0000720c */ /* 0x040fe20003f84070 */
[--C-:B------:R-:W-:Y:S01]  /*1f60*/  @!P6 IMAD.IADD R9, R9, 0x1, -R0.reuse ;  /* 0x000000010909e824 */ /* 0x100fe200078e0a00 */
[----:B------:R-:W-:Y:S01]  /*1f70*/  ISETP.GT.U32.AND P2, PT, R0, R10, PT ;  /* 0x0000000a0000720c */ /* 0x000fe20003f44070 */
[----:B------:R-:W-:Y:S01]  /*1f80*/  @!P1 IMAD.MOV R3, RZ, RZ, -R3 ;  /* 0x000000ffff039224 */ /* 0x000fe200078e0a03 */
[----:B------:R-:W-:Y:S01]  /*1f90*/  IABS R12, R43 ;  /* 0x0000002b000c7213 */ /* 0x000fe20000000000 */
[----:B------:R-:W-:Y:S01]  /*1fa0*/  @!P5 IMAD.IADD R2, R2, 0x1, -R0 ;  /* 0x000000010202d824 */ /* 0x000fe200078e0a00 */
[----:B------:R-:W-:Y:S01]  /*1fb0*/  ISETP.GT.U32.AND P6, PT, R0, R9, PT ;  /* 0x000000090000720c */ /* 0x000fe20003fc4070 */
[----:B------:R-:W-:Y:S01]  /*1fc0*/  IMAD.MOV.U32 R61, RZ, RZ, R8 ;  /* 0x000000ffff3d7224 */ /* 0x000fe200078e0008 */
[----:B------:R0:W-:Y:S01]  /*1fd0*/  STL [R1+0x8], R3 ;  /* 0x0000080301007387 */ /* 0x0001e20000100800 */
[----:B------:R-:W-:Y:S01]  /*1fe0*/  IMAD.HI.U32 R5, R4, R12, RZ ;  /* 0x0000000c04057227 */ /* 0x000fe200078e00ff */
[----:B------:R-:W-:-:S02]  /*1ff0*/  ISETP.GE.AND P5, PT, R43, RZ, PT ;  /* 0x000000ff2b00720c */ /* 0x000fc40003fa6270 */
[----:B------:R-:W-:Y:S01]  /*2000*/  STL [R1+0x4], R7 ;  /* 0x0000040701007387 */ /* 0x000fe20000100800 */
[--C-:B------:R-:W-:Y:S01]  /*2010*/  @!P3 IMAD.IADD R11, R11, 0x1, -R0.reuse ;  /* 0x000000010b0bb824 */ /* 0x100fe200078e0a00 */
[----:B------:R-:W-:Y:S01]  /*2020*/  ISETP.GT.U32.AND P3, PT, R0, R2, PT ;  /* 0x000000020000720c */ /* 0x000fe20003f64070 */
[----:B------:R-:W-:Y:S01]  /*2030*/  @!P4 IMAD.IADD R60, R60, 0x1, -R0 ;  /* 0x000000013c3cc824 */ /* 0x000fe200078e0a00 */
[----:B------:R-:W-:Y:S01]  /*2040*/  ISETP.GE.AND P4, PT, R39, RZ, PT ;  /* 0x000000ff2700720c */ /* 0x000fe20003f86270 */
[----:B------:R-:W-:Y:S02]  /*2050*/  IMAD.MOV R6, RZ, RZ, -R5 ;  /* 0x000000ffff067224 */ /* 0x000fe400078e0a05 */
[----:B------:R-:W-:Y:S01]  /*2060*/  IMAD.HI.U32 R5, R4, R13, RZ ;  /* 0x0000000d04057227 */ /* 0x000fe200078e00ff */
[----:B------:R-:W-:-:S03]  /*2070*/  ISETP.GT.U32.AND P1, PT, R0, R60, PT ;  /* 0x0000003c0000720c */ /* 0x000fc60003f24070 */
[----:B------:R-:W-:Y:S01]  /*2080*/  @!P2 IMAD.IADD R10, R10, 0x1, -R0 ;  /* 0x000000010a0aa824 */ /* 0x000fe200078e0a00 */
[----:B------:R-:W-:Y:S01]  /*2090*/  ISETP.GE.AND P2, PT, R37, RZ, PT ;  /* 0x000000ff2500720c */ /* 0x000fe20003f46270 */
[C---:B------:R-:W-:Y:S02]  /*20a0*/  IMAD R12, R0.reuse, R6, R12 ;  /* 0x00000006000c7224 */ /* 0x040fe400078e020c */
[----:B------:R-:W-:Y:S01]  /*20b0*/  IMAD.MOV R6, RZ, RZ, -R5 ;  /* 0x000000ffff067224 */ /* 0x000fe200078e0a05 */
[----:B------:R-:W-:Y:S01]  /*20c0*/  IABS R5, R45 ;  /* 0x0000002d00057213 */ /* 0x000fe20000000000 */
[----:B0-----:R-:W-:Y:S02]  /*20d0*/  IMAD.MOV.U32 R3, RZ, RZ, R10 ;  /* 0x000000ffff037224 */ /* 0x001fe400078e000a */
[----:B------:R-:W-:Y:S02]  /*20e0*/  IMAD R13, R0, R6, R13 ;  /* 0x00000006000d7224 */ /* 0x000fe400078e020d */
[----:B------:R-:W-:-:S02]  /*20f0*/  @!P3 IMAD.IADD R2, R2, 0x1, -R0 ;  /* 0x000000010202b824 */ /* 0x000fc400078e0a00 */
[--C-:B------:R-:W-:Y:S01]  /*2100*/  @!P1 IMAD.IADD R60, R60, 0x1, -R0.reuse ;  /* 0x000000013c3c9824 */ /* 0x100fe200078e0a00 */
[----:B------:R-:W-:Y:S01]  /*2110*/  ISETP.GT.U32.AND P3, PT, R0, R13, PT ;  /* 0x0000000d0000720c */ /* 0x000fe20003f64070 */
[----:B------:R-:W-:Y:S01]  /*2120*/  @!P2 IMAD.MOV R3, RZ, RZ, -R3 ;  /* 0x000000ffff03a224 */ /* 0x000fe200078e0a03 */
[----:B------:R-:W-:Y:S01]  /*2130*/  ISETP.GE.AND P2, PT, R40, RZ, PT ;  /* 0x000000ff2800720c */ /* 0x000fe20003f46270 */
[----:B------:R-:W-:Y:S01]  /*2140*/  @!P0 IMAD.MOV R61, RZ, RZ, -R61 ;  /* 0x000000ffff3d8224 */ /* 0x000fe200078e0a3d */
[----:B------:R-:W-:Y:S01]  /*2150*/  ISETP.GE.AND P1, PT, R41, RZ, PT ;  /* 0x000000ff2900720c */ /* 0x000fe20003f26270 */
[----:B------:R-:W-:Y:S01]  /*2160*/  @!P6 IMAD.IADD R9, R9, 0x1, -R0 ;  /* 0x000000010909e824 */ /* 0x000fe200078e0a00 */
[----:B------:R-:W-:Y:S01]  /*2170*/  ISETP.GT.U32.AND P0, PT, R0, R11, PT ;  /* 0x0000000b0000720c */ /* 0x000fe20003f04070 */
[----:B------:R-:W-:Y:S01]  /*2180*/  IMAD.HI.U32 R6, R4, R5, RZ ;  /* 0x0000000504067227 */ /* 0x000fe200078e00ff */
[----:B------:R-:W-:Y:S01]  /*2190*/  ISETP.GE.AND P6, PT, R42, RZ, PT ;  /* 0x000000ff2a00720c */ /* 0x000fe20003fc6270 */
[----:B------:R-:W-:Y:S02]  /*21a0*/  STL [R1], R3 ;  /* 0x0000000301007387 */ /* 0x000fe40000100800 */
[----:B------:R-:W-:Y:S01]  /*21b0*/  @!P4 IMAD.MOV R60, RZ, RZ, -R60 ;  /* 0x000000ffff3cc224 */ /* 0x000fe200078e0a3c */
[----:B------:R-:W-:Y:S01]  /*21c0*/  ISETP.GT.U32.AND P4, PT, R0, R12, PT ;  /* 0x0000000c0000720c */ /* 0x000fe20003f84070 */
[----:B------:R-:W-:Y:S01]  /*21d0*/  @!P3 IMAD.IADD R13, R13, 0x1, -R0 ;  /* 0x000000010d0db824 */ /* 0x000fe200078e0a00 */
[----:B------:R-:W-:Y:S01]  /*21e0*/  STL [R1+0x24f4], R61 ;  /* 0x0024f43d01007387 */ /* 0x000fe20000100800 */
[----:B------:R-:W-:-:S02]  /*21f0*/  IMAD.MOV.U32 R10, RZ, RZ, R2 ;  /* 0x000000ffff0a7224 */ /* 0x000fc400078e0002 */
[----:B------:R-:W-:Y:S01]  /*2200*/  IMAD.MOV R6, RZ, RZ, -R6 ;  /* 0x000000ffff067224 */ /* 0x000fe200078e0a06 */
[----:B------:R-:W-:Y:S01]  /*2210*/  ISETP.GT.U32.AND P3, PT, R0, R13, PT ;  /* 0x0000000d0000720c */ /* 0x000fe20003f64070 */
[----:B------:R-:W-:Y:S01]  /*2220*/  @!P2 IMAD.MOV R9, RZ, RZ, -R9 ;  /* 0x000000ffff09a224 */ /* 0x000fe200078e0a09 */
[----:B------:R-:W-:Y:S01]  /*2230*/  STL [R1+0x24f8], R60 ;  /* 0x0024f83c01007387 */ /* 0x000fe20000100800 */
[----:B------:R-:W-:Y:S01]  /*2240*/  @!P1 IMAD.MOV R10, RZ, RZ, -R10 ;  /* 0x000000ffff0a9224 */ /* 0x000fe200078e0a0a */
[----:B------:R-:W-:Y:S01]  /*2250*/  ISETP.GE.AND P1, PT, R48, RZ, PT ;  /* 0x000000ff3000720c */ /* 0x000fe20003f26270 */
[----:B------:R-:W-:Y:S01]  /*2260*/  IMAD R14, R0, R6, R5 ;  /* 0x00000006000e7224 */ /* 0x000fe200078e0205 */
[----:B------:R-:W-:Y:S01]  /*2270*/  STL [R1+0x24fc], R9 ;  /* 0x0024fc0901007387 */ /* 0x000fe20000100800 */
[----:B------:R-:W-:Y:S01]  /*2280*/  @!P0 IMAD.IADD R11, R11, 0x1, -R0 ;  /* 0x000000010b0b8824 */ /* 0x000fe200078e0a00 */
[----:B------:R-:W-:Y:S01]  /*2290*/  ISETP.GE.AND P2, PT, R44, RZ, PT ;  /* 0x000000ff2c00720c */ /* 0x000fe20003f46270 */
[----:B------:R-:W-:Y:S01]  /*22a0*/  IMAD.HI.U32 R5, R4, R15, RZ ;  /* 0x0000000f04057227 */ /* 0x000fe200078e00ff */
[----:B------:R-:W-:Y:S01]  /*22b0*/  STL [R1+0x2500], R10 ;  /* 0x0025000a01007387 */ /* 0x000fe20000100800 */
[----:B------:R-:W-:-:S02]  /*22c0*/  ISETP.GE.AND P0, PT, R45, RZ, PT ;  /* 0x000000ff2d00720c */ /* 0x000fc40003f06270 */
[----:B------:R-:W-:Y:S02]  /*22d0*/  IMAD.MOV.U32 R48, RZ, RZ, R49 ;  /* 0x000000ffff307224 */ /* 0x000fe400078e0031 */
[----:B------:R-:W-:Y:S01]  /*22e0*/  @!P6 IMAD.MOV R11, RZ, RZ, -R11 ;  /* 0x000000ffff0be224 */ /* 0x000fe200078e0a0b */
[----:B------:R-:W2:Y:S01]  /*22f0*/  LDL.LU R49, [R1+0x164] ;  /* 0x0001640001317983 */ /* 0x000ea20000300800 */
[----:B------:R-:W-:Y:S01]  /*2300*/  IMAD.MOV R5, RZ, RZ, -R5 ;  /* 0x000000ffff057224 */ /* 0x000fe200078e0a05 */
[----:B------:R-:W-:Y:S01]  /*2310*/  ISETP.GT.U32.AND P6, PT, R0, R14, PT ;  /* 0x0000000e0000720c */ /* 0x000fe20003fc4070 */
[--C-:B------:R-:W-:Y:S02]  /*2320*/  @!P4 IMAD.IADD R12, R12, 0x1, -R0.reuse ;  /* 0x000000010c0cc824 */ /* 0x100fe400078e0a00 */
[C---:B------:R-:W-:Y:S02]  /*2330*/  IMAD R15, R0.reuse, R5, R15 ;  /* 0x00000005000f7224 */ /* 0x040fe400078e020f */
[----:B------:R-:W-:Y:S01]  /*2340*/  @!P3 IMAD.IADD R13, R13, 0x1, -R0 ;  /* 0x000000010d0db824 */ /* 0x000fe200078e0a00 */
[----:B------:R-:W-:-:S02]  /*2350*/  ISETP.GT.U32.AND P4, PT, R0, R12, PT ;  /* 0x0000000c0000720c */ /* 0x000fc40003f84070 */
[----:B------:R-:W-:-:S05]  /*2360*/  ISETP.GT.U32.AND P3, PT, R0, R15, PT ;  /* 0x0000000f0000720c */ /* 0x000fca0003f64070 */
[----:B------:R-:W-:-:S05]  /*2370*/  @!P6 IMAD.IADD R14, R14, 0x1, -R0 ;  /* 0x000000010e0ee824 */ /* 0x000fca00078e0a00 */
[----:B------:R-:W-:Y:S01]  /*2380*/  ISETP.GT.U32.AND P6, PT, R0, R14, PT ;  /* 0x0000000e0000720c */ /* 0x000fe20003fc4070 */
[--C-:B------:R-:W-:Y:S02]  /*2390*/  @!P4 IMAD.IADD R12, R12, 0x1, -R0.reuse ;  /* 0x000000010c0cc824 */ /* 0x100fe400078e0a00 */
[----:B------:R-:W-:Y:S02]  /*23a0*/  @!P3 IMAD.IADD R15, R15, 0x1, -R0 ;  /* 0x000000010f0fb824 */ /* 0x000fe400078e0a00 */
[----:B------:R-:W-:Y:S02]  /*23b0*/  @!P5 IMAD.MOV R12, RZ, RZ, -R12 ;  /* 0x000000ffff0cd224 */ /* 0x000fe400078e0a0c */
[----:B------:R-:W-:Y:S01]  /*23c0*/  @!P2 IMAD.MOV R13, RZ, RZ, -R13 ;  /* 0x000000ffff0da224 */ /* 0x000fe200078e0a0d */
[----:B------:R-:W-:Y:S01]  /*23d0*/  ISETP.GT.U32.AND P3, PT, R0, R15, PT ;  /* 0x0000000f0000720c */ /* 0x000fe20003f64070 */
[----:B------:R-:W-:Y:S01]  /*23e0*/  STL [R1+0x2504], R11 ;  /* 0x0025040b01007387 */ /* 0x000fe20000100800 */
[----:B------:R-:W-:-:S02]  /*23f0*/  ISETP.GE.AND P2, PT, R50, RZ, PT ;  /* 0x000000ff3200720c */ /* 0x000fc40003f46270 */
[----:B------:R-:W-:Y:S01]  /*2400*/  IABS R18, R50 ;  /* 0x0000003200127213 */ /* 0x000fe20000000000 */
[----:B------:R-:W-:Y:S01]  /*2410*/  STL [R1+0x2508], R12 ;  /* 0x0025080c01007387 */ /* 0x000fe20000100800 */
[----:B------:R-:W-:Y:S02]  /*2420*/  IMAD.MOV.U32 R50, RZ, RZ, R51 ;  /* 0x000000ffff327224 */ /* 0x000fe400078e0033 */
[----:B------:R-:W-:Y:S01]  /*2430*/  IMAD.MOV.U32 R51, RZ, RZ, R52 ;  /* 0x000000ffff337224 */ /* 0x000fe200078e0034 */
[----:B------:R-:W-:Y:S01]  /*2440*/  STL [R1+0x250c], R13 ;  /* 0x00250c0d01007387 */ /* 0x000fe20000100800 */
[----:B------:R-:W-:-:S03]  /*2450*/  @!P6 IMAD.IADD R14, R14, 0x1, -R0 ;  /* 0x000000010e0ee824 */ /* 0x000fc600078e0a00 */
[----:B------:R-:W3:Y:S01]  /*2460*/  LDL.LU R52, [R1+0x170] ;  /* 0x0001700001347983 */ /* 0x000ee20000300800 */
[----:B------:R-:W-:Y:S01]  /*2470*/  @!P0 IMAD.MOV R14, RZ, RZ, -R14 ;  /* 0x000000ffff0e8224 */ /* 0x000fe200078e0a0e */
[----:B------:R-:W-:Y:S01]  /*2480*/  IABS R19, R53 ;  /* 0x0000003500137213 */ /* 0x000fe20000000000 */
[----:B------:R-:W-:Y:S01]  /*2490*/  @!P3 IMAD.IADD R15, R15, 0x1, -R0 ;  /* 0x000000010f0fb824 */ /* 0x000fe200078e0a00 */
[----:B------:R-:W-:Y:S02]  /*24a0*/  ISETP.GE.AND P3, PT, R53, RZ, PT ;  /* 0x000000ff3500720c */ /* 0x000fe40003f66270 */
[----:B------:R-:W-:Y:S04]  /*24b0*/  STL [R1+0x2510], R14 ;  /* 0x0025100e01007387 */ /* 0x000fe80000100800 */
[----:B------:R-:W4:Y:S01]  /*24c0*/  LDL.LU R53, [R1+0x174] ;  /* 0x0001740001357983 */ /* 0x000f220000300800 */
[----:B------:R-:W-:-:S05]  /*24d0*/  IABS R16, R46 ;  /* 0x0000002e00107213 */ /* 0x000fca0000000000 */
[----:B------:R-:W-:-:S04]  /*24e0*/  IMAD.HI.U32 R2, R4, R16, RZ ;  /* 0x0000001004027227 */ /* 0x000fc800078e00ff */
[----:B------:R-:W-:-:S04]  /*24f0*/  IMAD.MOV R2, RZ, RZ, -R2 ;  /* 0x000000ffff027224 */ /* 0x000fc800078e0a02 */
[----:B------:R-:W-:Y:S02]  /*2500*/  IMAD R16, R0, R2, R16 ;  /* 0x0000000200107224 */ /* 0x000fe400078e0210 */
[----:B------:R-:W-:-:S03]  /*2510*/  IMAD.HI.U32 R2, R4, R18, RZ ;  /* 0x0000001204027227 */ /* 0x000fc600078e00ff */
[----:B------:R-:W-:Y:S01]  /*2520*/  ISETP.GT.U32.AND P6, PT, R0, R16, PT ;  /* 0x000000100000720c */ /* 0x000fe20003fc4070 */
[----:B------:R-:W-:Y:S01]  /*2530*/  IMAD.MOV R2, RZ, RZ, -R2 ;  /* 0x000000ffff027224 */ /* 0x000fe200078e0a02 */
[----:B------:R-:W-:-:S03]  /*2540*/  IABS R17, R47 ;  /* 0x0000002f00117213 */ /* 0x000fc60000000000 */
[----:B------:R-:W-:Y:S02]  /*2550*/  IMAD R18, R0, R2, R18 ;  /* 0x0000000200127224 */ /* 0x000fe400078e0212 */
[----:B------:R-:W-:-:S04]  /*2560*/  IMAD.HI.U32 R5, R4, R17, RZ ;  /* 0x0000001104057227 */ /* 0x000fc800078e00ff */
[----:B------:R-:W-:Y:S02]  /*2570*/  IMAD.MOV R5, RZ, RZ, -R5 ;  /* 0x000000ffff057224 */ /* 0x000fe400078e0a05 */
[----:B------:R-:W-:Y:S01]  /*2580*/  @!P6 IMAD.IADD R16, R16, 0x1, -R0 ;  /* 0x000000011010e824 */ /* 0x000fe200078e0a00 */
[C---:B------:R-:W-:Y:S01]  /*2590*/  ISETP.GT.U32.AND P6, PT, R0.reuse, R18, PT ;  /* 0x000000120000720c */ /* 0x040fe20003fc4070 */
[----:B------:R-:W-:-:S05]  /*25a0*/  IMAD R17, R0, R5, R17 ;  /* 0x0000000500117224 */ /* 0x000fca00078e0211 */
[----:B------:R-:W-:Y:S02]  /*25b0*/  ISETP.GT.U32.AND P0, PT, R0, R17, PT ;  /* 0x000000110000720c */ /* 0x000fe40003f04070 */
[----:B------:R-:W-:-:S05]  /*25c0*/  IABS R22, R50 ;  /* 0x0000003200167213 */ /* 0x000fca0000000000 */
[----:B------:R-:W-:Y:S02]  /*25d0*/  @!P6 IMAD.IADD R18, R18, 0x1, -R0 ;  /* 0x000000011212e824 */ /* 0x000fe400078e0a00 */
[----:B------:R-:W-:-:S03]  /*25e0*/  IMAD.HI.U32 R5, R4, R19, RZ ;  /* 0x0000001304057227 */ /* 0x000fc600078e00ff */
[C---:B------:R-:W-:Y:S01]  /*25f0*/  ISETP.GT.U32.AND P6, PT, R0.reuse, R18, PT ;  /* 0x000000120000720c */ /* 0x040fe20003fc4070 */
[----:B------:R-:W-:Y:S01]  /*2600*/  @!P0 IMAD.IADD R17, R17, 0x1, -R0 ;  /* 0x0000000111118824 */ /* 0x000fe200078e0a00 */
[----:B------:R-:W-:Y:S01]  /*2610*/  IABS R20, R48 ;  /* 0x0000003000147213 */ /* 0x000fe20000000000 */
[----:B------:R-:W-:Y:S01]  /*2620*/  IMAD.MOV R5, RZ, RZ, -R5 ;  /* 0x000000ffff057224 */ /* 0x000fe200078e0a05 */
[----:B------:R-:W-:Y:S02]  /*2630*/  ISETP.GT.U32.AND P0, PT, R0, R16, PT ;  /* 0x000000100000720c */ /* 0x000fe40003f04070 */
[----:B------:R-:W-:Y:S01]  /*2640*/  ISETP.GE.AND P4, PT, R46, RZ, PT ;  /* 0x000000ff2e00720c */ /* 0x000fe20003f86270 */
[----:B------:R-:W-:Y:S02]  /*2650*/  IMAD R19, R0, R5, R19 ;  /* 0x0000000500137224 */ /* 0x000fe400078e0213 */
[----:B------:R-:W-:-:S04]  /*2660*/  IMAD.HI.U32 R5, R4, R20, RZ ;  /* 0x0000001404057227 */ /* 0x000fc800078e00ff */
[----:B------:R-:W-:Y:S01]  /*2670*/  @!P1 IMAD.MOV R15, RZ, RZ, -R15 ;  /* 0x000000ffff0f9224 */ /* 0x000fe200078e0a0f */
[----:B------:R-:W-:Y:S01]  /*2680*/  ISETP.GT.U32.AND P1, PT, R0, R17, PT ;  /* 0x000000110000720c */ /* 0x000fe20003f24070 */
[--C-:B------:R-:W-:Y:S02]  /*2690*/  @!P6 IMAD.IADD R18, R18, 0x1, -R0.reuse ;  /* 0x000000011212e824 */ /* 0x100fe400078e0a00 */
[----:B------:R-:W-:Y:S01]  /*26a0*/  IMAD.MOV R5, RZ, RZ, -R5 ;  /* 0x000000ffff057224 */ /* 0x000fe200078e0a05 */
[----:B------:R-:W-:Y:S01]  /*26b0*/  ISETP.GE.AND P5, PT, R47, RZ, PT ;  /* 0x000000ff2f00720c */ /* 0x000fe20003fa6270 */
[----:B------:R-:W-:Y:S01]  /*26c0*/  @!P0 IMAD.IADD R16, R16, 0x1, -R0 ;  /* 0x0000000110108824 */ /* 0x000fe200078e0a00 */
[C---:B------:R-:W-:Y:S01]  /*26d0*/  ISETP.GT.U32.AND P0, PT, R0.reuse, R19, PT ;  /* 0x000000130000720c */ /* 0x040fe20003f04070 */
[----:B------:R-:W-:Y:S02]  /*26e0*/  IMAD R20, R0, R5, R20 ;  /* 0x0000000500147224 */ /* 0x000fe400078e0214 */
[----:B------:R-:W-:Y:S01]  /*26f0*/  @!P4 IMAD.MOV R16, RZ, RZ, -R16 ;  /* 0x000000ffff10c224 */ /* 0x000fe200078e0a10 */
[----:B------:R-:W-:-:S02]  /*2700*/  IABS R23, R51 ;  /* 0x0000003300177213 */ /* 0x000fc40000000000 */
[----:B------:R-:W-:Y:S01]  /*2710*/  ISETP.GT.U32.AND P4, PT, R0, R20, PT ;  /* 0x000000140000720c */ /* 0x000fe20003f84070 */
[----:B------:R-:W-:Y:S02]  /*2720*/  @!P1 IMAD.IADD R17, R17, 0x1, -R0 ;  /* 0x0000000111119824 */ /* 0x000fe400078e0a00 */
[----:B------:R-:W-:-:S04]  /*2730*/  IMAD.HI.U32 R5, R4, R23, RZ ;  /* 0x0000001704057227 */ /* 0x000fc800078e00ff */
[----:B------:R-:W-:Y:S02]  /*2740*/  @!P5 IMAD.MOV R17, RZ, RZ, -R17 ;  /* 0x000000ffff11d224 */ /* 0x000fe400078e0a11 */
[--C-:B------:R-:W-:Y:S02]  /*2750*/  @!P0 IMAD.IADD R19, R19, 0x1, -R0.reuse ;  /* 0x0000000113138824 */ /* 0x100fe400078e0a00 */
[----:B------:R-:W-:Y:S02]  /*2760*/  IMAD.MOV R5, RZ, RZ, -R5 ;  /* 0x000000ffff057224 */ /* 0x000fe400078e0a05 */
[----:B------:R-:W-:Y:S01]  /*2770*/  @!P4 IMAD.IADD R20, R20, 0x1, -R0 ;  /* 0x000000011414c824 */ /* 0x000fe200078e0a00 */
[C---:B------:R-:W-:Y:S01]  /*2780*/  ISETP.GT.U32.AND P4, PT, R0.reuse, R19, PT ;  /* 0x000000130000720c */ /* 0x040fe20003f84070 */
[----:B------:R-:W-:Y:S02]  /*2790*/  IMAD R23, R0, R5, R23 ;  /* 0x0000000500177224 */ /* 0x000fe400078e0217 */
[----:B------:R-:W-:-:S03]  /*27a0*/  @!P2 IMAD.MOV R18, RZ, RZ, -R18 ;  /* 0x000000ffff12a224 */ /* 0x000fc600078e0a12 */
[----:B------:R-:W-:Y:S02]  /*27b0*/  ISETP.GT.U32.AND P2, PT, R0, R23, PT ;  /* 0x000000170000720c */ /* 0x000fe40003f44070 */
[----:B------:R-:W-:Y:S02]  /*27c0*/  IABS R5, R54 ;  /* 0x0000003600057213 */ /* 0x000fe40000000000 */
[----:B------:R-:W-:-:S03]  /*27d0*/  ISETP.GE.AND P0, PT, R48, RZ, PT ;  /* 0x000000ff3000720c */ /* 0x000fc60003f06270 */
[----:B------:R-:W-:Y:S02]  /*27e0*/  @!P4 IMAD.IADD R19, R19, 0x1, -R0 ;  /* 0x000000011313c824 */ /* 0x000fe400078e0a00 */
[----:B------:R-:W-:-:S04]  /*27f0*/  IMAD.HI.U32 R26, R4, R5, RZ ;  /* 0x00000005041a7227 */ /* 0x000fc800078e00ff */
[----:B------:R-:W-:Y:S02]  /*2800*/  @!P2 IMAD.IADD R23, R23, 0x1, -R0 ;  /* 0x000000011717a824 */ /* 0x000fe400078e0a00 */
[----:B------:R-:W-:Y:S02]  /*2810*/  IMAD.MOV R26, RZ, RZ, -R26 ;  /* 0x000000ffff1a7224 */ /* 0x000fe400078e0a1a */
[----:B------:R-:W-:Y:S01]  /*2820*/  @!P3 IMAD.MOV R19, RZ, RZ, -R19 ;  /* 0x000000ffff13b224 */ /* 0x000fe200078e0a13 */
[C---:B------:R-:W-:Y:S01]  /*2830*/  ISETP.GT.U32.AND P3, PT, R0.reuse, R23, PT ;  /* 0x000000170000720c */ /* 0x040fe20003f64070 */
[----:B------:R-:W-:Y:S01]  /*2840*/  IMAD R26, R0, R26, R5 ;  /* 0x0000001a001a7224 */ /* 0x000fe200078e0205 */
[----:B------:R-:W-:Y:S04]  /*2850*/  STL [R1+0x2518], R15 ;  /* 0x0025180f01007387 */ /* 0x000fe80000100800 */
[----:B------:R-:W-:Y:S04]  /*2860*/  STL [R1+0x251c], R16 ;  /* 0x00251c1001007387 */ /* 0x000fe80000100800 */
[----:B------:R-:W-:Y:S03]  /*2870*/  STL [R1+0x2520], R17 ;  /* 0x0025201101007387 */ /* 0x000fe60000100800 */
[----:B------:R-:W-:Y:S01]  /*2880*/  @!P3 IMAD.IADD R23, R23, 0x1, -R0 ;  /* 0x000000011717b824 */ /* 0x000fe200078e0a00 */
[----:B------:R0:W-:Y:S01]  /*2890*/  STL [R1+0x2524], R18 ;  /* 0x0025241201007387 */ /* 0x0001e20000100800 */
[----:B------:R-:W-:-:S03]  /*28a0*/  ISETP.GE.AND P3, PT, R54, RZ, PT ;  /* 0x000000ff3600720c */ /* 0x000fc60003f66270 */
[----:B------:R-:W4:Y:S01]  /*28b0*/  LDL.LU R54, [R1+0x190] ;  /* 0x0001900001367983 */ /* 0x000f220000300800 */
[----:B------:R-:W-:Y:S02]  /*28c0*/  IABS R27, R55 ;  /* 0x00000037001b7213 */ /* 0x000fe40000000000 */
[----:B------:R-:W-:Y:S02]  /*28d0*/  IABS R28, R56 ;  /* 0x00000038001c7213 */ /* 0x000fe40000000000 */
[----:B--2---:R-:W-:Y:S01]  /*28e0*/  IABS R21, R49 ;  /* 0x0000003100157213 */ /* 0x004fe20000000000 */
[----:B0-----:R-:W0:Y:S04]  /*28f0*/  LDC R18, c[0x0][0x230] ;  /* 0x00008c00ff127b82 */ /* 0x001e280000000800 */
[----:B------:R-:W-:-:S04]  /*2900*/  IMAD.HI.U32 R2, R4, R21, RZ ;  /* 0x0000001504027227 */ /* 0x000fc800078e00ff */
[----:B------:R-:W-:-:S04]  /*2910*/  IMAD.MOV R2, RZ, RZ, -R2 ;  /* 0x000000ffff027224 */ /* 0x000fc800078e0a02 */
[----:B------:R-:W-:Y:S02]  /*2920*/  IMAD R21, R0, R2, R21 ;  /* 0x0000000200157224 */ /* 0x000fe400078e0215 */
[----:B------:R-:W-:-:S04]  /*2930*/  IMAD.HI.U32 R2, R4, R22, RZ ;  /* 0x0000001604027227 */ /* 0x000fc800078e00ff */
[----:B------:R-:W-:-:S04]  /*2940*/  IMAD.MOV R2, RZ, RZ, -R2 ;  /* 0x000000ffff027224 */ /* 0x000fc800078e0a02 */
[----:B------:R-:W-:-:S05]  /*2950*/  IMAD R22, R0, R2, R22 ;  /* 0x0000000200167224 */ /* 0x000fca00078e0216 */
[C---:B------:R-:W-:Y:S02]  /*2960*/  ISETP.GT.U32.AND P6, PT, R0.reuse, R22, PT ;  /* 0x000000160000720c */ /* 0x040fe40003fc4070 */
[----:B------:R-:W-:Y:S02]  /*2970*/  ISETP.GT.U32.AND P1, PT, R0, R21, PT ;  /* 0x000000150000720c */ /* 0x000fe40003f24070 */
[----:B---3--:R-:W-:-:S09]  /*2980*/  IABS R24, R52 ;  /* 0x0000003400187213 */ /* 0x008fd20000000000 */
[----:B------:R-:W-:Y:S02]  /*2990*/  @!P6 IMAD.IADD R22, R22, 0x1, -R0 ;  /* 0x000000011616e824 */ /* 0x000fe400078e0a00 */
[----:B------:R-:W-:-:S04]  /*29a0*/  IMAD.HI.U32 R2, R4, R24, RZ ;  /* 0x0000001804027227 */ /* 0x000fc800078e00ff */
[----:B------:R-:W-:Y:S01]  /*29b0*/  IMAD.MOV R2, RZ, RZ, -R2 ;  /* 0x000000ffff027224 */ /* 0x000fe200078e0a02 */
[----:B----4-:R-:W-:Y:S02]  /*29c0*/  IABS R25, R53 ;  /* 0x0000003500197213 */ /* 0x010fe40000000000 */
[C---:B------:R-:W-:Y:S01]  /*29d0*/  ISETP.GT.U32.AND P5, PT, R0.reuse, R22, PT ;  /* 0x000000160000720c */ /* 0x040fe20003fa4070 */
[----:B------:R-:W-:Y:S02]  /*29e0*/  IMAD R24, R0, R2, R24 ;  /* 0x0000000200187224 */ /* 0x000fe400078e0218 */
[----:B------:R-:W-:-:S04]  /*29f0*/  IMAD.HI.U32 R2, R4, R25, RZ ;  /* 0x0000001904027227 */ /* 0x000fc800078e00ff */
[----:B------:R-:W-:Y:S02]  /*2a00*/  IMAD.MOV R2, RZ, RZ, -R2 ;  /* 0x000000ffff027224 */ /* 0x000fe400078e0a02 */
[--C-:B------:R-:W-:Y:S02]  /*2a10*/  @!P1 IMAD.IADD R21, R21, 0x1, -R0.reuse ;  /* 0x0000000115159824 */ /* 0x100fe400078e0a00 */
[C---:B------:R-:W-:Y:S01]  /*2a20*/  IMAD R25, R0.reuse, R2, R25 ;  /* 0x0000000200197224 */ /* 0x040fe200078e0219 */
[----:B------:R-:W-:Y:S01]  /*2a30*/  ISETP.GT.U32.AND P1, PT, R0, R20, PT ;  /* 0x000000140000720c */ /* 0x000fe20003f24070 */
[----:B------:R-:W-:Y:S01]  /*2a40*/  @!P5 IMAD.IADD R22, R22, 0x1, -R0 ;  /* 0x000000011616d824 */ /* 0x000fe200078e0a00 */
[C---:B------:R-:W-:Y:S02]  /*2a50*/  ISETP.GT.U32.AND P6, PT, R0.reuse, R21, PT ;  /* 0x000000150000720c */ /* 0x040fe40003fc4070 */
[----:B------:R-:W-:Y:S02]  /*2a60*/  ISETP.GT.U32.AND P5, PT, R0, R25, PT ;  /* 0x000000190000720c */ /* 0x000fe40003fa4070 */
[----:B------:R-:W-:-:S07]  /*2a70*/  ISETP.GE.AND P4, PT, R49, RZ, PT ;  /* 0x000000ff3100720c */ /* 0x000fce0003f86270 */
[--C-:B------:R-:W-:Y:S02]  /*2a80*/  @!P1 IMAD.IADD R20, R20, 0x1, -R0.reuse ;  /* 0x0000000114149824 */ /* 0x100fe400078e0a00 */
[--C-:B------:R-:W-:Y:S02]  /*2a90*/  @!P6 IMAD.IADD R21, R21, 0x1, -R0.reuse ;  /* 0x000000011515e824 */ /* 0x100fe400078e0a00 */
[----:B------:R-:W-:Y:S02]  /*2aa0*/  @!P5 IMAD.IADD R25, R25, 0x1, -R0 ;  /* 0x000000011919d824 */ /* 0x000fe400078e0a00 */
[----:B------:R-:W-:Y:S02]  /*2ab0*/  @!P0 IMAD.MOV R20, RZ, RZ, -R20 ;  /* 0x000000ffff148224 */ /* 0x000fe400078e0a14 */
[----:B------:R-:W-:Y:S01]  /*2ac0*/  @!P4 IMAD.MOV R21, RZ, RZ, -R21 ;  /* 0x000000ffff15c224 */ /* 0x000fe200078e0a15 */
[C---:B------:R-:W-:Y:S02]  /*2ad0*/  ISETP.GT.U32.AND P0, PT, R0.reuse, R25, PT ;  /* 0x000000190000720c */ /* 0x040fe40003f04070 */
[----:B------:R-:W-:-:S02]  /*2ae0*/  ISETP.GT.U32.AND P4, PT, R0, R26, PT ;  /* 0x0000001a0000720c */ /* 0x000fc40003f84070 */
[----:B------:R-:W-:Y:S02]  /*2af0*/  ISETP.GE.AND P6, PT, R50, RZ, PT ;  /* 0x000000ff3200720c */ /* 0x000fe40003fc6270 */
[----:B------:R-:W-:-:S07]  /*2b00*/  ISETP.GT.U32.AND P1, PT, R0, R24, PT ;  /* 0x000000180000720c */ /* 0x000fce0003f24070 */
[--C-:B------:R-:W-:Y:S01]  /*2b10*/  @!P0 IMAD.IADD R25, R25, 0x1, -R0.reuse ;  /* 0x0000000119198824 */ /* 0x100fe200078e0a00 */
[----:B------:R-:W-:Y:S01]  /*2b20*/  ISETP.GE.AND P0, PT, R55, RZ, PT ;  /* 0x000000ff3700720c */ /* 0x000fe20003f06270 */
[----:B------:R-:W-:Y:S01]  /*2b30*/  @!P4 IMAD.IADD R26, R26, 0x1, -R0 ;  /* 0x000000011a1ac824 */ /* 0x000fe200078e0a00 */
[----:B------:R-:W-:Y:S01]  /*2b40*/  ISETP.GE.AND P4, PT, R56, RZ, PT ;  /* 0x000000ff3800720c */ /* 0x000fe20003f86270 */
[----:B------:R-:W2:Y:S01]  /*2b50*/  LDL.LU R55, [R1+0x194] ;  /* 0x0001940001377983 */ /* 0x000ea20000300800 */
[----:B------:R-:W-:-:S03]  /*2b60*/  @!P6 IMAD.MOV R22, RZ, RZ, -R22 ;  /* 0x000000ffff16e224 */ /* 0x000fc600078e0a16 */
[----:B------:R-:W3:Y:S01]  /*2b70*/  LDL.LU R56, [R1+0x198] ;  /* 0x0001980001387983 */ /* 0x000ee20000300800 */
[----:B------:R-:W-:-:S03]  /*2b80*/  ISETP.GE.AND P6, PT, R53, RZ, PT ;  /* 0x000000ff3500720c */ /* 0x000fc60003fc6270 */
[----:B------:R-:W4:Y:S01]  /*2b90*/  LDL.LU R53, [R1+0x19c] ;  /* 0x00019c0001357983 */ /* 0x000f220000300800 */
[----:B------:R-:W-:Y:S02]  /*2ba0*/  @!P1 IMAD.IADD R24, R24, 0x1, -R0 ;  /* 0x0000000118189824 */ /* 0x000fe400078e0a00 */
[----:B------:R-:W-:-:S03]  /*2bb0*/  IMAD.HI.U32 R2, R4, R27, RZ ;  /* 0x0000001b04027227 */ /* 0x000fc600078e00ff */
[----:B------:R-:W-:Y:S01]  /*2bc0*/  ISETP.GT.U32.AND P5, PT, R0, R24, PT ;  /* 0x000000180000720c */ /* 0x000fe20003fa4070 */
[----:B------:R-:W-:Y:S01]  /*2bd0*/  IMAD.MOV R2, RZ, RZ, -R2 ;  /* 0x000000ffff027224 */ /* 0x000fe200078e0a02 */
[----:B------:R-:W-:-:S03]  /*2be0*/  ISETP.GE.AND P1, PT, R52, RZ, PT ;  /* 0x000000ff3400720c */ /* 0x000fc60003f26270 */
[----:B------:R-:W-:Y:S02]  /*2bf0*/  IMAD R27, R0, R2, R27 ;  /* 0x00000002001b7224 */ /* 0x000fe400078e021b */
[----:B------:R-:W-:-:S04]  /*2c00*/  IMAD.HI.U32 R2, R4, R28, RZ ;  /* 0x0000001c04027227 */ /* 0x000fc800078e00ff */
[----:B------:R-:W-:Y:S02]  /*2c10*/  IMAD.MOV R2, RZ, RZ, -R2 ;  /* 0x000000ffff027224 */ /* 0x000fe400078e0a02 */
[----:B------:R-:W-:Y:S02]  /*2c20*/  @!P5 IMAD.IADD R24, R24, 0x1, -R0 ;  /* 0x000000011818d824 */ /* 0x000fe400078e0a00 */
[----:B------:R-:W-:Y:S02]  /*2c30*/  IMAD R28, R0, R2, R28 ;  /* 0x00000002001c7224 */ /* 0x000fe400078e021c */
[----:B------:R-:W-:-:S03]  /*2c40*/  @!P1 IMAD.MOV R24, RZ, RZ, -R24 ;  /* 0x000000ffff189224 */ /* 0x000fc600078e0a18 */
[----:B------:R-:W-:Y:S02]  /*2c50*/  ISETP.GT.U32.AND P1, PT, R0, R28, PT ;  /* 0x0000001c0000720c */ /* 0x000fe40003f24070 */
[----:B------:R-:W-:-:S11]  /*2c60*/  IABS R2, R59 ;  /* 0x0000003b00027213 */ /* 0x000fd60000000000 */
[----:B------:R-:W-:Y:S01]  /*2c70*/  @!P1 IMAD.IADD R28, R28, 0x1, -R0 ;  /* 0x000000011c1c9824 */ /* 0x000fe200078e0a00 */
[----:B------:R-:W-:Y:S02]  /*2c80*/  ISETP.GE.AND P1, PT, R59, RZ, PT ;  /* 0x000000ff3b00720c */ /* 0x000fe40003f26270 */
[----:B------:R-:W2:Y:S01]  /*2c90*/  LDL.LU R59, [R1+0x1a0] ;  /* 0x0001a000013b7983 */ /* 0x000ea20000300800 */
[----:B------:R-:W-:Y:S02]  /*2ca0*/  ISETP.GE.AND P2, PT, R51, RZ, PT ;  /* 0x000000ff3300720c */ /* 0x000fe40003f46270 */
[----:B------:R-:W-:Y:S02]  /*2cb0*/  ISETP.GT.U32.AND P5, PT, R0, R27, PT ;  /* 0x0000001b0000720c */ /* 0x000fe40003fa4070 */
[----:B------:R-:W-:-:S09]  /*2cc0*/  IABS R29, R57 ;  /* 0x00000039001d7213 */ /* 0x000fd20000000000 */
[----:B------:R-:W-:Y:S01]  /*2cd0*/  @!P2 IMAD.MOV R23, RZ, RZ, -R23 ;  /* 0x000000ffff17a224 */ /* 0x000fe200078e0a17 */
[----:B------:R-:W-:Y:S01]  /*2ce0*/  ISETP.GT.U32.AND P2, PT, R0, R26, PT ;  /* 0x0000001a0000720c */ /* 0x000fe20003f44070 */
[----:B------:R-:W-:Y:S02]  /*2cf0*/  @!P5 IMAD.IADD R27, R27, 0x1, -R0 ;  /* 0x000000011b1bd824 */ /* 0x000fe400078e0a00 */
[----:B------:R-:W-:Y:S01]  /*2d00*/  IMAD.HI.U32 R5, R4, R29, RZ ;  /* 0x0000001d04057227 */ /* 0x000fe200078e00ff */
[----:B------:R-:W-:Y:S02]  /*2d10*/  IABS R30, R58 ;  /* 0x0000003a001e7213 */ /* 0x000fe40000000000 */
[----:B------:R-:W-:Y:S01]  /*2d20*/  ISETP.GT.U32.AND P5, PT, R0, R27, PT ;  /* 0x0000001b0000720c */ /* 0x000fe20003fa4070 */
[----:B------:R-:W-:-:S04]  /*2d30*/  IMAD.MOV R5, RZ, RZ, -R5 ;  /* 0x000000ffff057224 */ /* 0x000fc800078e0a05 */
[----:B------:R-:W-:Y:S02]  /*2d40*/  IMAD R29, R0, R5, R29 ;  /* 0x00000005001d7224 */ /* 0x000fe400078e021d */
[----:B------:R-:W-:Y:S02]  /*2d50*/  @!P2 IMAD.IADD R26, R26, 0x1, -R0 ;  /* 0x000000011a1aa824 */ /* 0x000fe400078e0a00 */
[----:B------:R-:W-:-:S04]  /*2d60*/  IMAD.HI.U32 R5, R4, R30, RZ ;  /* 0x0000001e04057227 */ /* 0x000fc800078e00ff */
[----:B------:R-:W-:Y:S01]  /*2d70*/  @!P3 IMAD.MOV R26, RZ, RZ, -R26 ;  /* 0x000000ffff1ab224 */ /* 0x000fe200078e0a1a */
[----:B------:R-:W-:Y:S01]  /*2d80*/  ISETP.GT.U32.AND P3, PT, R0, R28, PT ;  /* 0x0000001c0000720c */ /* 0x000fe20003f64070 */
[----:B------:R-:W-:-:S04]  /*2d90*/  IMAD.HI.U32 R31, R4, R2, RZ ;  /* 0x00000002041f7227 */ /* 0x000fc800078e00ff */
[----:B------:R-:W-:Y:S02]  /*2da0*/  IMAD.MOV R5, RZ, RZ, -R5 ;  /* 0x000000ffff057224 */ /* 0x000fe400078e0a05 */
[----:B------:R-:W-:Y:S02]  /*2db0*/  @!P5 IMAD.IADD R27, R27, 0x1, -R0 ;  /* 0x000000011b1bd824 */ /* 0x000fe400078e0a00 */
[----:B------:R-:W-:Y:S02]  /*2dc0*/  IMAD.MOV R31, RZ, RZ, -R31 ;  /* 0x000000ffff1f7224 */ /* 0x000fe400078e0a1f */
[C---:B------:R-:W-:Y:S01]  /*2dd0*/  IMAD R30, R0.reuse, R5, R30 ;  /* 0x00000005001e7224 */ /* 0x040fe200078e021e */
[C---:B------:R-:W-:Y:S01]  /*2de0*/  ISETP.GT.U32.AND P5, PT, R0.reuse, R29, PT ;  /* 0x0000001d0000720c */ /* 0x040fe20003fa4070 */
[----:B------:R-:W-:Y:S01]  /*2df0*/  @!P6 IMAD.MOV R25, RZ, RZ, -R25 ;  /* 0x000000ffff19e224 */ /* 0x000fe200078e0a19 */
[----:B------:R-:W-:Y:S01]  /*2e00*/  ISETP.GE.AND P6, PT, R57, RZ, PT ;  /* 0x000000ff3900720c */ /* 0x000fe20003fc6270 */
[C---:B------:R-:W-:Y:S01]  /*2e10*/  IMAD R31, R0.reuse, R31, R2 ;  /* 0x0000001f001f7224 */ /* 0x040fe200078e0202 */
[----:B------:R-:W2:Y:S01]  /*2e20*/  LDL.LU R57, [R1+0x1a4] ;  /* 0x0001a40001397983 */ /* 0x000ea20000300800 */
[----:B------:R-:W-:Y:S01]  /*2e30*/  @!P0 IMAD.MOV R27, RZ, RZ, -R27 ;  /* 0x000000ffff1b8224 */ /* 0x000fe200078e0a1b */
[----:B------:R-:W-:Y:S01]  /*2e40*/  ISETP.GT.U32.AND P0, PT, R0, R30, PT ;  /* 0x0000001e0000720c */ /* 0x000fe20003f04070 */
[----:B------:R-:W-:Y:S01]  /*2e50*/  @!P3 IMAD.IADD R28, R28, 0x1, -R0 ;  /* 0x000000011c1cb824 */ /* 0x000fe200078e0a00 */
[----:B------:R-:W-:-:S02]  /*2e60*/  ISETP.GT.U32.AND P3, PT, R0, R31, PT ;  /* 0x0000001f0000720c */ /* 0x000fc40003f64070 */
[----:B------:R-:W-:Y:S02]  /*2e70*/  ISETP.GE.AND P2, PT, R58, RZ, PT ;  /* 0x000000ff3a00720c */ /* 0x000fe40003f46270 */
[----:B------:R-:W2:Y:S01]  /*2e80*/  LDL.LU R58, [R1+0x1a8] ;  /* 0x0001a800013a7983 */ /* 0x000ea20000300800 */
[----:B------:R-:W-:Y:S01]  /*2e90*/  IABS R32, R54 ;  /* 0x0000003600207213 */ /* 0x000fe20000000000 */
[----:B------:R-:W-:-:S04]  /*2ea0*/  @!P5 IMAD.IADD R29, R29, 0x1, -R0 ;  /* 0x000000011d1dd824 */ /* 0x000fc800078e0a00 */
[----:B------:R-:W-:Y:S01]  /*2eb0*/  IMAD.HI.U32 R2, R4, R32, RZ ;  /* 0x0000002004027227 */ /* 0x000fe200078e00ff */
[----:B------:R-:W-:-:S03]  /*2ec0*/  ISETP.GT.U32.AND P5, PT, R0, R29, PT ;  /* 0x0000001d0000720c */ /* 0x000fc60003fa4070 */
[--C-:B------:R-:W-:Y:S02]  /*2ed0*/  @!P0 IMAD.IADD R30, R30, 0x1, -R0.reuse ;  /* 0x000000011e1e8824 */ /* 0x100fe400078e0a00 */
[----:B------:R-:W-:Y:S02]  /*2ee0*/  @!P3 IMAD.IADD R31, R31, 0x1, -R0 ;  /* 0x000000011f1fb824 */ /* 0x000fe400078e0a00 */
[----:B------:R-:W-:Y:S01]  /*2ef0*/  IMAD.MOV R2, RZ, RZ, -R2 ;  /* 0x000000ffff027224 */ /* 0x000fe200078e0a02 */
[C---:B------:R-:W-:Y:S01]  /*2f00*/  ISETP.GT.U32.AND P3, PT, R0.reuse, R30, PT ;  /* 0x0000001e0000720c */ /* 0x040fe20003f64070 */
[----:B------:R-:W-:Y:S01]  /*2f10*/  @!P4 IMAD.MOV R28, RZ, RZ, -R28 ;  /* 0x000000ffff1cc224 */ /* 0x000fe200078e0a1c */
[C---:B------:R-:W-:Y:S01]  /*2f20*/  ISETP.GT.U32.AND P4, PT, R0.reuse, R31, PT ;  /* 0x0000001f0000720c */ /* 0x040fe20003f84070 */
[----:B------:R-:W-:Y:S02]  /*2f30*/  IMAD R32, R0, R2, R32 ;  /* 0x0000000200207224 */ /* 0x000fe400078e0220 */
[----:B------:R-:W-:-:S03]  /*2f40*/  @!P5 IMAD.IADD R29, R29, 0x1, -R0 ;  /* 0x000000011d1dd824 */ /* 0x000fc600078e0a00 */
[----:B------:R-:W-:-:S05]  /*2f50*/  ISETP.GT.U32.AND P5, PT, R0, R32, PT ;  /* 0x000000200000720c */ /* 0x000fca0003fa4070 */
[--C-:B------:R-:W-:Y:S02]  /*2f60*/  @!P3 IMAD.IADD R30, R30, 0x1, -R0.reuse ;  /* 0x000000011e1eb824 */ /* 0x100fe400078e0a00 */
[----:B------:R-:W-:-:S06]  /*2f70*/  @!P4 IMAD.IADD R31, R31, 0x1, -R0 ;  /* 0x000000011f1fc824 */ /* 0x000fcc00078e0a00 */
[----:B------:R-:W-:-:S05]  /*2f80*/  @!P5 IMAD.IADD R32, R32, 0x1, -R0 ;  /* 0x000000012020d824 */ /* 0x000fca00078e0a00 */
[----:B------:R-:W-:Y:S02]  /*2f90*/  ISETP.GT.U32.AND P5, PT, R0, R32, PT ;  /* 0x000000200000720c */ /* 0x000fe40003fa4070 */
[----:B------:R-:W-:Y:S02]  /*2fa0*/  ISETP.GE.AND P0, PT, R54, RZ, PT ;  /* 0x000000ff3600720c */ /* 0x000fe40003f06270 */
[----:B------:R-:W2:Y:S09]  /*2fb0*/  LDL.LU R54, [R1+0x1ac] ;  /* 0x0001ac0001367983 */ /* 0x000eb20000300800 */
[----:B------:R-:W-:Y:S01]  /*2fc0*/  @!P5 IMAD.IADD R32, R32, 0x1, -R0 ;  /* 0x000000012020d824 */ /* 0x000fe200078e0a00 */
[----:B---3--:R-:W-:-:S02]  /*2fd0*/  IABS R34, R56 ;  /* 0x0000003800227213 */ /* 0x008fc40000000000 */
[----:B----4-:R-:W-:-:S03]  /*2fe0*/  IABS R35, R53 ;  /* 0x0000003500237213 */ /* 0x010fc60000000000 */
[----:B------:R-:W-:-:S04]  /*2ff0*/  IMAD.HI.U32 R5, R4, R34, RZ ;  /* 0x0000002204057227 */ /* 0x000fc800078e00ff */
[----:B------:R-:W-:-:S04]  /*3000*/  IMAD.HI.U32 R2, R4, R35, RZ ;  /* 0x0000002304027227 */ /* 0x000fc800078e00ff */
[----:B------:R-:W-:Y:S02]  /*3010*/  IMAD.MOV R5, RZ, RZ, -R5 ;  /* 0x000000ffff057224 */ /* 0x000fe400078e0a05 */
[----:B------:R-:W-:Y:S02]  /*3020*/  IMAD.MOV R2, RZ, RZ, -R2 ;  /* 0x000000ffff027224 */ /* 0x000fe400078e0a02 */
[C---:B------:R-:W-:Y:S02]  /*3030*/  IMAD R34, R0.reuse, R5, R34 ;  /* 0x0000000500227224 */ /* 0x040fe400078e0222 */
[----:B------:R-:W-:-:S03]  /*3040*/  IMAD R35, R0, R2, R35 ;  /* 0x0000000200237224 */ /* 0x000fc600078e0223 */
[C---:B------:R-:W-:Y:S02]  /*3050*/  ISETP.GT.U32.AND P3, PT, R0.reuse, R34, PT ;  /* 0x000000220000720c */ /* 0x040fe40003f64070 */
[----:B------:R-:W-:-:S11]  /*3060*/  ISETP.GT.U32.AND P4, PT, R0, R35, PT ;  /* 0x000000230000720c */ /* 0x000fd60003f84070 */
[--C-:B------:R-:W-:Y:S02]  /*3070*/  @!P3 IMAD.IADD R34, R34, 0x1, -R0.reuse ;  /* 0x000000012222b824 */ /* 0x100fe400078e0a00 */
[----:B------:R-:W-:-:S03]  /*3080*/  @!P4 IMAD.IADD R35, R35, 0x1, -R0 ;  /* 0x000000012323c824 */ /* 0x000fc600078e0a00 */
[----:B------:R-:W-:Y:S02]  /*3090*/  ISETP.GT.U32.AND P4, PT, R0, R34, PT ;  /* 0x000000220000720c */ /* 0x000fe40003f84070 */
[----:B--2---:R-:W-:Y:S02]  /*30a0*/  IABS R33, R55 ;  /* 0x0000003700217213 */ /* 0x004fe40000000000 */
[----:B------:R-:W-:Y:S02]  /*30b0*/  ISETP.GE.AND P5, PT, R55, RZ, PT ;  /* 0x000000ff3700720c */ /* 0x000fe40003fa6270 */
[----:B------:R-:W2:Y:S01]  /*30c0*/  LDL.LU R55, [R1+0x1b0] ;  /* 0x0001b00001377983 */ /* 0x000ea20000300800 */
[----:B------:R-:W-:Y:S02]  /*30d0*/  ISETP.GE.AND P3, PT, R56, RZ, PT ;  /* 0x000000ff3800720c */ /* 0x000fe40003f66270 */
[----:B------:R-:W-:Y:S01]  /*30e0*/  IABS R36, R59 ;  /* 0x0000003b00247213 */ /* 0x000fe20000000000 */
[----:B------:R-:W3:Y:S03]  /*30f0*/  LDL.LU R56, [R1+0x1b4] ;  /* 0x0001b40001387983 */ /* 0x000ee60000300800 */
[----:B------:R-:W-:Y:S01]  /*3100*/  @!P4 IMAD.IADD R34, R34, 0x1, -R0 ;  /* 0x000000012222c824 */ /* 0x000fe200078e0a00 */
[----:B------:R-:W-:-:S02]  /*3110*/  ISETP.GE.AND P4, PT, R59, RZ, PT ;  /* 0x000000ff3b00720c */ /* 0x000fc40003f86270 */
[----:B------:R-:W4:Y:S01]  /*3120*/  LDL.LU R59, [R1+0x1b8] ;  /* 0x0001b800013b7983 */ /* 0x000f220000300800 */
[----:B------:R-:W-:-:S04]  /*3130*/  IMAD.HI.U32 R6, R4, R33, RZ ;  /* 0x0000002104067227 */ /* 0x000fc800078e00ff */
[----:B------:R-:W-:-:S04]  /*3140*/  IMAD.MOV R6, RZ, RZ, -R6 ;  /* 0x000000ffff067224 */ /* 0x000fc800078e0a06 */
[----:B------:R-:W-:Y:S02]  /*3150*/  IMAD R33, R0, R6, R33 ;  /* 0x0000000600217224 */ /* 0x000fe400078e0221 */
[----:B------:R-:W-:Y:S02]  /*3160*/  @!P6 IMAD.MOV R29, RZ, RZ, -R29 ;  /* 0x000000ffff1de224 */ /* 0x000fe400078e0a1d */
[----:B------:R-:W-:Y:S01]  /*3170*/  IMAD.HI.U32 R5, R4, R36, RZ ;  /* 0x0000002404057227 */ /* 0x000fe200078e00ff */
[----:B------:R-:W-:-:S03]  /*3180*/  ISETP.GT.U32.AND P6, PT, R0, R33, PT ;  /* 0x000000210000720c */ /* 0x000fc60003fc4070 */
[----:B------:R-:W-:-:S04]  /*3190*/  IMAD.MOV R5, RZ, RZ, -R5 ;  /* 0x000000ffff057224 */ /* 0x000fc800078e0a05 */
[----:B------:R-:W-:-:S06]  /*31a0*/  IMAD R36, R0, R5, R36 ;  /* 0x0000000500247224 */ /* 0x000fcc00078e0224 */
[----:B------:R-:W-:Y:S01]  /*31b0*/  @!P6 IMAD.IADD R33, R33, 0x1, -R0 ;  /* 0x000000012121e824 */ /* 0x000fe200078e0a00 */
[----:B------:R-:W-:Y:S01]  /*31c0*/  ISETP.GT.U32.AND P6, PT, R0, R36, PT ;  /* 0x000000240000720c */ /* 0x000fe20003fc4070 */
[----:B------:R-:W-:-:S03]  /*31d0*/  @!P2 IMAD.MOV R30, RZ, RZ, -R30 ;  /* 0x000000ffff1ea224 */ /* 0x000fc600078e0a1e */
[----:B------:R-:W-:Y:S02]  /*31e0*/  ISETP.GT.U32.AND P2, PT, R0, R33, PT ;  /* 0x000000210000720c */ /* 0x000fe40003f44070 */
[----:B------:R-:W-:-:S07]  /*31f0*/  IABS R37, R57 ;  /* 0x0000003900257213 */ /* 0x000fce0000000000 */
[----:B------:R-:W-:Y:S02]  /*3200*/  @!P6 IMAD.IADD R36, R36, 0x1, -R0 ;  /* 0x000000012424e824 */ /* 0x000fe400078e0a00 */
[----:B------:R-:W-:Y:S01]  /*3210*/  IMAD.HI.U32 R6, R4, R37, RZ ;  /* 0x0000002504067227 */ /* 0x000fe200078e00ff */
[----:B------:R-:W-:-:S03]  /*3220*/  IABS R2, R58 ;  /* 0x0000003a00027213 */ /* 0x000fc60000000000 */
[----:B------:R-:W-:Y:S01]  /*3230*/  IMAD.MOV R6, RZ, RZ, -R6 ;  /* 0x000000ffff067224 */ /* 0x000fe200078e0a06 */
[----:B------:R-:W-:Y:S01]  /*3240*/  ISETP.GT.U32.AND P6, PT, R0, R35, PT ;  /* 0x000000230000720c */ /* 0x000fe20003fc4070 */
[----:B------:R-:W-:Y:S02]  /*3250*/  @!P1 IMAD.MOV R31, RZ, RZ, -R31 ;  /* 0x000000ffff1f9224 */ /* 0x000fe400078e0a1f */
[----:B------:R-:W-:Y:S01]  /*3260*/  IMAD.HI.U32 R5, R4, R2, RZ ;  /* 0x0000000204057227 */ /* 0x000fe200078e00ff */
[----:B------:R-:W-:-:S03]  /*3270*/  ISETP.GT.U32.AND P1, PT, R0, R36, PT ;  /* 0x000000240000720c */ /* 0x000fc60003f24070 */
[C---:B------:R-:W-:Y:S02]  /*3280*/  IMAD R37, R0.reuse, R6, R37 ;  /* 0x0000000600257224 */ /* 0x040fe400078e0225 */
[----:B------:R-:W-:Y:S02]  /*3290*/  IMAD.MOV R5, RZ, RZ, -R5 ;  /* 0x000000ffff057224 */ /* 0x000fe400078e0a05 */
[----:B------:R-:W-:Y:S01]  /*32a0*/  @!P2 IMAD.IADD R33, R33, 0x1, -R0 ;  /* 0x000000012121a824 */ /* 0x000fe200078e0a00 */
[C---:B------:R-:W-:Y:S01]  /*32b0*/  ISETP.GT.U32.AND P2, PT, R0.reuse, R37, PT ;  /* 0x000000250000720c */ /* 0x040fe20003f44070 */
[----:B------:R-:W-:Y:S02]  /*32c0*/  IMAD R2, R0, R5, R2 ;  /* 0x0000000500027224 */ /* 0x000fe400078e0202 */
[----:B------:R-:W-:-:S03]  /*32d0*/  @!P6 IMAD.IADD R35, R35, 0x1, -R0 ;  /* 0x000000012323e824 */ /* 0x000fc600078e0a00 */
[----:B------:R-:W-:Y:S01]  /*32e0*/  ISETP.GT.U32.AND P6, PT, R0, R2, PT ;  /* 0x000000020000720c */ /* 0x000fe20003fc4070 */
[--C-:B------:R-:W-:Y:S01]  /*32f0*/  @!P1 IMAD.IADD R36, R36, 0x1, -R0.reuse ;  /* 0x0000000124249824 */ /* 0x100fe200078e0a00 */
[----:B------:R-:W-:Y:S02]  /*3300*/  ISETP.GE.AND P1, PT, R57, RZ, PT ;  /* 0x000000ff3900720c */ /* 0x000fe40003f26270 */
[----:B------:R-:W3:Y:S03]  /*3310*/  LDL.LU R57, [R1+0x1bc] ;  /* 0x0001bc0001397983 */ /* 0x000ee60000300800 */
[--C-:B------:R-:W-:Y:S01]  /*3320*/  @!P2 IMAD.IADD R37, R37, 0x1, -R0.reuse ;  /* 0x000000012525a824 */ /* 0x100fe200078e0a00 */
[----:B------:R-:W-:Y:S02]  /*3330*/  ISETP.GE.AND P2, PT, R58, RZ, PT ;  /* 0x000000ff3a00720c */ /* 0x000fe40003f46270 */
[----:B------:R-:W3:Y:S03]  /*3340*/  LDL.LU R58, [R1+0x1c0] ;  /* 0x0001c000013a7983 */ /* 0x000ee60000300800 */
[----:B------:R-:W-:-:S05]  /*3350*/  @!P6 IMAD.IADD R2, R2, 0x1, -R0 ;  /* 0x000000010202e824 */ /* 0x000fca00078e0a00 */
[----:B------:R-:W-:Y:S01]  /*3360*/  ISETP.GT.U32.AND P6, PT, R0, R2, PT ;  /* 0x000000020000720c */ /* 0x000fe20003fc4070 */
[----:B------:R-:W-:Y:S01]  /*3370*/  @!P0 IMAD.MOV R32, RZ, RZ, -R32 ;  /* 0x000000ffff208224 */ /* 0x000fe200078e0a20 */
[----:B------:R-:W-:-:S11]  /*3380*/  ISETP.GE.AND P0, PT, R53, RZ, PT ;  /* 0x000000ff3500720c */ /* 0x000fd60003f06270 */
[----:B------:R-:W-:-:S04]  /*3390*/  @!P6 IMAD.IADD R2, R2, 0x1, -R0 ;  /* 0x000000010202e824 */ /* 0x000fc800078e0a00 */
[----:B------:R-:W-:Y:S01]  /*33a0*/  IMAD.MOV.U32 R38, RZ, RZ, R2 ;  /* 0x000000ffff267224 */ /* 0x000fe200078e0002 */
[----:B------:R-:W-:Y:S01]  /*33b0*/  IABS R6, R54 ;  /* 0x0000003600067213 */ /* 0x000fe20000000000 */
[----:B------:R-:W-:Y:S01]  /*33c0*/  @!P0 IMAD.MOV R35, RZ, RZ, -R35 ;  /* 0x000000ffff238224 */ /* 0x000fe200078e0a23 */
[----:B------:R-:W-:Y:S01]  /*33d0*/  ISETP.GE.AND P0, PT, R54, RZ, PT ;  /* 0x000000ff3600720c */ /* 0x000fe20003f06270 */
[----:B------:R-:W-:Y:S01]  /*33e0*/  @!P2 IMAD.MOV R38, RZ, RZ, -R38 ;  /* 0x000000ffff26a224 */ /* 0x000fe200078e0a26 */
[----:B------:R-:W3:Y:S01]  /*33f0*/  LDL.LU R54, [R1+0x1c4] ;  /* 0x0001c40001367983 */ /* 0x000ee20000300800 */
[----:B----4-:R-:W-:Y:S02]  /*3400*/  IABS R42, R59 ;  /* 0x0000003b002a7213 */ /* 0x010fe40000000000 */
[----:B------:R-:W-:Y:S02]  /*3410*/  ISETP.GE.AND P2, PT, R59, RZ, PT ;  /* 0x000000ff3b00720c */ /* 0x000fe40003f46270 */
[----:B------:R-:W4:Y:S01]  /*3420*/  LDL.LU R59, [R1+0x1c8] ;  /* 0x0001c800013b7983 */ /* 0x000f220000300800 */
[----:B------:R-:W-:Y:S01]  /*3430*/  IMAD.HI.U32 R39, R4, R6, RZ ;  /* 0x0000000604277227 */ /* 0x000fe200078e00ff */
[----:B--2---:R-:W-:-:S03]  /*3440*/  IABS R5, R55 ;  /* 0x0000003700057213 */ /* 0x004fc60000000000 */
[----:B------:R-:W-:Y:S02]  /*3450*/  IMAD.MOV R39, RZ, RZ, -R39 ;  /* 0x000000ffff277224 */ /* 0x000fe400078e0a27 */
[----:B------:R-:W-:-:S04]  /*3460*/  IMAD.HI.U32 R7, R4, R5, RZ ;  /* 0x0000000504077227 */ /* 0x000fc800078e00ff */
[C---:B------:R-:W-:Y:S02]  /*3470*/  IMAD R39, R0.reuse, R39, R6 ;  /* 0x0000002700277224 */ /* 0x040fe400078e0206 */
[----:B------:R-:W-:Y:S02]  /*3480*/  IMAD.MOV R7, RZ, RZ, -R7 ;  /* 0x000000ffff077224 */ /* 0x000fe400078e0a07 */
[----:B------:R-:W-:Y:S01]  /*3490*/  @!P3 IMAD.MOV R34, RZ, RZ, -R34 ;  /* 0x000000ffff22b224 */ /* 0x000fe200078e0a22 */
[C---:B------:R-:W-:Y:S01]  /*34a0*/  ISETP.GT.U32.AND P3, PT, R0.reuse, R39, PT ;  /* 0x000000270000720c */ /* 0x040fe20003f64070 */
[C---:B------:R-:W-:Y:S02]  /*34b0*/  IMAD R5, R0.reuse, R7, R5 ;  /* 0x0000000700057224 */ /* 0x040fe400078e0205 */
[----:B------:R-:W-:Y:S01]  /*34c0*/  @!P4 IMAD.MOV R36, RZ, RZ, -R36 ;  /* 0x000000ffff24c224 */ /* 0x000fe200078e0a24 */
[----:B------:R-:W-:Y:S02]  /*34d0*/  ISETP.GE.AND P4, PT, R55, RZ, PT ;  /* 0x000000ff3700720c */ /* 0x000fe40003f86270 */
[C---:B------:R-:W-:Y:S01]  /*34e0*/  ISETP.GT.U32.AND P6, PT, R0.reuse, R5, PT ;  /* 0x000000050000720c */ /* 0x040fe20003fc4070 */
[----:B------:R-:W2:Y:S01]  /*34f0*/  LDL.LU R55, [R1+0x1cc] ;  /* 0x0001cc0001377983 */ /* 0x000ea20000300800 */
[----:B------:R-:W-:Y:S01]  /*3500*/  @!P5 IMAD.MOV R33, RZ, RZ, -R33 ;  /* 0x000000ffff21d224 */ /* 0x000fe200078e0a21 */
[----:B------:R-:W-:-:S04]  /*3510*/  ISETP.GT.U32.AND P5, PT, R0, R37, PT ;  /* 0x000000250000720c */ /* 0x000fc80003fa4070 */
[----:B------:R-:W-:-:S05]  /*3520*/  @!P3 IMAD.IADD R39, R39, 0x1, -R0 ;  /* 0x000000012727b824 */ /* 0x000fca00078e0a00 */
[----:B------:R-:W-:Y:S01]  /*3530*/  ISETP.GT.U32.AND P3, PT, R0, R39, PT ;  /* 0x000000270000720c */ /* 0x000fe20003f64070 */
[----:B------:R-:W-:Y:S02]  /*3540*/  @!P6 IMAD.IADD R5, R5, 0x1, -R0 ;  /* 0x000000010505e824 */ /* 0x000fe400078e0a00 */
[----:B------:R-:W-:-:S03]  /*3550*/  IMAD.HI.U32 R7, R4, R42, RZ ;  /* 0x0000002a04077227 */ /* 0x000fc600078e00ff */
[----:B------:R-:W-:Y:S01]  /*3560*/  ISETP.GT.U32.AND P6, PT, R0, R5, PT ;  /* 0x000000050000720c */ /* 0x000fe20003fc4070 */
[--C-:B------:R-:W-:Y:S01]  /*3570*/  @!P5 IMAD.IADD R37, R37, 0x1, -R0.reuse ;  /* 0x000000012525d824 */ /* 0x100fe200078e0a00 */
[----:B---3--:R-:W-:Y:S01]  /*3580*/  IABS R8, R56 ;  /* 0x0000003800087213 */ /* 0x008fe20000000000 */
[----:B------:R-:W-:Y:S01]  /*3590*/  IMAD.MOV R7, RZ, RZ, -R7 ;  /* 0x000000ffff077224 */ /* 0x000fe200078e0a07 */
[----:B------:R-:W-:Y:S02]  /*35a0*/  ISETP.GE.AND P5, PT, R56, RZ, PT ;  /* 0x000000ff3800720c */ /* 0x000fe40003fa6270 */
[----:B------:R-:W3:Y:S01]  /*35b0*/  LDL.LU R56, [R1+0x1d0] ;  /* 0x0001d00001387983 */ /* 0x000ee20000300800 */
[----:B------:R-:W-:Y:S02]  /*35c0*/  @!P3 IMAD.IADD R39, R39, 0x1, -R0 ;  /* 0x000000012727b824 */ /* 0x000fe400078e0a00 */
[----:B------:R-:W-:Y:S02]  /*35d0*/  IMAD R42, R0, R7, R42 ;  /* 0x00000007002a7224 */ /* 0x000fe400078e022a */
[----:B------:R-:W-:-:S02]  /*35e0*/  @!P0 IMAD.MOV R39, RZ, RZ, -R39 ;  /* 0x000000ffff278224 */ /* 0x000fc400078e0a27 */
[----:B------:R-:W-:Y:S01]  /*35f0*/  @!P6 IMAD.IADD R5, R5, 0x1, -R0 ;  /* 0x000000010505e824 */ /* 0x000fe200078e0a00 */
[----:B------:R-:W-:Y:S02]  /*3600*/  ISETP.GT.U32.AND P3, PT, R0, R42, PT ;  /* 0x0000002a0000720c */ /* 0x000fe40003f64070 */
[----:B------:R-:W-:Y:S02]  /*3610*/  IABS R43, R57 ;  /* 0x00000039002b7213 */ /* 0x000fe40000000000 */
[----:B------:R-:W-:Y:S02]  /*3620*/  ISETP.GE.AND P0, PT, R57, RZ, PT ;  /* 0x000000ff3900720c */ /* 0x000fe40003f06270 */
[----:B------:R-:W3:Y:S01]  /*3630*/  LDL.LU R57, [R1+0x1d4] ;  /* 0x0001d40001397983 */ /* 0x000ee20000300800 */
[----:B------:R-:W-:Y:S02]  /*3640*/  IABS R44, R58 ;  /* 0x0000003a002c7213 */ /* 0x000fe40000000000 */
[----:B------:R-:W-:-:S02]  /*3650*/  ISETP.GE.AND P6, PT, R58, RZ, PT ;  /* 0x000000ff3a00720c */ /* 0x000fc40003fc6270 */
[----:B------:R-:W3:Y:S02]  /*3660*/  LDL.LU R58, [R1+0x1d8] ;  /* 0x0001d800013a7983 */ /* 0x000ee40000300800 */
[----:B------:R-:W-:-:S05]  /*3670*/  @!P3 IMAD.IADD R42, R42, 0x1, -R0 ;  /* 0x000000012a2ab824 */ /* 0x000fca00078e0a00 */
[----:B------:R-:W-:-:S13]  /*3680*/  ISETP.GT.U32.AND P3, PT, R0, R42, PT ;  /* 0x0000002a0000720c */ /* 0x000fda0003f64070 */
[----:B------:R-:W-:Y:S02]  /*3690*/  @!P3 IMAD.IADD R42, R42, 0x1, -R0 ;  /* 0x000000012a2ab824 */ /* 0x000fe400078e0a00 */
[----:B------:R-:W-:-:S04]  /*36a0*/  IMAD.MOV.U32 R6, RZ, RZ, R8 ;  /* 0x000000ffff067224 */ /* 0x000fc800078e0008 */
[----:B------:R-:W-:-:S04]  /*36b0*/  IMAD.HI.U32 R8, R4, R6, RZ ;  /* 0x0000000604087227 */ /* 0x000fc800078e00ff */
[----:B------:R-:W-:-:S04]  /*36c0*/  IMAD.MOV R8, RZ, RZ, -R8 ;  /* 0x000000ffff087224 */ /* 0x000fc800078e0a08 */
[----:B------:R-:W-:Y:S02]  /*36d0*/  IMAD R6, R0, R8, R6 ;  /* 0x0000000800067224 */ /* 0x000fe400078e0206 */
[----:B------:R-:W-:-:S03]  /*36e0*/  @!P1 IMAD.MOV R37, RZ, RZ, -R37 ;  /* 0x000000ffff259224 */ /* 0x000fc600078e0a25 */
[----:B------:R-:W-:Y:S02]  /*36f0*/  ISETP.GT.U32.AND P1, PT, R0, R6, PT ;  /* 0x000000060000720c */ /* 0x000fe40003f24070 */
[----:B----4-:R-:W-:Y:S02]  /*3700*/  IABS R46, R59 ;  /* 0x0000003b002e7213 */ /* 0x010fe40000000000 */
[----:B------:R-:W-:Y:S02]  /*3710*/  ISETP.GE.AND P3, PT, R59, RZ, PT ;  /* 0x000000ff3b00720c */ /* 0x000fe40003f66270 */
[----:B------:R-:W4:Y:S07]  /*3720*/  LDL.LU R59, [R1+0x1dc] ;  /* 0x0001dc00013b7983 */ /* 0x000f2e0000300800 */
[----:B------:R-:W-:-:S05]  /*3730*/  @!P1 IMAD.IADD R6, R6, 0x1, -R0 ;  /* 0x0000000106069824 */ /* 0x000fca00078e0a00 */
[----:B------:R-:W-:Y:S01]  /*3740*/  ISETP.GT.U32.AND P1, PT, R0, R6, PT ;  /* 0x000000060000720c */ /* 0x000fe20003f24070 */
[----:B------:R-:W-:-:S04]  /*3750*/  IMAD.HI.U32 R8, R4, R43, RZ ;  /* 0x0000002b04087227 */ /* 0x000fc800078e00ff */
[----:B------:R-:W-:-:S04]  /*3760*/  IMAD.HI.U32 R2, R4, R44, RZ ;  /* 0x0000002c04027227 */ /* 0x000fc800078e00ff */
[----:B------:R-:W-:Y:S02]  /*3770*/  IMAD.MOV R8, RZ, RZ, -R8 ;  /* 0x000000ffff087224 */ /* 0x000fe400078e0a08 */
[----:B------:R-:W-:Y:S02]  /*3780*/  IMAD.MOV R2, RZ, RZ, -R2 ;  /* 0x000000ffff027224 */ /* 0x000fe400078e0a02 */
[----:B------:R-:W-:Y:S02]  /*3790*/  IMAD R43, R0, R8, R43 ;  /* 0x00000008002b7224 */ /* 0x000fe400078e022b */
[----:B------:R-:W-:Y:S02]  /*37a0*/  @!P1 IMAD.IADD R6, R6, 0x1, -R0 ;  /* 0x0000000106069824 */ /* 0x000fe400078e0a00 */
[C---:B------:R-:W-:Y:S01]  /*37b0*/  IMAD R44, R0.reuse, R2, R44 ;  /* 0x00000002002c7224 */ /* 0x040fe200078e022c */
[----:B------:R-:W-:Y:S01]  /*37c0*/  ISETP.GT.U32.AND P1, PT, R0, R43, PT ;  /* 0x0000002b0000720c */ /* 0x000fe20003f24070 */
[----:B------:R-:W-:-:S04]  /*37d0*/  IMAD.MOV.U32 R41, RZ, RZ, R6 ;  /* 0x000000ffff297224 */ /* 0x000fc800078e0006 */
[----:B------:R-:W-:Y:S01]  /*37e0*/  @!P5 IMAD.MOV R41, RZ, RZ, -R41 ;  /* 0x000000ffff29d224 */ /* 0x000fe200078e0a29 */
[----:B------:R-:W-:Y:S02]  /*37f0*/  ISETP.GT.U32.AND P5, PT, R0, R44, PT ;  /* 0x0000002c0000720c */ /* 0x000fe40003fa4070 */
[----:B------:R-:W-:-:S05]  /*3800*/  IABS R7, R54 ;  /* 0x0000003600077213 */ /* 0x000fca0000000000 */
[----:B------:R-:W-:-:S04]  /*3810*/  IMAD.HI.U32 R2, R4, R7, RZ ;  /* 0x0000000704027227 */ /* 0x000fc800078e00ff */
[----:B------:R-:W-:Y:S01]  /*3820*/  @!P1 IMAD.IADD R43, R43, 0x1, -R0 ;  /* 0x000000012b2b9824 */ /* 0x000fe200078e0a00 */
[----:B--2---:R-:W-:Y:S01]  /*3830*/  IABS R47, R55 ;  /* 0x00000037002f7213 */ /* 0x004fe20000000000 */
[----:B------:R-:W-:Y:S02]  /*3840*/  IMAD.MOV R45, RZ, RZ, -R2 ;  /* 0x000000ffff2d7224 */ /* 0x000fe400078e0a02 */
[----:B------:R-:W-:Y:S01]  /*3850*/  @!P5 IMAD.IADD R44, R44, 0x1, -R0 ;  /* 0x000000012c2cd824 */ /* 0x000fe200078e0a00 */
[----:B------:R-:W-:Y:S01]  /*3860*/  ISETP.GT.U32.AND P1, PT, R0, R43, PT ;  /* 0x0000002b0000720c */ /* 0x000fe20003f24070 */
[----:B------:R-:W-:-:S03]  /*3870*/  IMAD.HI.U32 R2, R4, R46, RZ ;  /* 0x0000002e04027227 */ /* 0x000fc600078e00ff */
[----:B------:R-:W-:Y:S01]  /*3880*/  ISETP.GT.U32.AND P5, PT, R0, R44, PT ;  /* 0x0000002c0000720c */ /* 0x000fe20003fa4070 */
[----:B------:R-:W-:Y:S02]  /*3890*/  IMAD.MOV.U32 R40, RZ, RZ, R5 ;  /* 0x000000ffff287224 */ /* 0x000fe400078e0005 */
[----:B------:R-:W-:Y:S02]  /*38a0*/  IMAD.MOV R5, RZ, RZ, -R2 ;  /* 0x000000ffff057224 */ /* 0x000fe400078e0a02 */
[----:B------:R-:W-:-:S04]  /*38b0*/  IMAD.HI.U32 R2, R4, R47, RZ ;  /* 0x0000002f04027227 */ /* 0x000fc800078e00ff */
[C---:B------:R-:W-:Y:S02]  /*38c0*/  IMAD R46, R0.reuse, R5, R46 ;  /* 0x00000005002e7224 */ /* 0x040fe400078e022e */
[----:B------:R-:W-:Y:S02]  /*38d0*/  IMAD.MOV R2, RZ, RZ, -R2 ;  /* 0x000000ffff027224 */ /* 0x000fe400078e0a02 */
[--C-:B------:R-:W-:Y:S01]  /*38e0*/  @!P1 IMAD.IADD R43, R43, 0x1, -R0.reuse ;  /* 0x000000012b2b9824 */ /* 0x100fe200078e0a00 */
[C---:B------:R-:W-:Y:S01]  /*38f0*/  ISETP.GT.U32.AND P1, PT, R0.reuse, R46, PT ;  /* 0x0000002e0000720c */ /* 0x040fe20003f24070 */
[C---:B------:R-:W-:Y:S02]  /*3900*/  IMAD R47, R0.reuse, R2, R47 ;  /* 0x00000002002f7224 */ /* 0x040fe400078e022f */
[----:B------:R-:W-:Y:S02]  /*3910*/  IMAD R45, R0, R45, R7 ;  /* 0x0000002d002d7224 */ /* 0x000fe400078e0207 */
[----:B------:R-:W-:Y:S01]  /*3920*/  @!P5 IMAD.IADD R44, R44, 0x1, -R0 ;  /* 0x000000012c2cd824 */ /* 0x000fe200078e0a00 */
[C---:B------:R-:W-:Y:S01]  /*3930*/  ISETP.GT.U32.AND P5, PT, R0.reuse, R47, PT ;  /* 0x0000002f0000720c */ /* 0x040fe20003fa4070 */
[----:B------:R-:W-:Y:S01]  /*3940*/  @!P2 IMAD.MOV R42, RZ, RZ, -R42 ;  /* 0x000000ffff2aa224 */ /* 0x000fe200078e0a2a */
[----:B------:R-:W-:Y:S01]  /*3950*/  ISETP.GT.U32.AND P2, PT, R0, R45, PT ;  /* 0x0000002d0000720c */ /* 0x000fe20003f44070 */
[----:B------:R-:W-:Y:S01]  /*3960*/  @!P0 IMAD.MOV R43, RZ, RZ, -R43 ;  /* 0x000000ffff2b8224 */ /* 0x000fe200078e0a2b */
[----:B---3--:R-:W-:-:S02]  /*3970*/  IABS R48, R56 ;  /* 0x0000003800307213 */ /* 0x008fc40000000000 */
[----:B------:R-:W-:Y:S02]  /*3980*/  ISETP.GE.AND P0, PT, R55, RZ, PT ;  /* 0x000000ff3700720c */ /* 0x000fe40003f06270 */
[----:B------:R-:W2:Y:S01]  /*3990*/  LDL.LU R55, [R1+0x1e0] ;  /* 0x0001e00001377983 */ /* 0x000ea20000300800 */
[--C-:B------:R-:W-:Y:S01]  /*39a0*/  @!P1 IMAD.IADD R46, R46, 0x1, -R0.reuse ;  /* 0x000000012e2e9824 */ /* 0x100fe200078e0a00 */
[----:B------:R-:W-:Y:S01]  /*39b0*/  IABS R49, R57 ;  /* 0x0000003900317213 */ /* 0x000fe20000000000 */
[----:B------:R-:W-:Y:S01]  /*39c0*/  IMAD.HI.U32 R2, R4, R48, RZ ;  /* 0x0000003004027227 */ /* 0x000fe200078e00ff */
[----:B------:R-:W-:Y:S02]  /*39d0*/  IABS R50, R58 ;  /* 0x0000003a00327213 */ /* 0x000fe40000000000 */
[----:B------:R-:W-:Y:S01]  /*39e0*/  ISETP.GT.U32.AND P1, PT, R0, R46, PT ;  /* 0x0000002e0000720c */ /* 0x000fe20003f24070 */
[----:B------:R-:W-:Y:S02]  /*39f0*/  @!P5 IMAD.IADD R47, R47, 0x1, -R0 ;  /* 0x000000012f2fd824 */ /* 0x000fe400078e0a00 */
[----:B------:R-:W-:Y:S01]  /*3a00*/  @!P6 IMAD.MOV R44, RZ, RZ, -R44 ;  /* 0x000000ffff2ce224 */ /* 0x000fe200078e0a2c */
[----:B------:R-:W-:Y:S01]  /*3a10*/  ISETP.GE.AND P6, PT, R56, RZ, PT ;  /* 0x000000ff3800720c */ /* 0x000fe20003fc6270 */
[----:B------:R-:W-:Y:S01]  /*3a20*/  @!P2 IMAD.IADD R45, R45, 0x1, -R0 ;  /* 0x000000012d2da824 */ /* 0x000fe200078e0a00 */
[----:B------:R-:W3:Y:S01]  /*3a30*/  LDL.LU R56, [R1+0x1e4] ;  /* 0x0001e40001387983 */ /* 0x000ee20000300800 */
[----:B------:R-:W-:-:S02]  /*3a40*/  IMAD.MOV R2, RZ, RZ, -R2 ;  /* 0x000000ffff027224 */ /* 0x000fc400078e0a02 */
[----:B------:R-:W-:Y:S01]  /*3a50*/  IMAD.HI.U32 R5, R4, R49, RZ ;  /* 0x0000003104057227 */ /* 0x000fe200078e00ff */
[C---:B------:R-:W-:Y:S02]  /*3a60*/  ISETP.GT.U32.AND P5, PT, R0.reuse, R47, PT ;  /* 0x0000002f0000720c */ /* 0x040fe40003fa4070 */
[C---:B------:R-:W-:Y:S01]  /*3a70*/  ISETP.GT.U32.AND P2, PT, R0.reuse, R45, PT ;  /* 0x0000002d0000720c */ /* 0x040fe20003f44070 */
[----:B------:R-:W-:Y:S02]  /*3a80*/  IMAD R48, R0, R2, R48 ;  /* 0x0000000200307224 */ /* 0x000fe400078e0230 */
[----:B------:R-:W-:-:S04]  /*3a90*/  IMAD.HI.U32 R2, R4, R50, RZ ;  /* 0x0000003204027227 */ /* 0x000fc800078e00ff */
[----:B------:R-:W-:Y:S02]  /*3aa0*/  IMAD.MOV R5, RZ, RZ, -R5 ;  /* 0x000000ffff057224 */ /* 0x000fe400078e0a05 */
[----:B------:R-:W-:Y:S01]  /*3ab0*/  @!P4 IMAD.MOV R40, RZ, RZ, -R40 ;  /* 0x000000ffff28c224 */ /* 0x000fe200078e0a28 */
[----:B------:R-:W-:Y:S01]  /*3ac0*/  ISETP.GE.AND P4, PT, R54, RZ, PT ;  /* 0x000000ff3600720c */ /* 0x000fe20003f86270 */
[----:B------:R-:W-:Y:S02]  /*3ad0*/  IMAD R49, R0, R5, R49 ;  /* 0x0000000500317224 */ /* 0x000fe400078e0231 */
[----:B------:R-:W-:Y:S02]  /*3ae0*/  IMAD.MOV R2, RZ, RZ, -R2 ;  /* 0x000000ffff027224 */ /* 0x000fe400078e0a02 */
[----:B------:R-:W-:Y:S01]  /*3af0*/  @!P1 IMAD.IADD R46, R46, 0x1, -R0 ;  /* 0x000000012e2e9824 */ /* 0x000fe200078e0a00 */
[C---:B------:R-:W-:Y:S01]  /*3b00*/  ISETP.GT.U32.AND P1, PT, R0.reuse, R49, PT ;  /* 0x000000310000720c */ /* 0x040fe20003f24070 */
[----:B------:R-:W-:-:S02]  /*3b10*/  IMAD R50, R0, R2, R50 ;  /* 0x0000000200327224 */ /* 0x000fc400078e0232 */
[--C-:B------:R-:W-:Y:S02]  /*3b20*/  @!P5 IMAD.IADD R47, R47, 0x1, -R0.reuse ;  /* 0x000000012f2fd824 */ /* 0x100fe400078e0a00 */
[----:B------:R-:W-:Y:S01]  /*3b30*/  @!P2 IMAD.IADD R45, R45, 0x1, -R0 ;  /* 0x000000012d2da824 */ /* 0x000fe200078e0a00 */
[----:B------:R-:W-:-:S03]  /*3b40*/  ISETP.GT.U32.AND P5, PT, R0, R50, PT ;  /* 0x000000320000720c */ /* 0x000fc60003fa4070 */
[----:B------:R-:W-:Y:S01]  /*3b50*/  @!P4 IMAD.MOV R45, RZ, RZ, -R45 ;  /* 0x000000ffff2dc224 */ /* 0x000fe200078e0a2d */
[----:B------:R-:W-:Y:S02]  /*3b60*/  ISETP.GE.AND P4, PT, R57, RZ, PT ;  /* 0x000000ff3900720c */ /* 0x000fe40003f86270 */
[----:B------:R-:W3:Y:S01]  /*3b70*/  LDL.LU R57, [R1+0x1e8] ;  /* 0x0001e80001397983 */ /* 0x000ee20000300800 */
[--C-:B------:R-:W-:Y:S01]  /*3b80*/  @!P1 IMAD.IADD R49, R49, 0x1, -R0.reuse ;  /* 0x0000000131319824 */ /* 0x100fe200078e0a00 */
[----:B------:R-:W-:Y:S02]  /*3b90*/  ISETP.GE.AND P1, PT, R58, RZ, PT ;  /* 0x000000ff3a00720c */ /* 0x000fe40003f26270 */
[----:B------:R-:W3:Y:S03]  /*3ba0*/  LDL.LU R58, [R1+0x1ec] ;  /* 0x0001ec00013a7983 */ /* 0x000ee60000300800 */
[----:B------:R-:W-:Y:S01]  /*3bb0*/  @!P5 IMAD.IADD R50, R50, 0x1, -R0 ;  /* 0x000000013232d824 */ /* 0x000fe200078e0a00 */
[----:B----4-:R-:W-:-:S02]  /*3bc0*/  IABS R5, R59 ;  /* 0x0000003b00057213 */ /* 0x010fc40000000000 */
[----:B------:R-:W-:Y:S02]  /*3bd0*/  ISETP.GE.AND P5, PT, R59, RZ, PT ;  /* 0x000000ff3b00720c */ /* 0x000fe40003fa6270 */
[----:B------:R-:W4:Y:S04]  /*3be0*/  LDL.LU R59, [R1+0x1f0] ;  /* 0x0001f000013b7983 */ /* 0x000f280000300800 */
        /* <DEDUP_REMOVED lines=8> */
[----:B------:R-:W4:Y:S01]  /*3c70*/  LDL R13, [R1+0xb28] ;  /* 0x000b2800010d7983 */ /* 0x000f220000100800 */
[----:B------:R-:W-:Y:S01]  /*3c80*/  ISETP.GT.U32.AND P2, PT, R0, R48, PT ;  /* 0x000000300000720c */ /* 0x000fe20003f44070 */
[----:B------:R-:W-:-:S12]  /*3c90*/  IMAD.HI.U32 R2, R4, R5, RZ ;  /* 0x0000000504027227 */ /* 0x000fd800078e00ff */
[----:B------:R-:W-:-:S05]  /*3ca0*/  @!P2 IMAD.IADD R48, R48, 0x1, -R0 ;  /* 0x000000013030a824 */ /* 0x000fca00078e0a00 */
[----:B------:R-:W-:Y:S01]  /*3cb0*/  ISETP.GT.U32.AND P2, PT, R0, R48, PT ;  /* 0x000000300000720c */ /* 0x000fe20003f44070 */
[----:B------:R-:W-:-:S04]  /*3cc0*/  IMAD.MOV R2, RZ, RZ, -R2 ;  /* 0x000000ffff027224 */ /* 0x000fc800078e0a02 */
[----:B------:R-:W-:-:S08]  /*3cd0*/  IMAD R51, R0, R2, R5 ;  /* 0x0000000200337224 */ /* 0x000fd000078e0205 */
[----:B------:R-:W-:Y:S01]  /*3ce0*/  @!P2 IMAD.IADD R48, R48, 0x1, -R0 ;  /* 0x000000013030a824 */ /* 0x000fe200078e0a00 */
[C---:B------:R-:W-:Y:S01]  /*3cf0*/  ISETP.GT.U32.AND P2, PT, R0.reuse, R51, PT ;  /* 0x000000330000720c */ /* 0x040fe20003f44070 */
[----:B------:R-:W-:Y:S01]  /*3d00*/  @!P0 IMAD.MOV R47, RZ, RZ, -R47 ;  /* 0x000000ffff2f8224 */ /* 0x000fe200078e0a2f */
[----:B--2---:R-:W-:Y:S02]  /*3d10*/  IABS R52, R55 ;  /* 0x0000003700347213 */ /* 0x004fe40000000000 */
[----:B------:R-:W-:-:S03]  /*3d20*/  ISETP.GT.U32.AND P0, PT, R0, R50, PT ;  /* 0x000000320000720c */ /* 0x000fc60003f04070 */
[----:B------:R-:W-:-:S06]  /*3d30*/  IMAD.HI.U32 R2, R4, R52, RZ ;  /* 0x0000003404027227 */ /* 0x000fcc00078e00ff */
[----:B------:R-:W-:Y:S02]  /*3d40*/  @!P2 IMAD.IADD R51, R51, 0x1, -R0 ;  /* 0x000000013333a824 */ /* 0x000fe400078e0a00 */
[----:B------:R-:W-:Y:S01]  /*3d50*/  IMAD.MOV R2, RZ, RZ, -R2 ;  /* 0x000000ffff027224 */ /* 0x000fe200078e0a02 */
[----:B---3--:R-:W-:Y:S02]  /*3d60*/  IABS R53, R56 ;  /* 0x0000003800357213 */ /* 0x008fe40000000000 */
[C---:B------:R-:W-:Y:S01]  /*3d70*/  ISETP.GT.U32.AND P2, PT, R0.reuse, R51, PT ;  /* 0x000000330000720c */ /* 0x040fe20003f44070 */
[----:B------:R-:W-:Y:S02]  /*3d80*/  IMAD R52, R0, R2, R52 ;  /* 0x0000000200347224 */ /* 0x000fe400078e0234 */
[----:B------:R-:W-:-:S04]  /*3d90*/  IMAD.HI.U32 R2, R4, R53, RZ ;  /* 0x0000003504027227 */ /* 0x000fc800078e00ff */
[----:B------:R-:W-:Y:S01]  /*3da0*/  @!P0 IMAD.IADD R50, R50, 0x1, -R0 ;  /* 0x0000000132328824 */ /* 0x000fe200078e0a00 */
[----:B------:R-:W-:Y:S01]  /*3db0*/  ISETP.GT.U32.AND P0, PT, R0, R52, PT ;  /* 0x000000340000720c */ /* 0x000fe20003f04070 */
[----:B------:R-:W-:-:S04]  /*3dc0*/  IMAD.MOV R2, RZ, RZ, -R2 ;  /* 0x000000ffff027224 */ /* 0x000fc800078e0a02 */
[C---:B------:R-:W-:Y:S02]  /*3dd0*/  IMAD R53, R0.reuse, R2, R53 ;  /* 0x0000000200357224 */ /* 0x040fe400078e0235 */
[----:B------:R-:W-:Y:S01]  /*3de0*/  @!P3 IMAD.MOV R46, RZ, RZ, -R46 ;  /* 0x000000ffff2eb224 */ /* 0x000fe200078e0a2e */
[C---:B------:R-:W-:Y:S01]  /*3df0*/  ISETP.GT.U32.AND P3, PT, R0.reuse, R49, PT ;  /* 0x000000310000720c */ /* 0x040fe20003f64070 */
[----:B------:R-:W-:Y:S01]  /*3e00*/  @!P2 IMAD.IADD R51, R51, 0x1, -R0 ;  /* 0x000000013333a824 */ /* 0x000fe200078e0a00 */
[----:B------:R-:W-:-:S03]  /*3e10*/  ISETP.GT.U32.AND P2, PT, R0, R53, PT ;  /* 0x000000350000720c */ /* 0x000fc60003f44070 */
[----:B------:R-:W-:Y:S02]  /*3e20*/  @!P0 IMAD.IADD R52, R52, 0x1, -R0 ;  /* 0x0000000134348824 */ /* 0x000fe400078e0a00 */
[----:B------:R-:W-:Y:S01]  /*3e30*/  @!P6 IMAD.MOV R48, RZ, RZ, -R48 ;  /* 0x000000ffff30e224 */ /* 0x000fe200078e0a30 */
[----:B------:R-:W-:Y:S02]  /*3e40*/  ISETP.GE.AND P6, PT, R55, RZ, PT ;  /* 0x000000ff3700720c */ /* 0x000fe40003fc6270 */
[----:B------:R-:W-:Y:S02]  /*3e50*/  ISETP.GT.U32.AND P0, PT, R0, R52, PT ;  /* 0x000000340000720c */ /* 0x000fe40003f04070 */
[----:B------:R-:W-:Y:S01]  /*3e60*/  IABS R54, R57 ;  /* 0x0000003900367213 */ /* 0x000fe20000000000 */
[----:B------:R-:W-:Y:S01]  /*3e70*/  @!P3 IMAD.IADD R49, R49, 0x1, -R0 ;  /* 0x000000013131b824 */ /* 0x000fe200078e0a00 */
[----:B------:R-:W-:-:S03]  /*3e80*/  IABS R55, R58 ;  /* 0x0000003a00377213 */ /* 0x000fc60000000000 */
[----:B------:R-:W-:Y:S01]  /*3e90*/  IMAD.HI.U32 R5, R4, R54, RZ ;  /* 0x0000003604057227 */ /* 0x000fe200078e00ff */
[----:B------:R-:W-:-:S03]  /*3ea0*/  ISETP.GE.AND P3, PT, R56, RZ, PT ;  /* 0x000000ff3800720c */ /* 0x000fc60003f66270 */
[----:B------:R-:W-:Y:S02]  /*3eb0*/  @!P2 IMAD.IADD R53, R53, 0x1, -R0 ;  /* 0x000000013535a824 */ /* 0x000fe400078e0a00 */
[----:B------:R-:W-:Y:S02]  /*3ec0*/  IMAD.MOV R5, RZ, RZ, -R5 ;  /* 0x000000ffff057224 */ /* 0x000fe400078e0a05 */
[----:B------:R-:W-:Y:S01]  /*3ed0*/  IMAD.HI.U32 R2, R4, R55, RZ ;  /* 0x0000003704027227 */ /* 0x000fe200078e00ff */
[----:B------:R-:W-:-:S03]  /*3ee0*/  ISETP.GT.U32.AND P2, PT, R0, R53, PT ;  /* 0x000000350000720c */ /* 0x000fc60003f44070 */
[----:B------:R-:W-:Y:S02]  /*3ef0*/  IMAD R54, R0, R5, R54 ;  /* 0x0000000500367224 */ /* 0x000fe400078e0236 */
[----:B------:R-:W-:Y:S02]  /*3f00*/  IMAD.MOV R2, RZ, RZ, -R2 ;  /* 0x000000ffff027224 */ /* 0x000fe400078e0a02 */
[----:B------:R-:W-:Y:S02]  /*3f10*/  @!P0 IMAD.IADD R52, R52, 0x1, -R0 ;  /* 0x0000000134348824 */ /* 0x000fe400078e0a00 */
[----:B------:R-:W-:Y:S02]  /*3f20*/  IMAD R55, R0, R2, R55 ;  /* 0x0000000200377224 */ /* 0x000fe400078e0237 */
[----:B------:R-:W-:-:S03]  /*3f30*/  @!P6 IMAD.MOV R52, RZ, RZ, -R52 ;  /* 0x000000ffff34e224 */ /* 0x000fc600078e0a34 */
[----:B------:R-:W-:Y:S01]  /*3f40*/  ISETP.GT.U32.AND P6, PT, R0, R55, PT ;  /* 0x000000370000720c */ /* 0x000fe20003fc4070 */
[----:B------:R-:W-:Y:S01]  /*3f50*/  @!P4 IMAD.MOV R49, RZ, RZ, -R49 ;  /* 0x000000ffff31c224 */ /* 0x000fe200078e0a31 */
[----:B------:R-:W-:Y:S01]  /*3f60*/  ISETP.GE.AND P4, PT, R57, RZ, PT ;  /* 0x000000ff3900720c */ /* 0x000fe20003f86270 */
[----:B------:R-:W-:Y:S02]  /*3f70*/  @!P2 IMAD.IADD R53, R53, 0x1, -R0 ;  /* 0x000000013535a824 */ /* 0x000fe400078e0a00 */
[----:B------:R-:W-:Y:S01]  /*3f80*/  @!P1 IMAD.MOV R50, RZ, RZ, -R50 ;  /* 0x000000ffff329224 */ /* 0x000fe200078e0a32 */
[----:B------:R-:W-:Y:S01]  /*3f90*/  ISETP.GE.AND P1, PT, R58, RZ, PT ;  /* 0x000000ff3a00720c */ /* 0x000fe20003f26270 */
[----:B------:R-:W-:-:S06]  /*3fa0*/  @!P5 IMAD.MOV R51, RZ, RZ, -R51 ;  /* 0x000000ffff33d224 */ /* 0x000fcc00078e0a33 */
[----:B------:R-:W-:-:S05]  /*3fb0*/  @!P6 IMAD.IADD R55, R55, 0x1, -R0 ;  /* 0x000000013737e824 */ /* 0x000fca00078e0a00 */
[C---:B------:R-:W-:Y:S02]  /*3fc0*/  ISETP.GT.U32.AND P6, PT, R0.reuse, R55, PT ;  /* 0x000000370000720c */ /* 0x040fe40003fc4070 */
[----:B------:R-:W-:-:S11]  /*3fd0*/  ISETP.GT.U32.AND P0, PT, R0, R54, PT ;  /* 0x000000360000720c */ /* 0x000fd60003f04070 */
[--C-:B------:R-:W-:Y:S02]  /*3fe0*/  @!P6 IMAD.IADD R55, R55, 0x1, -R0.reuse ;  /* 0x000000013737e824 */ /* 0x100fe400078e0a00 */
[----:B------:R-:W-:Y:S02]  /*3ff0*/  @!P0 IMAD.IADD R54, R54, 0x1, -R0 ;  /* 0x0000000136368824 */ /* 0x000fe400078e0a00 */
[----:B------:R-:W-:-:S03]  /*4000*/  @!P3 IMAD.MOV R53, RZ, RZ, -R53 ;  /* 0x000000ffff35b224 */ /* 0x000fc600078e0a35 */
[----:B------:R-:W-:-:S13]  /*4010*/  ISETP.GT.U32.AND P0, PT, R0, R54, PT ;  /* 0x000000360000720c */ /* 0x000fda0003f04070 */
[----:B------:R-:W-:Y:S01]  /*4020*/  @!P0 IMAD.IADD R54, R54, 0x1, -R0 ;  /* 0x0000000136368824 */ /* 0x000fe200078e0a00 */
[----:B----4-:R-:W-:-:S05]  /*4030*/  IABS R56, R59 ;  /* 0x0000003b00387213 */ /* 0x010fca0000000000 */
[----:B------:R-:W-:-:S04]  /*4040*/  IMAD.HI.U32 R5, R4, R56, RZ ;  /* 0x0000003804057227 */ /* 0x000fc800078e00ff */
[----:B------:R-:W-:-:S04]  /*4050*/  IMAD.MOV R5, RZ, RZ, -R5 ;  /* 0x000000ffff057224 */ /* 0x000fc800078e0a05 */
[----:B------:R-:W-:Y:S01]  /*4060*/  IMAD R56, R0, R5, R56 ;  /* 0x0000000500387224 */ /* 0x000fe200078e0238 */
[----:B------:R-:W-:-:S04]  /*4070*/  IABS R57, R16 ;  /* 0x0000001000397213 */ /* 0x000fc80000000000 */
[----:B------:R-:W-:Y:S01]  /*4080*/  ISETP.GT.U32.AND P2, PT, R0, R56, PT ;  /* 0x000000380000720c */ /* 0x000fe20003f44070 */
[----:B------:R-:W-:Y:S01]  /*4090*/  IMAD.HI.U32 R6, R4, R57, RZ ;  /* 0x0000003904067227 */ /* 0x000fe200078e00ff */
[----:B------:R-:W-:-:S03]  /*40a0*/  IABS R58, R14 ;  /* 0x0000000e003a7213 */ /* 0x000fc60000000000 */
[----:B------:R-:W-:Y:S01]  /*40b0*/  IMAD.MOV R2, RZ, RZ, -R6 ;  /* 0x000000ffff027224 */ /* 0x000fe200078e0a06 */
[----:B------:R-:W-:Y:S02]  /*40c0*/  ISETP.GE.AND P5, PT, R59, RZ, PT ;  /* 0x000000ff3b00720c */ /* 0x000fe40003fa6270 */
[----:B------:R-:W-:Y:S01]  /*40d0*/  IABS R59, R11 ;  /* 0x0000000b003b7213 */ /* 0x000fe20000000000 */
[----:B------:R-:W-:Y:S02]  /*40e0*/  IMAD R57, R0, R2, R57 ;  /* 0x0000000200397224 */ /* 0x000fe400078e0239 */
[----:B------:R-:W-:-:S04]  /*40f0*/  IMAD.HI.U32 R2, R4, R58, RZ ;  /* 0x0000003a04027227 */ /* 0x000fc800078e00ff */
[----:B------:R-:W-:Y:S02]  /*4100*/  @!P2 IMAD.IADD R56, R56, 0x1, -R0 ;  /* 0x000000013838a824 */ /* 0x000fe400078e0a00 */
[----:B------:R-:W-:Y:S02]  /*4110*/  IMAD.MOV R2, RZ, RZ, -R2 ;  /* 0x000000ffff027224 */ /* 0x000fe400078e0a02 */
[----:B------:R-:W-:Y:S01]  /*4120*/  IMAD.HI.U32 R6, R4, R59, RZ ;  /* 0x0000003b04067227 */ /* 0x000fe200078e00ff */
[----:B------:R-:W-:-:S03]  /*4130*/  ISETP.GT.U32.AND P2, PT, R0, R56, PT ;  /* 0x000000380000720c */ /* 0x000fc60003f44070 */
[C---:B------:R-:W-:Y:S02]  /*4140*/  IMAD R58, R0.reuse, R2, R58 ;  /* 0x00000002003a7224 */ /* 0x040fe400078e023a */
[----:B------:R-:W-:Y:S01]  /*4150*/  IMAD.MOV R2, RZ, RZ, -R6 ;  /* 0x000000ffff027224 */ /* 0x000fe200078e0a06 */
[----:B------:R-:W-:Y:S02]  /*4160*/  IABS R8, R10 ;  /* 0x0000000a00087213 */ /* 0x000fe40000000000 */
[C---:B------:R-:W-:Y:S01]  /*4170*/  ISETP.GT.U32.AND P6, PT, R0.reuse, R58, PT ;  /* 0x0000003a0000720c */ /* 0x040fe20003fc4070 */
[----:B------:R-:W-:Y:S01]  /*4180*/  IMAD R59, R0, R2, R59 ;  /* 0x00000002003b7224 */ /* 0x000fe200078e023b */
[----:B------:R-:W-:Y:S01]  /*4190*/  IABS R7, R3 ;  /* 0x0000000300077213 */ /* 0x000fe20000000000 */
[----:B------:R-:W-:-:S04]  /*41a0*/  IMAD.HI.U32 R12, R4, R8, RZ ;  /* 0x00000008040c7227 */ /* 0x000fc800078e00ff */
[----:B------:R-:W-:Y:S01]  /*41b0*/  @!P2 IMAD.IADD R56, R56, 0x1, -R0 ;  /* 0x000000013838a824 */ /* 0x000fe200078e0a00 */
[----:B------:R-:W-:Y:S01]  /*41c0*/  ISETP.GT.U32.AND P2, PT, R0, R59, PT ;  /* 0x0000003b0000720c */ /* 0x000fe20003f44070 */
[----:B------:R-:W-:-:S04]  /*41d0*/  IMAD.HI.U32 R5, R4, R7, RZ ;  /* 0x0000000704057227 */ /* 0x000fc800078e00ff */
[----:B------:R-:W-:Y:S02]  /*41e0*/  IMAD.MOV R6, RZ, RZ, -R12 ;  /* 0x000000ffff067224 */ /* 0x000fe400078e0a0c */
[----:B------:R-:W-:Y:S02]  /*41f0*/  IMAD.MOV R5, RZ, RZ, -R5 ;  /* 0x000000ffff057224 */ /* 0x000fe400078e0a05 */
[----:B------:R-:W-:Y:S01]  /*4200*/  IMAD R8, R0, R6, R8 ;  /* 0x0000000600087224 */ /* 0x000fe200078e0208 */
[----:B------:R-:W-:Y:S01]  /*4210*/  IABS R6, R9 ;  /* 0x0000000900067213 */ /* 0x000fe20000000000 */
[--C-:B------:R-:W-:Y:S02]  /*4220*/  @!P6 IMAD.IADD R58, R58, 0x1, -R0.reuse ;  /* 0x000000013a3ae824 */ /* 0x100fe400078e0a00 */
[C---:B------:R-:W-:Y:S01]  /*4230*/  IMAD R7, R0.reuse, R5, R7 ;  /* 0x0000000500077224 */ /* 0x040fe200078e0207 */
[----:B------:R-:W-:Y:S01]  /*4240*/  IABS R5, R60 ;  /* 0x0000003c00057213 */ /* 0x000fe20000000000 */
[----:B------:R-:W-:Y:S01]  /*4250*/  @!P2 IMAD.IADD R59, R59, 0x1, -R0 ;  /* 0x000000013b3ba824 */ /* 0x000fe200078e0a00 */
[----:B------:R-:W-:Y:S01]  /*4260*/  ISETP.GT.U32.AND P2, PT, R0, R58, PT ;  /* 0x0000003a0000720c */ /* 0x000fe20003f44070 */
[----:B------:R-:W-:-:S03]  /*4270*/  IMAD.HI.U32 R17, R4, R6, RZ ;  /* 0x0000000604117227 */ /* 0x000fc600078e00ff */
[----:B------:R-:W-:Y:S01]  /*4280*/  ISETP.GT.U32.AND P3, PT, R0, R59, PT ;  /* 0x0000003b0000720c */ /* 0x000fe20003f64070 */
[----:B------:R-:W-:-:S04]  /*4290*/  IMAD.HI.U32 R15, R4, R5, RZ ;  /* 0x00000005040f7227 */ /* 0x000fc800078e00ff */
[----:B------:R-:W-:Y:S02]  /*42a0*/  IMAD.MOV R17, RZ, RZ, -R17 ;  /* 0x000000ffff117224 */ /* 0x000fe400078e0a11 */
[----:B------:R-:W-:Y:S02]  /*42b0*/  IMAD.MOV R15, RZ, RZ, -R15 ;  /* 0x000000ffff0f7224 */ /* 0x000fe400078e0a0f */
[C---:B------:R-:W-:Y:S01]  /*42c0*/  IMAD R6, R0.reuse, R17, R6 ;  /* 0x0000001100067224 */ /* 0x040fe200078e0206 */
[C---:B------:R-:W-:Y:S01]  /*42d0*/  ISETP.GT.U32.AND P0, PT, R0.reuse, R57, PT ;  /* 0x000000390000720c */ /* 0x040fe20003f04070 */
[----:B------:R-:W-:Y:S02]  /*42e0*/  IMAD R5, R0, R15, R5 ;  /* 0x0000000f00057224 */ /* 0x000fe400078e0205 */
[--C-:B------:R-:W-:Y:S01]  /*42f0*/  @!P2 IMAD.IADD R58, R58, 0x1, -R0.reuse ;  /* 0x000000013a3aa824 */ /* 0x100fe200078e0a00 */
[C---:B------:R-:W-:Y:S01]  /*4300*/  ISETP.GT.U32.AND P2, PT, R0.reuse, R6, PT ;  /* 0x000000060000720c */ /* 0x040fe20003f44070 */
[----:B------:R-:W-:Y:S01]  /*4310*/  @!P3 IMAD.IADD R59, R59, 0x1, -R0 ;  /* 0x000000013b3bb824 */ /* 0x000fe200078e0a00 */
[----:B------:R-:W-:-:S02]  /*4320*/  ISETP.GT.U32.AND P3, PT, R0, R5, PT ;  /* 0x000000050000720c */ /* 0x000fc40003f64070 */
[----:B------:R-:W-:-:S05]  /*4330*/  ISETP.GT.U32.AND P6, PT, R0, R8, PT ;  /* 0x000000080000720c */ /* 0x000fca0003fc4070 */
[----:B------:R-:W-:-:S04]  /*4340*/  @!P0 IMAD.IADD R57, R57, 0x1, -R0 ;  /* 0x0000000139398824 */ /* 0x000fc800078e0a00 */
[--C-:B------:R-:W-:Y:S01]  /*4350*/  @!P2 IMAD.IADD R6, R6, 0x1, -R0.reuse ;  /* 0x000000010606a824 */ /* 0x100fe200078e0a00 */
[----:B------:R-:W-:Y:S01]  /*4360*/  ISETP.GT.U32.AND P0, PT, R0, R57, PT ;  /* 0x000000390000720c */ /* 0x000fe20003f04070 */
[----:B------:R-:W-:-:S03]  /*4370*/  @!P3 IMAD.IADD R5, R5, 0x1, -R0 ;  /* 0x000000010505b824 */ /* 0x000fc600078e0a00 */
[----:B------:R-:W-:Y:S01]  /*4380*/  ISETP.GT.U32.AND P3, PT, R0, R6, PT ;  /* 0x000000060000720c */ /* 0x000fe20003f64070 */
[----:B------:R-:W-:Y:S01]  /*4390*/  @!P6 IMAD.IADD R8, R8, 0x1, -R0 ;  /* 0x000000010808e824 */ /* 0x000fe200078e0a00 */
[----:B------:R-:W-:Y:S02]  /*43a0*/  IABS R2, R61 ;  /* 0x0000003d00027213 */ /* 0x000fe40000000000 */
[----:B------:R-:W-:Y:S02]  /*43b0*/  IABS R12, R13 ;  /* 0x0000000d000c7213 */ /* 0x000fe40000000000 */
[----:B------:R-:W-:-:S03]  /*43c0*/  ISETP.GT.U32.AND P6, PT, R0, R8, PT ;  /* 0x000000080000720c */ /* 0x000fc60003fc4070 */
[----:B------:R-:W-:Y:S01]  /*43d0*/  @!P0 IMAD.IADD R57, R57, 0x1, -R0 ;  /* 0x0000000139398824 */ /* 0x000fe200078e0a00 */
[----:B------:R-:W-:-:S03]  /*43e0*/  ISETP.GT.U32.AND P0, PT, R0, R7, PT ;  /* 0x000000070000720c */ /* 0x000fc60003f04070 */
[----:B------:R-:W-:Y:S01]  /*43f0*/  @!P3 IMAD.IADD R6, R6, 0x1, -R0 ;  /* 0x000000010606b824 */ /* 0x000fe200078e0a00 */
[----:B------:R-:W-:Y:S01]  /*4400*/  ISETP.GE.AND P3, PT, R3, RZ, PT ;  /* 0x000000ff0300720c */ /* 0x000fe20003f66270 */
[C---:B------:R-:W-:Y:S01]  /*4410*/  IMAD.HI.U32 R17, R4.reuse, R2, RZ ;  /* 0x0000000204117227 */ /* 0x040fe200078e00ff */
[----:B------:R-:W1:Y:S03]  /*4420*/  S2R R3, SR_TID.X ;  /* 0x0000000000037919 */ /* 0x000e660000002100 */
[----:B------:R-:W-:-:S04]  /*4430*/  IMAD.HI.U32 R15, R4, R12, RZ ;  /* 0x0000000c040f7227 */ /* 0x000fc800078e00ff */
[----:B------:R-:W-:-:S04]  /*4440*/  IMAD.MOV R4, RZ, RZ, -R17 ;  /* 0x000000ffff047224 */ /* 0x000fc800078e0a11 */
[----:B------:R-:W-:Y:S02]  /*4450*/  IMAD R4, R0, R4, R2 ;  /* 0x0000000400047224 */ /* 0x000fe400078e0202 */
[--C-:B------:R-:W-:Y:S02]  /*4460*/  @!P0 IMAD.IADD R7, R7, 0x1, -R0.reuse ;  /* 0x0000000107078824 */ /* 0x100fe400078e0a00 */
[----:B------:R-:W-:Y:S01]  /*4470*/  @!P6 IMAD.IADD R8, R8, 0x1, -R0 ;  /* 0x000000010808e824 */ /* 0x000fe200078e0a00 */
[C---:B------:R-:W-:Y:S01]  /*4480*/  ISETP.GT.U32.AND P6, PT, R0.reuse, R4, PT ;  /* 0x000000040000720c */ /* 0x040fe20003fc4070 */
[----:B------:R-:W-:Y:S01]  /*4490*/  @!P1 IMAD.MOV R55, RZ, RZ, -R55 ;  /* 0x000000ffff379224 */ /* 0x000fe200078e0a37 */
[C---:B------:R-:W-:Y:S02]  /*44a0*/  ISETP.GT.U32.AND P0, PT, R0.reuse, R7, PT ;  /* 0x000000070000720c */ /* 0x040fe40003f04070 */
[----:B------:R-:W-:Y:S01]  /*44b0*/  ISETP.GT.U32.AND P1, PT, R0, R5, PT ;  /* 0x000000050000720c */ /* 0x000fe20003f24070 */
[----:B------:R-:W-:-:S02]  /*44c0*/  IMAD.MOV R2, RZ, RZ, -R15 ;  /* 0x000000ffff027224 */ /* 0x000fc400078e0a0f */
[----:B------:R-:W-:Y:S02]  /*44d0*/  @!P4 IMAD.MOV R54, RZ, RZ, -R54 ;  /* 0x000000ffff36c224 */ /* 0x000fe400078e0a36 */
[----:B------:R-:W-:Y:S01]  /*44e0*/  IMAD R2, R0, R2, R12 ;  /* 0x0000000200027224 */ /* 0x000fe200078e020c */
[----:B------:R-:W-:Y:S01]  /*44f0*/  ISETP.GE.AND P4, PT, R16, RZ, PT ;  /* 0x000000ff1000720c */ /* 0x000fe20003f86270 */
[----:B0-----:R-:W-:Y:S01]  /*4500*/  VIADD R18, R18, 0x7f ;  /* 0x0000007f12127836 */ /* 0x001fe20000000000 */
[----:B------:R-:W-:Y:S01]  /*4510*/  ISETP.GE.AND P2, PT, R14, RZ, PT ;  /* 0x000000ff0e00720c */ /* 0x000fe20003f46270 */
[--C-:B------:R-:W-:Y:S01]  /*4520*/  @!P6 IMAD.IADD R4, R4, 0x1, -R0.reuse ;  /* 0x000000010404e824 */ /* 0x100fe200078e0a00 */
[----:B------:R-:W0:Y:S01]  /*4530*/  LDC R12, c[0x0][0x23c] ;  /* 0x00008f00ff0c7b82 */ /* 0x000e220000000800 */
[--C-:B------:R-:W-:Y:S01]  /*4540*/  @!P0 IMAD.IADD R7, R7, 0x1, -R0.reuse ;  /* 0x0000000107078824 */ /* 0x100fe200078e0a00 */
[----:B------:R-:W-:Y:S01]  /*4550*/  ISETP.GT.U32.AND P0, PT, R0, R2, PT ;  /* 0x000000020000720c */ /* 0x000fe20003f04070 */
[----:B------:R-:W-:Y:S01]  /*4560*/  @!P1 IMAD.IADD R5, R5, 0x1, -R0 ;  /* 0x0000000105059824 */ /* 0x000fe200078e0a00 */
[----:B------:R-:W-:-:S02]  /*4570*/  ISETP.GE.AND P1, PT, R9, RZ, PT ;  /* 0x000000ff0900720c */ /* 0x000fc40003f26270 */
[----:B------:R-:W-:Y:S02]  /*4580*/  ISETP.GT.U32.AND P6, PT, R0, R4, PT ;  /* 0x000000040000720c */ /* 0x000fe40003fc4070 */
[C---:B-1----:R-:W-:Y:S01]  /*4590*/  LOP3.LUT R9, R3.reuse, 0x7, RZ, 0xc0, !PT ;  /* 0x0000000703097812 */ /* 0x042fe200078ec0ff */
[----:B------:R-:W-:Y:S01]  /*45a0*/  IMAD.SHL.U32 R17, R3, 0x2, RZ ;  /* 0x0000000203117824 */ /* 0x000fe200078e00ff */
[----:B------:R-:W-:-:S03]  /*45b0*/  SHF.R.S32.HI R15, RZ, 0x1f, R18 ;  /* 0x0000001fff0f7819 */ /* 0x000fc60000011412 */
[----:B------:R-:W-:Y:S01]  /*45c0*/  IMAD R16, R9, 0x110, RZ ;  /* 0x0000011009107824 */ /* 0x000fe200078e02ff */
[----:B------:R-:W-:Y:S01]  /*45d0*/  LEA.HI R15, R15, R18, RZ, 0x7 ;  /* 0x000000120f0f7211 */ /* 0x000fe200078f38ff */
[----:B------:R-:W-:Y:S01]  /*45e0*/  @!P5 IMAD.MOV R56, RZ, RZ, -R56 ;  /* 0x000000ffff38d224 */ /* 0x000fe200078e0a38 */
[C---:B------:R-:W-:Y:S01]  /*45f0*/  LOP3.LUT R14, R3.reuse, 0x1f, RZ, 0xc0, !PT ;  /* 0x0000001f030e7812 */ /* 0x040fe200078ec0ff */
[----:B------:R-:W-:Y:S01]  /*4600*/  IMAD.SHL.U32 R15, R3, 0x80, RZ ;  /* 0x00000080030f7824 */ /* 0x000fe200078e00ff */
[----:B------:R-:W-:Y:S01]  /*4610*/  ISETP.GE.AND P5, PT, R11, RZ, PT ;  /* 0x000000ff0b00720c */ /* 0x000fe20003fa6270 */
[----:B------:R-:W-:Y:S01]  /*4620*/  @!P4 IMAD.MOV R57, RZ, RZ, -R57 ;  /* 0x000000ffff39c224 */ /* 0x000fe200078e0a39 */
[--C-:B------:R-:W-:Y:S01]  /*4630*/  LOP3.LUT R3, R16, 0x10, R17.reuse, 0x78, !PT ;  /* 0x0000001010037812 */ /* 0x100fe200078e7811 */
[----:B------:R-:W2:Y:S01]  /*4640*/  LDL.LU R11, [R1+0x10] ;  /* 0x00001000010b7983 */ /* 0x000ea20000300800 */
[----:B------:R-:W-:Y:S01]  /*4650*/  ISETP.GE.AND P4, PT, R10, RZ, PT ;  /* 0x000000ff0a00720c */ /* 0x000fe20003f86270 */
[--C-:B------:R-:W-:Y:S01]  /*4660*/  @!P0 IMAD.IADD R2, R2, 0x1, -R0.reuse ;  /* 0x0000000102028824 */ /* 0x100fe200078e0a00 */
[----:B------:R-:W-:Y:S01]  /*4670*/  LOP3.LUT R16, R16, 0x30, R17, 0x78, !PT ;  /* 0x0000003010107812 */ /* 0x000fe200078e7811 */
[----:B------:R-:W3:Y:S01]  /*4680*/  LDL.LU R10, [R1+0xc] ;  /* 0x00000c00010a7983 */ /* 0x000ee20000300800 */
[----:B------:R-:W-:Y:S01]  /*4690*/  ISETP.GE.AND P0, PT, R60, RZ, PT ;  /* 0x000000ff3c00720c */ /* 0x000fe20003f06270 */
[----:B------:R-:W-:Y:S01]  /*46a0*/  @!P6 IMAD.IADD R4, R4, 0x1, -R0 ;  /* 0x000000010404e824 */ /* 0x000fe200078e0a00 */
[----:B------:R-:W-:Y:S01]  /*46b0*/  ISETP.GE.AND P6, PT, R61, RZ, PT ;  /* 0x000000ff3d00720c */ /* 0x000fe20003fc6270 */
[----:B------:R-:W4:Y:S01]  /*46c0*/  LDL.LU R9, [R1+0x8] ;  /* 0x0000080001097983 */ /* 0x000f220000300800 */
[----:B------:R-:W-:-:S03]  /*46d0*/  LOP3.LUT R3, R3, 0x800, R15, 0xf8, !PT ;  /* 0x0000080003037812 */ /* 0x000fc600078ef80f */
[----:B------:R-:W4:Y:S04]  /*46e0*/  LDL.LU R60, [R1+0x4] ;  /* 0x00000400013c7983 */ /* 0x000f280000300800 */
[----:B------:R-:W4:Y:S04]  /*46f0*/  LDL.LU R61, [R1] ;  /* 0x00000000013d7983 */ /* 0x000f280000300800 */
[----:B------:R-:W4:Y:S04]  /*4700*/  LDL.LU R18, [R1+0x2524] ;  /* 0x0025240001127983 */ /* 0x000f280000300800 */
[----:B------:R-:W4:Y:S04]  /*4710*/  LDL.LU R17, [R1+0x2520] ;  /* 0x0025200001117983 */ /* 0x000f280000300800 */
[----:B------:R-:W4:Y:S04]  /*4720*/  LDL.LU R16, [R1+0x251c] ;  /* 0x00251c0001107983 */ /* 0x000f280000300800 */
[----:B------:R-:W4:Y:S04]  /*4730*/  LDL.LU R15, [R1+0x2518] ;  /* 0x00251800010f7983 */ /* 0x000f280000300800 */
[----:B------:R-:W2:Y:S01]  /*4740*/  LDL.LU R3, [R1+0x2514] ;  /* 0x0025140001037983 */ /* 0x000ea20000300800 */
[----:B------:R-:W-:Y:S01]  /*4750*/  @!P2 IMAD.MOV R58, RZ, RZ, -R58 ;  /* 0x000000ffff3aa224 */ /* 0x000fe200078e0a3a */
[----:B------:R-:W-:Y:S01]  /*4760*/  ISETP.GT.U32.AND P2, PT, R0, R2, PT ;  /* 0x000000020000720c */ /* 0x000fe20003f44070 */
[----:B0-----:R-:W-:-:S02]  /*4770*/  IMAD R14, R14, R12, RZ ;  /* 0x0000000c0e0e7224 */ /* 0x001fc400078e02ff */
[----:B------:R-:W-:Y:S01]  /*4780*/  @!P5 IMAD.MOV R59, RZ, RZ, -R59 ;  /* 0x000000ffff3bd224 */ /* 0x000fe200078e0a3b */
[----:B------:R-:W-:-:S09]  /*4790*/  ISETP.GE.AND P5, PT, R13, RZ, PT ;  /* 0x000000ff0d00720c */ /* 0x000fd20003fa6270 */
[----:B------:R-:W-:Y:S02]  /*47a0*/  @!P2 IMAD.IADD R2, R2, 0x1, -R0 ;  /* 0x000000010202a824 */ /* 0x000fe400078e0a00 */
[C---:B------:R-:W-:Y:S02]  /*47b0*/  IMAD R0, R12.reuse, 0x20, R14 ;  /* 0x000000200c007824 */ /* 0x040fe400078e020e */
[----:B------:R-:W4:Y:S02]  /*47c0*/  LDL.LU R14, [R1+0x2510] ;  /* 0x00251000010e7983 */ /* 0x000f240000300800 */
[----:B------:R-:W-:Y:S02]  /*47d0*/  IMAD R12, R12, 0x20, R0 ;  /* 0x000000200c0c7824 */ /* 0x000fe400078e0200 */
[----:B------:R-:W4:Y:S04]  /*47e0*/  LDL.LU R13, [R1+0x250c] ;  /* 0x00250c00010d7983 */ /* 0x000f280000300800 */
[----:B------:R-:W4:Y:S01]  /*47f0*/  LDL.LU R12, [R1+0x2508] ;  /* 0x00250800010c7983 */ /* 0x000f220000300800 */
[----:B--2---:R-:W-:-:S02]  /*4800*/  ISETP.NE.AND P2, PT, R3, RZ, PT ;  /* 0x000000ff0300720c */ /* 0x004fc40003f45270 */
[----:B------:R-:W-:-:S04]  /*4810*/  LOP3.LUT R3, RZ, R3, RZ, 0x33, !PT ;  /* 0x00000003ff037212 */ /* 0x000fc800078e33ff */
[C---:B------:R-:W-:Y:S02]  /*4820*/  SEL R11, R3.reuse, R11, !P2 ;  /* 0x0000000b030b7207 */ /* 0x040fe40005000000 */
[C---:B---3--:R-:W-:Y:S02]  /*4830*/  SEL R10, R3.reuse, R10, !P2 ;  /* 0x0000000a030a7207 */ /* 0x048fe40005000000 */
[C---:B----4-:R-:W-:Y:S01]  /*4840*/  SEL R9, R3.reuse, R9, !P2 ;  /* 0x0000000903097207 */ /* 0x050fe20005000000 */
[----:B------:R0:W-:Y:S01]  /*4850*/  STL [R1+0x34], R11 ;  /* 0x0000340b01007387 */ /* 0x0001e20000100800 */
[C---:B------:R-:W-:Y:S02]  /*4860*/  SEL R60, R3.reuse, R60, !P2 ;  /* 0x0000003c033c7207 */ /* 0x040fe40005000000 */
[C---:B------:R-:W-:Y:S01]  /*4870*/  SEL R61, R3.reuse, R61, !P2 ;  /* 0x0000003d033d7207 */ /* 0x040fe20005000000 */
[----:B0-----:R-:W2:Y:S04]  /*4880*/  LDL.LU R11, [R1+0x2504] ;  /* 0x00250400010b7983 */ /* 0x001ea80000300800 */
[----:B------:R0:W-:Y:S04]  /*4890*/  STL [R1+0x30], R10 ;  /* 0x0000300a01007387 */ /* 0x0001e80000100800 */
[----:B0-----:R-:W3:Y:S04]  /*48a0*/  LDL.LU R10, [R1+0x2500] ;  /* 0x00250000010a7983 */ /* 0x001ee80000300800 */
[----:B------:R0:W-:Y:S04]  /*48b0*/  STL [R1+0x2c], R9 ;  /* 0x00002c0901007387 */ /* 0x0001e80000100800 */
[----:B0-----:R-:W4:Y:S04]  /*48c0*/  LDL.LU R9, [R1+0x24fc] ;  /* 0x0024fc0001097983 */ /* 0x001f280000300800 */
[----:B------:R0:W-:Y:S04]  /*48d0*/  STL [R1+0x28], R60 ;  /* 0x0000283c01007387 */ /* 0x0001e80000100800 */
[----:B0-----:R-:W2:Y:S04]  /*48e0*/  LDL.LU R60, [R1+0x24f8] ;  /* 0x0024f800013c7983 */ /* 0x001ea80000300800 */
[----:B------:R0:W-:Y:S04]  /*48f0*/  STL [R1+0x24], R61 ;  /* 0x0000243d01007387 */ /* 0x0001e80000100800 */
[----:B0-----:R-:W4:Y:S01]  /*4900*/  LDL.LU R61, [R1+0x24f4] ;  /* 0x0024f400013d7983 */ /* 0x001f220000300800 */
[----:B---3--:R-:W-:-:S02]  /*4910*/  SEL R10, R3, R10, !P2 ;  /* 0x0000000a030a7207 */ /* 0x008fc40005000000 */
[----:B----4-:R-:W-:-:S05]  /*4920*/  SEL R61, R3, R61, !P2 ;  /* 0x0000003d033d7207 */ /* 0x010fca0005000000 */
[----:B------:R2:W-:Y:S02]  /*4930*/  STL [R1+0x20], R61 ;  /* 0x0000203d01007387 */ /* 0x0005e40000100800 */
[C---:B--2---:R-:W-:Y:S02]  /*4940*/  SEL R61, R3.reuse, R60, !P2 ;  /* 0x0000003c033d7207 */ /* 0x044fe40005000000 */
[C---:B------:R-:W-:Y:S02]  /*4950*/  SEL R60, R3.reuse, R9, !P2 ;  /* 0x00000009033c7207 */ /* 0x040fe40005000000 */
[C---:B------:R-:W-:Y:S01]  /*4960*/  SEL R9, R3.reuse, R11, !P2 ;  /* 0x0000000b03097207 */ /* 0x040fe20005000000 */
[----:B------:R0:W-:Y:S01]  /*4970*/  STL [R1+0x1c], R61 ;  /* 0x00001c3d01007387 */ /* 0x0001e20000100800 */
[----:B------:R-:W-:-:S03]  /*4980*/  SEL R11, R3, R12, !P2 ;  /* 0x0000000c030b7207 */ /* 0x000fc60005000000 */
[----:B------:R-:W-:Y:S04]  /*4990*/  STL [R1+0x18], R60 ;  /* 0x0000183c01007387 */ /* 0x000fe80000100800 */
[----:B------:R1:W-:Y:S01]  /*49a0*/  STL [R1+0x10], R10 ;  /* 0x0000100a01007387 */ /* 0x0003e20000100800 */
[----:B0-----:R-:W-:-:S03]  /*49b0*/  SEL R61, R3, R15, !P2 ;  /* 0x0000000f033d7207 */ /* 0x001fc60005000000 */
[----:B------:R0:W-:Y:S01]  /*49c0*/  STL [R1+0xc], R9 ;  /* 0x00000c0901007387 */ /* 0x0001e20000100800 */
[----:B-1----:R-:W-:-:S03]  /*49d0*/  SEL R10, R3, R13, !P2 ;  /* 0x0000000d030a7207 */ /* 0x002fc60005000000 */
[----:B------:R-:W-:Y:S01]  /*49e0*/  STL [R1+0x8], R11 ;  /* 0x0000080b01007387 */ /* 0x000fe20000100800 */
[----:B0-----:R-:W-:-:S03]  /*49f0*/  SEL R9, R3, R14, !P2 ;  /* 0x0000000e03097207 */ /* 0x001fc60005000000 */
[----:B------:R-:W-:Y:S04]  /*4a00*/  STL [R1+0x4], R10 ;  /* 0x0000040a01007387 */ /* 0x000fe80000100800 */
[----:B------:R0:W-:Y:S04]  /*4a10*/  STL [R1+0x24e0], R61 ;  /* 0x0024e03d01007387 */ /* 0x0001e80000100800 */
[----:B------:R-:W-:Y:S04]  /*4a20*/  STL [R1], R9 ;  /* 0x0000000901007387 */ /* 0x000fe80000100800 */
[----:B0-----:R-:W2:Y:S04]  /*4a30*/  LDL.LU R61, [R1+0x24] ;  /* 0x00002400013d7983 */ /* 0x001ea80000300800 */
[----:B--2---:R0:W-:Y:S04]  /*4a40*/  STL [R1+0x24e4], R61 ;  /* 0x0024e43d01007387 */ /* 0x0041e80000100800 */
[----:B0-----:R-:W2:Y:S04]  /*4a50*/  LDL.LU R61, [R1+0x28] ;  /* 0x00002800013d7983 */ /* 0x001ea80000300800 */
[----:B--2---:R0:W-:Y:S04]  /*4a60*/  STL [R1+0x24e8], R61 ;  /* 0x0024e83d01007387 */ /* 0x0041e80000100800 */
[----:B0-----:R-:W2:Y:S04]  /*4a70*/  LDL.LU R61, [R1+0x2c] ;  /* 0x00002c00013d7983 */ /* 0x001ea80000300800 */
[----:B--2---:R0:W-:Y:S04]  /*4a80*/  STL [R1+0x24ec], R61 ;  /* 0x0024ec3d01007387 */ /* 0x0041e80000100800 */
[----:B0-----:R-:W2:Y:S01]  /*4a90*/  LDL.LU R61, [R1+0x30] ;  /* 0x00003000013d7983 */ /* 0x001ea20000300800 */
[----:B------:R-:W-:-:S02]  /*4aa0*/  SEL R60, R3, R16, !P2 ;  /* 0x00000010033c7207 */ /* 0x000fc40005000000 */
[----:B------:R-:W0:Y:S01]  /*4ab0*/  S2R R16, SR_TID.X ;  /* 0x0000000000107919 */ /* 0x000e220000002100 */
[C---:B------:R-:W-:Y:S02]  /*4ac0*/  SEL R10, R3.reuse, R27, !P2 ;  /* 0x0000001b030a7207 */ /* 0x040fe40005000000 */
[----:B------:R-:W1:Y:S01]  /*4ad0*/  S2R R27, SR_TID.X ;  /* 0x00000000001b7919 */ /* 0x000e620000002100 */
[C---:B------:R-:W-:Y:S02]  /*4ae0*/  SEL R14, R3.reuse, R41, !P2 ;  /* 0x00000029030e7207 */ /* 0x040fe40005000000 */
[C---:B------:R-:W-:Y:S01]  /*4af0*/  SEL R12, R3.reuse, R29, !P2 ;  /* 0x0000001d030c7207 */ /* 0x040fe20005000000 */
[----:B------:R-:W3:Y:S01]  /*4b00*/  S2R R41, SR_TID.X ;  /* 0x0000000000297919 */ /* 0x000ee20000002100 */
[----:B------:R-:W4:Y:S01]  /*4b10*/  LDC R29, c[0x0][0x23c] ;  /* 0x00008f00ff1d7b82 */ /* 0x000f220000000800 */
[----:B------:R-:W-:Y:S01]  /*4b20*/  SEL R13, R3, R40, !P2 ;  /* 0x00000028030d7207 */ /* 0x000fe20005000000 */
[----:B------:R-:W-:-:S06]  /*4b30*/  @!P0 IMAD.MOV R5, RZ, RZ, -R5 ;  /* 0x000000ffff058224 */ /* 0x000fcc00078e0a05 */
[----:B------:R-:W3:Y:S01]  /*4b40*/  LDC R40, c[0x0][0x23c] ;  /* 0x00008f00ff287b82 */ /* 0x000ee20000000800 */
[----:B------:R-:W-:-:S07]  /*4b50*/  SEL R15, R3, R5, !P2 ;  /* 0x00000005030f7207 */ /* 0x000fce0005000000 */
[----:B------:R-:W3:Y:S01]  /*4b60*/  LDC R5, c[0x0][0x23c] ;  /* 0x00008f00ff057b82 */ /* 0x000ee20000000800 */
[----:B------:R-:W-:Y:S01]  /*4b70*/  SEL R9, R3, R26, !P2 ;  /* 0x0000001a03097207 */ /* 0x000fe20005000000 */
[----:B--2---:R2:W-:Y:S04]  /*4b80*/  STL [R1+0x24f0], R61 ;  /* 0x0024f03d01007387 */ /* 0x0045e80000100800 */
[----:B--2---:R-:W2:Y:S01]  /*4b90*/  LDL.LU R61, [R1+0x34] ;  /* 0x00003400013d7983 */ /* 0x004ea20000300800 */
[----:B0-----:R-:W-:-:S05]  /*4ba0*/  LOP3.LUT R26, R16, 0x1f, RZ, 0xc0, !PT ;  /* 0x0000001f101a7812 */ /* 0x001fca00078ec0ff */
[----:B----4-:R-:W-:Y:S01]  /*4bb0*/  IMAD R26, R26, R29, RZ ;  /* 0x0000001d1a1a7224 */ /* 0x010fe200078e02ff */
[----:B-1----:R-:W-:Y:S01]  /*4bc0*/  LOP3.LUT R29, R27, 0x1f, RZ, 0xc0, !PT ;  /* 0x0000001f1b1d7812 */ /* 0x002fe200078ec0ff */
[----:B------:R-:W-:-:S04]  /*4bd0*/  @!P4 IMAD.MOV R8, RZ, RZ, -R8 ;  /* 0x000000ffff08c224 */ /* 0x000fc800078e0a08 */
[----:B---3--:R-:W-:Y:S01]  /*4be0*/  IMAD R27, R29, R40, RZ ;  /* 0x000000281d1b7224 */ /* 0x008fe200078e02ff */
[----:B------:R-:W-:Y:S01]  /*4bf0*/  LOP3.LUT R29, R41, 0x1f, RZ, 0xc0, !PT ;  /* 0x0000001f291d7812 */ /* 0x000fe200078ec0ff */
[----:B------:R-:W-:Y:S01]  /*4c00*/  @!P3 IMAD.MOV R7, RZ, RZ, -R7 ;  /* 0x000000ffff07b224 */ /* 0x000fe200078e0a07 */
[----:B------:R-:W-:Y:S01]  /*4c10*/  SEL R11, R3, R28, !P2 ;  /* 0x0000001c030b7207 */ /* 0x000fe20005000000 */
[----:B------:R-:W-:Y:S02]  /*4c20*/  @!P1 IMAD.MOV R6, RZ, RZ, -R6 ;  /* 0x000000ffff069224 */ /* 0x000fe400078e0a06 */
[----:B------:R-:W-:Y:S02]  /*4c30*/  @!P6 IMAD.MOV R4, RZ, RZ, -R4 ;  /* 0x000000ffff04e224 */ /* 0x000fe400078e0a04 */
[----:B------:R-:W-:Y:S01]  /*4c40*/  @!P5 IMAD.MOV R2, RZ, RZ, -R2 ;  /* 0x000000ffff02d224 */ /* 0x000fe200078e0a02 */
[----:B------:R-:W-:Y:S01]  /*4c50*/  LEA R26, P0, R26, UR8, 0x1 ;  /* 0x000000081a1a7c11 */ /* 0x000fe2000f8008ff */
[----:B------:R-:W-:-:S02]  /*4c60*/  IMAD R28, R40, 0x20, R0 ;  /* 0x00000020281c7824 */ /* 0x000fc400078e0200 */
[----:B------:R-:W-:Y:S01]  /*4c70*/  IMAD R29, R29, R5, RZ ;  /* 0x000000051d1d7224 */ /* 0x000fe200078e02ff */
[C---:B------:R-:W-:Y:S02]  /*4c80*/  SEL R17, R3.reuse, R17, !P2 ;  /* 0x0000001103117207 */ /* 0x040fe40005000000 */
[----:B------:R-:W-:Y:S01]  /*4c90*/  SEL R18, R3, R18, !P2 ;  /* 0x0000001203127207 */ /* 0x000fe20005000000 */
[----:B------:R-:W-:Y:S01]  /*4ca0*/  IMAD R29, R5, 0x20, R29 ;  /* 0x00000020051d7824 */ /* 0x000fe200078e021d */
[C---:B------:R-:W-:Y:S02]  /*4cb0*/  SEL R19, R3.reuse, R19, !P2 ;  /* 0x0000001303137207 */ /* 0x040fe40005000000 */
[C---:B------:R-:W-:Y:S02]  /*4cc0*/  SEL R20, R3.reuse, R20, !P2 ;  /* 0x0000001403147207 */ /* 0x040fe40005000000 */
[C---:B------:R-:W-:Y:S02]  /*4cd0*/  SEL R21, R3.reuse, R21, !P2 ;  /* 0x0000001503157207 */ /* 0x040fe40005000000 */
[----:B------:R-:W-:-:S02]  /*4ce0*/  SEL R22, R3, R22, !P2 ;  /* 0x0000001603167207 */ /* 0x000fc40005000000 */
[C---:B------:R-:W-:Y:S02]  /*4cf0*/  SEL R23, R3.reuse, R23, !P2 ;  /* 0x0000001703177207 */ /* 0x040fe40005000000 */
[C---:B------:R-:W-:Y:S02]  /*4d00*/  SEL R24, R3.reuse, R24, !P2 ;  /* 0x0000001803187207 */ /* 0x040fe40005000000 */
        /* <DEDUP_REMOVED lines=33> */
[----:B------:R-:W-:Y:S01]  /*4f20*/  SEL R2, R3, R2, !P2 ;  /* 0x0000000203027207 */ /* 0x000fe20005000000 */
[----:B------:R-:W-:Y:S01]  /*4f30*/  IMAD R3, R40, 0x20, R28 ;  /* 0x0000002028037824 */ /* 0x000fe200078e021c */
[----:B------:R-:W-:-:S02]  /*4f40*/  LEA.HI.X.SX32 R27, R27, UR9, 0x1, P0 ;  /* 0x000000091b1b7c11 */ /* 0x000fc400080f0eff */
[----:B------:R-:W-:Y:S01]  /*4f50*/  LEA R40, P1, R0, UR8, 0x1 ;  /* 0x0000000800287c11 */ /* 0x000fe2000f8208ff */
[----:B------:R0:W-:Y:S01]  /*4f60*/  STL [R1+0x24ac], R26 ;  /* 0x0024ac1a01007387 */ /* 0x0001e20000100800 */
[----:B------:R-:W-:Y:S01]  /*4f70*/  IMAD R29, R5, 0x20, R29 ;  /* 0x00000020051d7824 */ /* 0x000fe200078e021d */
[----:B------:R-:W-:Y:S02]  /*4f80*/  LEA R28, P2, R28, UR8, 0x1 ;  /* 0x000000081c1c7c11 */ /* 0x000fe4000f8408ff */
[----:B------:R-:W-:Y:S01]  /*4f90*/  LEA.HI.X.SX32 R41, R0, UR9, 0x1, P1 ;  /* 0x0000000900297c11 */ /* 0x000fe200088f0eff */
[----:B0-----:R-:W3:Y:S04]  /*4fa0*/  LDL.LU R26, [R1] ;  /* 0x00000000011a7983 */ /* 0x001ee80000300800 */
[----:B------:R0:W-:Y:S01]  /*4fb0*/  STL [R1+0x24a8], R27 ;  /* 0x0024a81b01007387 */ /* 0x0001e20000100800 */
[----:B------:R-:W-:-:S02]  /*4fc0*/  LEA.HI.X.SX32 R29, R29, UR9, 0x1, P2 ;  /* 0x000000091d1d7c11 */ /* 0x000fc400090f0eff */
[C---:B------:R-:W-:Y:S01]  /*4fd0*/  LEA R4, P3, R3.reuse, UR8, 0x1 ;  /* 0x0000000803047c11 */ /* 0x040fe2000f8608ff */
[----:B0-----:R-:W4:Y:S04]  /*4fe0*/  LDL.LU R27, [R1+0x4] ;  /* 0x00000400011b7983 */ /* 0x001f280000300800 */
[----:B------:R-:W3:Y:S04]  /*4ff0*/  LDL.LU R0, [R1+0x8] ;  /* 0x0000080001007983 */ /* 0x000ee80000300800 */
[----:B------:R0:W-:Y:S01]  /*5000*/  STL [R1+0x24b4], R40 ;  /* 0x0024b42801007387 */ /* 0x0001e20000100800 */
[----:B------:R-:W-:Y:S01]  /*5010*/  LEA.HI.X.SX32 R5, R3, UR9, 0x1, P3 ;  /* 0x0000000903057c11 */ /* 0x000fe200098f0eff */
[----:B--2---:R-:W-:-:S02]  /*5020*/  IMAD R61, R61, UR5, RZ ;  /* 0x000000053d3d7c24 */ /* 0x004fc4000f8e02ff */
[----:B0-----:R-:W2:Y:S01]  /*5030*/  LDL.LU R40, [R1+0xc] ;  /* 0x00000c0001287983 */ /* 0x001ea20000300800 */
[----:B------:R-:W-:Y:S01]  /*5040*/  IMAD R9, R9, UR5, RZ ;  /* 0x0000000509097c24 */ /* 0x000fe2000f8e02ff */
[----:B------:R-:W-:Y:S02]  /*5050*/  ULDC.64 UR8, c[0x0][0x210] ;  /* 0x0000840000087ab9 */ /* 0x000fe40000000a00 */
[----:B------:R0:W-:Y:S04]  /*5060*/  STL [R1+0x24b0], R41 ;  /* 0x0024b02901007387 */ /* 0x0001e80000100800 */
[----:B0-----:R-:W2:Y:S04]  /*5070*/  LDL.LU R41, [R1+0x10] ;  /* 0x0000100001297983 */ /* 0x001ea80000300800 */
[----:B------:R0:W-:Y:S04]  /*5080*/  STL [R1+0x24dc], R28 ;  /* 0x0024dc1c01007387 */ /* 0x0001e80000100800 */
[----:B0-----:R-:W4:Y:S04]  /*5090*/  LDL.LU R28, [R1+0x18] ;  /* 0x00001800011c7983 */ /* 0x001f280000300800 */
[----:B------:R0:W-:Y:S04]  /*50a0*/  STL [R1+0x24d8], R29 ;  /* 0x0024d81d01007387 */ /* 0x0001e80000100800 */
[----:B0-----:R-:W3:Y:S04]  /*50b0*/  LDL.LU R29, [R1+0x1c] ;  /* 0x00001c00011d7983 */ /* 0x001ee80000300800 */
[----:B------:R-:W2:Y:S04]  /*50c0*/  LDL.LU R3, [R1+0x20] ;  /* 0x0000200001037983 */ /* 0x000ea80000300800 */
[----:B------:R0:W-:Y:S04]  /*50d0*/  STL [R1+0x40], R61 ;  /* 0x0000403d01007387 */ /* 0x0001e80000100800 */
[----:B0-----:R-:W4:Y:S02]  /*50e0*/  LDL.LU R61, [R1+0x24f0] ;  /* 0x0024f000013d7983 */ /* 0x001f240000300800 */
[----:B----4-:R-:W-:-:S05]  /*50f0*/  IMAD R61, R61, UR5, RZ ;  /* 0x000000053d3d7c24 */ /* 0x010fca000f8e02ff */
[----:B------:R0:W-:Y:S04]  /*5100*/  STL [R1+0x44], R61 ;  /* 0x0000443d01007387 */ /* 0x0001e80000100800 */
[----:B0-----:R-:W4:Y:S02]  /*5110*/  LDL.LU R61, [R1+0x24ec] ;  /* 0x0024ec00013d7983 */ /* 0x001f240000300800 */
[----:B----4-:R-:W-:-:S05]  /*5120*/  IMAD R61, R61, UR5, RZ ;  /* 0x000000053d3d7c24 */ /* 0x010fca000f8e02ff */
[----:B------:R0:W-:Y:S04]  /*5130*/  STL [R1+0x2c], R61 ;  /* 0x00002c3d01007387 */ /* 0x0001e80000100800 */
[----:B0-----:R-:W4:Y:S02]  /*5140*/  LDL.LU R61, [R1+0x24e8] ;  /* 0x0024e800013d7983 */ /* 0x001f240000300800 */
[----:B----4-:R-:W-:-:S05]  /*5150*/  IMAD R61, R61, UR5, RZ ;  /* 0x000000053d3d7c24 */ /* 0x010fca000f8e02ff */
[----:B------:R0:W-:Y:S04]  /*5160*/  STL [R1+0x28], R61 ;  /* 0x0000283d01007387 */ /* 0x0001e80000100800 */
[----:B0-----:R-:W4:Y:S01]  /*5170*/  LDL.LU R61, [R1+0x24e4] ;  /* 0x0024e400013d7983 */ /* 0x001f220000300800 */
[----:B---3--:R-:W-:Y:S02]  /*5180*/  IMAD R29, R29, UR5, RZ ;  /* 0x000000051d1d7c24 */ /* 0x008fe4000f8e02ff */
[----:B--2---:R-:W-:Y:S02]  /*5190*/  IMAD R3, R3, UR5, RZ ;  /* 0x0000000503037c24 */ /* 0x004fe4000f8e02ff */
[----:B------:R-:W-:Y:S02]  /*51a0*/  IMAD R28, R28, UR5, RZ ;  /* 0x000000051c1c7c24 */ /* 0x000fe4000f8e02ff */
[----:B----4-:R-:W-:-:S05]  /*51b0*/  IMAD R61, R61, UR5, RZ ;  /* 0x000000053d3d7c24 */ /* 0x010fca000f8e02ff */
[----:B------:R0:W-:Y:S04]  /*51c0*/  STL [R1+0x48], R61 ;  /* 0x0000483d01007387 */ /* 0x0001e80000100800 */
[----:B0-----:R-:W2:Y:S04]  /*51d0*/  LDL.LU R61, [R1+0x24e0] ;  /* 0x0024e000013d7983 */ /* 0x001ea80000300800 */
[----:B------:R0:W-:Y:S01]  /*51e0*/  STL [R1+0x50], R29 ;  /* 0x0000501d01007387 */ /* 0x0001e20000100800 */
[----:B------:R-:W-:-:S03]  /*51f0*/  IMAD R0, R0, UR5, RZ ;  /* 0x0000000500007c24 */ /* 0x000fc6000f8e02ff */
[----:B------:R-:W-:Y:S01]  /*5200*/  STL [R1+0x4c], R3 ;  /* 0x00004c0301007387 */ /* 0x000fe20000100800 */
[----:B------:R-:W-:-:S03]  /*5210*/  IMAD R27, R27, UR5, RZ ;  /* 0x000000051b1b7c24 */ /* 0x000fc6000f8e02ff */
[----:B------:R1:W-:Y:S01]  /*5220*/  STL [R1+0x1e0], R28 ;  /* 0x0001e01c01007387 */ /* 0x0003e20000100800 */
[----:B0-----:R-:W-:Y:S02]  /*5230*/  IMAD R29, R41, UR5, RZ ;  /* 0x00000005291d7c24 */ /* 0x001fe4000f8e02ff */
[----:B-1----:R-:W-:-:S03]  /*5240*/  IMAD R28, R40, UR5, RZ ;  /* 0x00000005281c7c24 */ /* 0x002fc6000f8e02ff */
[----:B------:R-:W-:Y:S01]  /*5250*/  STL [R1+0x1e8], R29 ;  /* 0x0001e81d01007387 */ /* 0x000fe20000100800 */
[----:B------:R-:W-:-:S03]  /*5260*/  IMAD R26, R26, UR5, RZ ;  /* 0x000000051a1a7c24 */ /* 0x000fc6000f8e02ff */
[----:B------:R-:W-:Y:S04]  /*5270*/  STL [R1+0xc], R28 ;  /* 0x00000c1c01007387 */ /* 0x000fe80000100800 */
[----:B------:R-:W-:Y:S01]  /*5280*/  STL [R1+0x8], R0 ;  /* 0x0000080001007387 */ /* 0x000fe20000100800 */
[----:B------:R-:W-:-:S03]  /*5290*/  IMAD R40, R20, UR5, RZ ;  /* 0x0000000514287c24 */ /* 0x000fc6000f8e02ff */
[----:B------:R0:W-:Y:S01]  /*52a0*/  STL [R1+0x1f8], R27 ;  /* 0x0001f81b01007387 */ /* 0x0001e20000100800 */
[----:B------:R-:W-:-:S03]  /*52b0*/  IMAD R20, R25, UR5, RZ ;  /* 0x0000000519147c24 */ /* 0x000fc6000f8e02ff */
[----:B------:R1:W-:Y:S01]  /*52c0*/  STL [R1+0x200], R26 ;  /* 0x0002001a01007387 */ /* 0x0003e20000100800 */
[----:B0-----:R-:W-:Y:S02]  /*52d0*/  IMAD R27, R17, UR5, RZ ;  /* 0x00000005111b7c24 */ /* 0x001fe4000f8e02ff */
[----:B------:R-:W-:Y:S02]  /*52e0*/  IMAD R17, R24, UR5, RZ ;  /* 0x0000000518117c24 */ /* 0x000fe4000f8e02ff */
[----:B------:R-:W-:Y:S02]  /*52f0*/  IMAD R28, R33, UR5, RZ ;  /* 0x00000005211c7c24 */ /* 0x000fe4000f8e02ff */
[----:B------:R-:W-:Y:S02]  /*5300*/  IMAD R29, R34, UR5, RZ ;  /* 0x00000005221d7c24 */ /* 0x000fe4000f8e02ff */
[----:B------:R-:W-:Y:S02]  /*5310*/  IMAD R41, R60, UR5, RZ ;  /* 0x000000053c297c24 */ /* 0x000fe4000f8e02ff */
[----:B------:R-:W-:-:S02]  /*5320*/  IMAD R60, R35, UR5, RZ ;  /* 0x00000005233c7c24 */ /* 0x000fc4000f8e02ff */
[----:B------:R-:W-:Y:S02]  /*5330*/  IMAD R25, R39, UR5, RZ ;  /* 0x0000000527197c24 */ /* 0x000fe4000f8e02ff */
[----:B------:R-:W-:Y:S02]  /*5340*/  IMAD R13, R13, UR5, RZ ;  /* 0x000000050d0d7c24 */ /* 0x000fe4000f8e02ff */
[----:B-1----:R-:W-:Y:S02]  /*5350*/  IMAD R26, R21, UR5, RZ ;  /* 0x00000005151a7c24 */ /* 0x002fe4000f8e02ff */
[----:B------:R-:W-:Y:S02]  /*5360*/  IMAD R24, R14, UR5, RZ ;  /* 0x000000050e187c24 */ /* 0x000fe4000f8e02ff */
[----:B------:R-:W-:Y:S02]  /*5370*/  IMAD R21, R42, UR5, RZ ;  /* 0x000000052a157c24 */ /* 0x000fe4000f8e02ff */
[----:B------:R-:W-:-:S02]  /*5380*/  IMAD R18, R18, UR5, RZ ;  /* 0x0000000512127c24 */ /* 0x000fc4000f8e02ff */
[----:B------:R-:W-:Y:S02]  /*5390*/  IMAD R19, R19, UR5, RZ ;  /* 0x0000000513137c24 */ /* 0x000fe4000f8e02ff */
[----:B------:R-:W-:Y:S02]  /*53a0*/  IMAD R23, R23, UR5, RZ ;  /* 0x0000000517177c24 */ /* 0x000fe4000f8e02ff */
[----:B------:R-:W-:Y:S02]  /*53b0*/  IMAD R39, R51, UR5, RZ ;  /* 0x0000000533277c24 */ /* 0x000fe4000f8e02ff */
[----:B------:R-:W-:Y:S02]  /*53c0*/  IMAD R35, R55, UR5, RZ ;  /* 0x0000000537237c24 */ /* 0x000fe4000f8e02ff */
[----:B------:R-:W-:Y:S02]  /*53d0*/  IMAD R34, R56, UR5, RZ ;  /* 0x0000000538227c24 */ /* 0x000fe4000f8e02ff */
[----:B------:R-:W-:-:S02]  /*53e0*/  IMAD R33, R57, UR5, RZ ;  /* 0x0000000539217c24 */ /* 0x000fc4000f8e02ff */
[----:B--2---:R-:W-:-:S05]  /*53f0*/  IMAD R0, R61, UR5, RZ ;  /* 0x000000053d007c24 */ /* 0x004fca000f8e02ff */
[----:B------:R-:W-:Y:S04]  /*5400*/  STL [R1+0x208], R0 ;  /* 0x0002080001007387 */ /* 0x000fe80000100800 */
[----:B------:R0:W-:Y:S04]  /*5410*/  STL [R1+0x22c], R17 ;  /* 0x00022c1101007387 */ /* 0x0001e80000100800 */
[----:B------:R-:W-:Y:S04]  /*5420*/  STL [R1+0x224], R20 ;  /* 0x0002241401007387 */ /* 0x000fe80000100800 */
[----:B------:R1:W-:Y:S01]  /*5430*/  STL [R1+0x21c], R9 ;  /* 0x00021c0901007387 */ /* 0x0003e20000100800 */
[----:B0-----:R-:W-:-:S02]  /*5440*/  IMAD R17, R10, UR5, RZ ;  /* 0x000000050a117c24 */ /* 0x001fc4000f8e02ff */
[----:B------:R-:W-:Y:S02]  /*5450*/  IMAD R10, R11, UR5, RZ ;  /* 0x000000050b0a7c24 */ /* 0x000fe4000f8e02ff */
[----:B------:R-:W-:Y:S01]  /*5460*/  IMAD R11, R30, UR5, RZ ;  /* 0x000000051e0b7c24 */ /* 0x000fe2000f8e02ff */
[----:B------:R-:W-:Y:S01]  /*5470*/  STL [R1+0x214], R17 ;  /* 0x0002141101007387 */ /* 0x000fe20000100800 */
[----:B-1----:R-:W-:-:S03]  /*5480*/  IMAD R9, R12, UR5, RZ ;  /* 0x000000050c097c24 */ /* 0x002fc6000f8e02ff */
[----:B------:R0:W-:Y:S04]  /*5490*/  STL [R1+0x20c], R10 ;  /* 0x00020c0a01007387 */ /* 0x0001e80000100800 */
[----:B------:R1:W-:Y:S01]  /*54a0*/  STL [R1+0x204], R9 ;  /* 0x0002040901007387 */ /* 0x0003e20000100800 */
[----:B0-----:R-:W-:-:S03]  /*54b0*/  IMAD R10, R31, UR5, RZ ;  /* 0x000000051f0a7c24 */ /* 0x001fc6000f8e02ff */
[----:B------:R-:W-:Y:S01]  /*54c0*/  STL [R1+0x1fc], R11 ;  /* 0x0001fc0b01007387 */ /* 0x000fe20000100800 */
[----:B-1----:R-:W-:-:S03]  /*54d0*/  IMAD R9, R32, UR5, RZ ;  /* 0x0000000520097c24 */ /* 0x002fc6000f8e02ff */
[----:B------:R0:W-:Y:S01]  /*54e0*/  STL [R1+0x1f4], R10 ;  /* 0x0001f40a01007387 */ /* 0x0001e20000100800 */
[----:B------:R-:W-:-:S03]  /*54f0*/  IMAD R61, R36, UR5, RZ ;  /* 0x00000005243d7c24 */ /* 0x000fc6000f8e02ff */
[----:B------:R1:W-:Y:S01]  /*5500*/  STL [R1+0x1f0], R9 ;  /* 0x0001f00901007387 */ /* 0x0003e20000100800 */
[----:B0-----:R-:W-:-:S03]  /*5510*/  IMAD R10, R37, UR5, RZ ;  /* 0x00000005250a7c24 */ /* 0x001fc6000f8e02ff */
[----:B------:R-:W-:Y:S01]  /*5520*/  STL [R1+0x1ec], R28 ;  /* 0x0001ec1c01007387 */ /* 0x000fe20000100800 */
[----:B-1----:R-:W-:-:S03]  /*5530*/  IMAD R9, R38, UR5, RZ ;  /* 0x0000000526097c24 */ /* 0x002fc6000f8e02ff */
[----:B------:R-:W-:Y:S04]  /*5540*/  STL [R1+0x1e4], R29 ;  /* 0x0001e41d01007387 */ /* 0x000fe80000100800 */
[----:B------:R0:W-:Y:S01]  /*5550*/  STL [R1+0x1d4], R10 ;  /* 0x0001d40a01007387 */ /* 0x0001e20000100800 */
[----:B------:R-:W-:-:S03]  /*5560*/  IMAD R20, R43, UR5, RZ ;  /* 0x000000052b147c24 */ /* 0x000fc6000f8e02ff */
[----:B------:R-:W-:Y:S04]  /*5570*/  STL [R1+0x1dc], R60 ;  /* 0x0001dc3c01007387 */ /* 0x000fe80000100800 */
[----:B------:R1:W-:Y:S01]  /*5580*/  STL [R1+0x1d0], R9 ;  /* 0x0001d00901007387 */ /* 0x0003e20000100800 */
[----:B0-----:R-:W-:-:S03]  /*5590*/  IMAD R10, R45, UR5, RZ ;  /* 0x000000052d0a7c24 */ /* 0x001fc6000f8e02ff */
[----:B------:R-:W-:Y:S04]  /*55a0*/  STL [R1+0x1d8], R61 ;  /* 0x0001d83d01007387 */ /* 0x000fe80000100800 */
[----:B------:R-:W-:Y:S01]  /*55b0*/  STL [R1+0x1cc], R25 ;  /* 0x0001cc1901007387 */ /* 0x000fe20000100800 */
[----:B-1----:R-:W-:-:S03]  /*55c0*/  IMAD R9, R46, UR5, RZ ;  /* 0x000000052e097c24 */ /* 0x002fc6000f8e02ff */
[----:B------:R-:W-:Y:S01]  /*55d0*/  STL [R1+0x1c8], R13 ;  /* 0x0001c80d01007387 */ /* 0x000fe20000100800 */
[----:B------:R-:W-:-:S03]  /*55e0*/  IMAD R17, R44, UR5, RZ ;  /* 0x000000052c117c24 */ /* 0x000fc6000f8e02ff */
[----:B------:R-:W-:Y:S04]  /*55f0*/  STL [R1+0x1c4], R24 ;  /* 0x0001c41801007387 */ /* 0x000fe80000100800 */
[----:B------:R-:W-:Y:S01]  /*5600*/  STL [R1+0x1c0], R21 ;  /* 0x0001c01501007387 */ /* 0x000fe20000100800 */
[----:B------:R-:W-:-:S03]  /*5610*/  IMAD R0, R22, UR5, RZ ;  /* 0x0000000516007c24 */ /* 0x000fc6000f8e02ff */
[----:B------:R0:W-:Y:S01]  /*5620*/  STL [R1+0x1b4], R10 ;  /* 0x0001b40a01007387 */ /* 0x0001e20000100800 */
[----:B------:R-:W-:-:S03]  /*5630*/  IMAD.MOV.U32 R11, RZ, RZ, R19 ;  /* 0x000000ffff0b7224 */ /* 0x000fc600078e0013 */
[----:B------:R-:W-:Y:S01]  /*5640*/  STL [R1+0x1bc], R20 ;  /* 0x0001bc1401007387 */ /* 0x000fe20000100800 */
[----:B------:R-:W-:-:S03]  /*5650*/  IMAD.MOV.U32 R12, RZ, RZ, R18 ;  /* 0x000000ffff0c7224 */ /* 0x000fc600078e0012 */
[----:B------:R1:W-:Y:S01]  /*5660*/  STL [R1+0x1b0], R9 ;  /* 0x0001b00901007387 */ /* 0x0003e20000100800 */
[----:B------:R-:W-:Y:S02]  /*5670*/  IMAD.MOV.U32 R32, RZ, RZ, R26 ;  /* 0x000000ffff207224 */ /* 0x000fe400078e001a */
[----:B------:R-:W-:Y:S01]  /*5680*/  IMAD.MOV.U32 R30, RZ, RZ, R40 ;  /* 0x000000ffff1e7224 */ /* 0x000fe200078e0028 */
[----:B0-----:R-:W2:Y:S01]  /*5690*/  LDL R10, [R1+0x40] ;  /* 0x00004000010a7983 */ /* 0x001ea20000100800 */
[----:B------:R-:W-:-:S03]  /*56a0*/  IMAD R26, R47, UR5, RZ ;  /* 0x000000052f1a7c24 */ /* 0x000fc6000f8e02ff */
[----:B------:R-:W3:Y:S01]  /*56b0*/  LDL R22, [R1+0x2c] ;  /* 0x00002c0001167983 */ /* 0x000ee20000100800 */
[----:B-1----:R-:W-:-:S03]  /*56c0*/  IMAD.MOV.U32 R9, RZ, RZ, R23 ;  /* 0x000000ffff097224 */ /* 0x002fc600078e0017 */
[----:B------:R-:W4:Y:S01]  /*56d0*/  LDL R23, [R1+0x44] ;  /* 0x0000440001177983 */ /* 0x000f220000100800 */
[----:B------:R-:W-:-:S03]  /*56e0*/  IMAD.MOV.U32 R31, RZ, RZ, R27 ;  /* 0x000000ffff1f7224 */ /* 0x000fc600078e001b */
[----:B------:R-:W4:Y:S01]  /*56f0*/  LDL R19, [R1+0x28] ;  /* 0x0000280001137983 */ /* 0x000f220000100800 */
[----:B------:R-:W-:-:S03]  /*5700*/  IMAD R40, R49, UR5, RZ ;  /* 0x0000000531287c24 */ /* 0x000fc6000f8e02ff */
[----:B------:R-:W4:Y:S01]  /*5710*/  LDL R18, [R1+0x48] ;  /* 0x0000480001127983 */ /* 0x000f220000100800 */
[----:B------:R-:W-:-:S03]  /*5720*/  IMAD.MOV.U32 R46, RZ, RZ, R41 ;  /* 0x000000ffff2e7224 */ /* 0x000fc600078e0029 */
[----:B------:R-:W-:Y:S01]  /*5730*/  STL [R1+0x1b8], R17 ;  /* 0x0001b81101007387 */ /* 0x000fe20000100800 */
[----:B------:R-:W-:-:S03]  /*5740*/  IMAD R27, R48, UR5, RZ ;  /* 0x00000005301b7c24 */ /* 0x000fc6000f8e02ff */
[----:B------:R-:W4:Y:S01]  /*5750*/  LDL.LU R45, [R1+0x8] ;  /* 0x00000800012d7983 */ /* 0x000f220000300800 */
[----:B------:R-:W-:-:S03]  /*5760*/  IMAD R41, R50, UR5, RZ ;  /* 0x0000000532297c24 */ /* 0x000fc6000f8e02ff */
[----:B------:R-:W4:Y:S04]  /*5770*/  LDL.LU R43, [R1+0x1f8] ;  /* 0x0001f800012b7983 */ /* 0x000f280000300800 */
[----:B------:R-:W4:Y:S01]  /*5780*/  LDL.LU R42, [R1+0x200] ;  /* 0x00020000012a7983 */ /* 0x000f220000300800 */
[----:B------:R-:W-:-:S03]  /*5790*/  IMAD R38, R52, UR5, RZ ;  /* 0x0000000534267c24 */ /* 0x000fc6000f8e02ff */
[----:B------:R-:W4:Y:S01]  /*57a0*/  LDL.LU R44, [R1+0x208] ;  /* 0x00020800012c7983 */ /* 0x000f220000300800 */
[----:B------:R-:W-:-:S03]  /*57b0*/  IMAD R37, R53, UR5, RZ ;  /* 0x0000000535257c24 */ /* 0x000fc6000f8e02ff */
[----:B------:R-:W-:Y:S04]  /*57c0*/  STL [R1+0x1ac], R26 ;  /* 0x0001ac1a01007387 */ /* 0x000fe80000100800 */
[----:B------:R-:W-:Y:S01]  /*57d0*/  STL [R1+0x1a4], R40 ;  /* 0x0001a42801007387 */ /* 0x000fe20000100800 */
[----:B------:R-:W-:-:S03]  /*57e0*/  IMAD R36, R54, UR5, RZ ;  /* 0x0000000536247c24 */ /* 0x000fc6000f8e02ff */
[----:B------:R-:W-:Y:S04]  /*57f0*/  STL [R1+0x1a8], R27 ;  /* 0x0001a81b01007387 */ /* 0x000fe80000100800 */
[----:B------:R-:W-:Y:S04]  /*5800*/  STL [R1+0x1a0], R41 ;  /* 0x0001a02901007387 */ /* 0x000fe80000100800 */
[----:B------:R-:W4:Y:S04]  /*5810*/  LDL.LU R51, [R1+0xc] ;  /* 0x00000c0001337983 */ /* 0x000f280000300800 */
[----:B------:R-:W-:Y:S04]  /*5820*/  STL [R1+0x19c], R39 ;  /* 0x00019c2701007387 */ /* 0x000fe80000100800 */
[----:B------:R-:W4:Y:S04]  /*5830*/  LDL.LU R53, [R1+0x1e8] ;  /* 0x0001e80001357983 */ /* 0x000f280000300800 */
[----:B------:R-:W-:Y:S04]  /*5840*/  STL [R1+0x198], R38 ;  /* 0x0001982601007387 */ /* 0x000fe80000100800 */
[----:B------:R-:W-:Y:S04]  /*5850*/  STL [R1+0x194], R37 ;  /* 0x0001942501007387 */ /* 0x000fe80000100800 */
[----:B------:R-:W4:Y:S04]  /*5860*/  LDL.LU R55, [R1+0x1e0] ;  /* 0x0001e00001377983 */ /* 0x000f280000300800 */
[----:B------:R-:W-:Y:S04]  /*5870*/  STL [R1+0x190], R36 ;  /* 0x0001902401007387 */ /* 0x000fe80000100800 */
[----:B------:R-:W-:Y:S04]  /*5880*/  STL [R1+0x18c], R35 ;  /* 0x00018c2301007387 */ /* 0x000fe80000100800 */
[----:B------:R-:W-:Y:S04]  /*5890*/  STL [R1+0x188], R34 ;  /* 0x0001882201007387 */ /* 0x000fe80000100800 */
[----:B------:R-:W4:Y:S01]  /*58a0*/  LDL.LU R57, [R1+0x50] ;  /* 0x0000500001397983 */ /* 0x000f220000300800 */
[----:B------:R-:W-:-:S02]  /*58b0*/  IMAD.MOV.U32 R50, RZ, RZ, R12 ;  /* 0x000000ffff327224 */ /* 0x000fc400078e000c */
[----:B------:R-:W-:Y:S02]  /*58c0*/  IMAD.MOV.U32 R47, RZ, RZ, R9 ;  /* 0x000000ffff2f7224 */ /* 0x000fe400078e0009 */
[----:B------:R-:W-:Y:S02]  /*58d0*/  IMAD R12, R58, UR5, RZ ;  /* 0x000000053a0c7c24 */ /* 0x000fe4000f8e02ff */
[----:B------:R-:W-:Y:S02]  /*58e0*/  IMAD.MOV.U32 R56, RZ, RZ, R32 ;  /* 0x000000ffff387224 */ /* 0x000fe400078e0020 */
[----:B------:R-:W-:Y:S02]  /*58f0*/  IMAD R9, R59, UR5, RZ ;  /* 0x000000053b097c24 */ /* 0x000fe4000f8e02ff */
[----:B------:R-:W-:Y:S02]  /*5900*/  IMAD.MOV.U32 R49, RZ, RZ, R0 ;  /* 0x000000ffff317224 */ /* 0x000fe400078e0000 */
[----:B------:R-:W-:Y:S01]  /*5910*/  IMAD R32, R8, UR5, RZ ;  /* 0x0000000508207c24 */ /* 0x000fe2000f8e02ff */
[----:B------:R-:W-:Y:S01]  /*5920*/  STL [R1+0x184], R33 ;  /* 0x0001842101007387 */ /* 0x000fe20000100800 */
[----:B------:R-:W-:-:S02]  /*5930*/  IMAD.MOV.U32 R48, RZ, RZ, R31 ;  /* 0x000000ffff307224 */ /* 0x000fc400078e001f */
[----:B------:R-:W-:Y:S02]  /*5940*/  IMAD.MOV.U32 R54, RZ, RZ, R30 ;  /* 0x000000ffff367224 */ /* 0x000fe400078e001e */
[----:B------:R-:W-:Y:S01]  /*5950*/  IMAD R0, R15, UR5, RZ ;  /* 0x000000050f007c24 */ /* 0x000fe2000f8e02ff */
[----:B------:R-:W-:Y:S01]  /*5960*/  STL [R1+0x180], R12 ;  /* 0x0001800c01007387 */ /* 0x000fe20000100800 */
[----:B------:R-:W-:Y:S02]  /*5970*/  IMAD R31, R7, UR5, RZ ;  /* 0x00000005071f7c24 */ /* 0x000fe4000f8e02ff */
[----:B------:R-:W-:Y:S01]  /*5980*/  IMAD R30, R6, UR5, RZ ;  /* 0x00000005061e7c24 */ /* 0x000fe2000f8e02ff */
[----:B------:R-:W-:Y:S01]  /*5990*/  STL [R1+0x17c], R9 ;  /* 0x00017c0901007387 */ /* 0x000fe20000100800 */
[----:B------:R-:W-:Y:S02]  /*59a0*/  IMAD R6, R16, UR5, RZ ;  /* 0x0000000510067c24 */ /* 0x000fe4000f8e02ff */
[----:B------:R-:W-:Y:S01]  /*59b0*/  IMAD.MOV.U32 R52, RZ, RZ, R11 ;  /* 0x000000ffff347224 */ /* 0x000fe200078e000b */
[----:B------:R-:W-:Y:S04]  /*59c0*/  STL [R1+0x178], R32 ;  /* 0x0001782001007387 */ /* 0x000fe80000100800 */
[----:B------:R0:W-:Y:S04]  /*59d0*/  STL [R1+0x16c], R0 ;  /* 0x00016c0001007387 */ /* 0x0001e80000100800 */
[----:B------:R-:W-:Y:S04]  /*59e0*/  STL [R1+0x174], R31 ;  /* 0x0001741f01007387 */ /* 0x000fe80000100800 */
[----:B------:R3:W-:Y:S04]  /*59f0*/  STL [R1+0x168], R6 ;  /* 0x0001680601007387 */ /* 0x0007e80000100800 */
[----:B------:R-:W-:Y:S01]  /*5a00*/  STL [R1+0x170], R30 ;  /* 0x0001701e01007387 */ /* 0x000fe20000100800 */
[----:B0-----:R-:W-:Y:S01]  /*5a10*/  IMAD R0, R2, UR5, RZ ;  /* 0x0000000502007c24 */ /* 0x001fe2000f8e02ff */
[----:B------:R-:W-:Y:S01]  /*5a20*/  ULDC UR5, c[0x0][0x234] ;  /* 0x00008d0000057ab9 */ /* 0x000fe20000000800 */
[----:B--2---:R-:W-:-:S04]  /*5a30*/  IMAD.WIDE R14, R10, 0x2, R4 ;  /* 0x000000020a0e7825 */ /* 0x004fc800078e0204 */
[----:B---3--:R-:W-:-:S04]  /*5a40*/  IMAD.WIDE R6, R22, 0x2, R4 ;  /* 0x0000000216067825 */ /* 0x008fc800078e0204 */
[--C-:B----4-:R-:W-:Y:S01]  /*5a50*/  IMAD.WIDE R10, R23, 0x2, R4.reuse ;  /* 0x00000002170a7825 */ /* 0x110fe200078e0204 */
[----:B------:R0:W-:Y:S04]  /*5a60*/  STL.64 [R1+0x160], R14 ;  /* 0x0001600e01007387 */ /* 0x0001e80000100a00 */
[----:B------:R1:W-:Y:S04]  /*5a70*/  STL.64 [R1+0x150], R10 ;  /* 0x0001500a01007387 */ /* 0x0003e80000100a00 */
[----:B------:R2:W-:Y:S01]  /*5a80*/  STL.64 [R1+0x140], R6 ;  /* 0x0001400601007387 */ /* 0x0005e20000100a00 */
[----:B0-----:R-:W-:-:S04]  /*5a90*/  IMAD.WIDE R14, R19, 0x2, R4 ;  /* 0x00000002130e7825 */ /* 0x001fc800078e0204 */
[--C-:B-1----:R-:W-:Y:S01]  /*5aa0*/  IMAD.WIDE R10, R18, 0x2, R4.reuse ;  /* 0x00000002120a7825 */ /* 0x102fe200078e0204 */
[----:B------:R0:W-:Y:S03]  /*5ab0*/  STL.64 [R1+0x130], R14 ;  /* 0x0001300e01007387 */ /* 0x0001e60000100a00 */
[--C-:B--2---:R-:W-:Y:S01]  /*5ac0*/  IMAD.WIDE R6, R3, 0x2, R4.reuse ;  /* 0x0000000203067825 */ /* 0x104fe200078e0204 */
[----:B------:R-:W-:Y:S04]  /*5ad0*/  STL.64 [R1+0x120], R10 ;  /* 0x0001200a01007387 */ /* 0x000fe80000100a00 */
[----:B------:R1:W-:Y:S01]  /*5ae0*/  STL.64 [R1+0x110], R6 ;  /* 0x0001100601007387 */ /* 0x0003e20000100a00 */
[----:B------:R-:W-:-:S04]  /*5af0*/  IMAD.WIDE R18, R50, 0x2, R4 ;  /* 0x0000000232127825 */ /* 0x000fc800078e0204 */
[----:B0-----:R-:W-:-:S04]  /*5b00*/  IMAD.WIDE R14, R48, 0x2, R4 ;  /* 0x00000002300e7825 */ /* 0x001fc800078e0204 */
[----:B-1----:R-:W-:-:S04]  /*5b10*/  IMAD.WIDE R6, R53, 0x2, R4 ;  /* 0x0000000235067825 */ /* 0x002fc800078e0204 */
[----:B------:R-:W-:-:S04]  /*5b20*/  IMAD.WIDE R10, R55, 0x2, R4 ;  /* 0x00000002370a7825 */ /* 0x000fc800078e0204 */
[----:B------:R-:W-:-:S05]  /*5b30*/  IMAD.WIDE R2, R57, 0x2, R4 ;  /* 0x0000000239027825 */ /* 0x000fca00078e0204 */
[----:B------:R0:W-:Y:S04]  /*5b40*/  STL.64 [R1+0xd0], R2 ;  /* 0x0000d00201007387 */ /* 0x0001e80000100a00 */
[----:B------:R1:W-:Y:S04]  /*5b50*/  STL.64 [R1+0xb8], R10 ;  /* 0x0000b80a01007387 */ /* 0x0003e80000100a00 */
[----:B------:R-:W2:Y:S01]  /*5b60*/  LDL R16, [R1+0x1f4] ;  /* 0x0001f40001107983 */ /* 0x000ea20000100800 */
[----:B0-----:R-:W-:-:S03]  /*5b70*/  IMAD.WIDE R2, R51, 0x2, R4 ;  /* 0x0000000233027825 */ /* 0x001fc600078e0204 */
[----:B------:R0:W-:Y:S01]  /*5b80*/  STL.64 [R1+0xa0], R6 ;  /* 0x0000a00601007387 */ /* 0x0001e20000100a00 */
[----:B-1----:R-:W-:-:S03]  /*5b90*/  IMAD.WIDE R10, R45, 0x2, R4 ;  /* 0x000000022d0a7825 */ /* 0x002fc600078e0204 */
[----:B------:R-:W3:Y:S04]  /*5ba0*/  LDL R8, [R1+0x1f0] ;  /* 0x0001f00001087983 */ /* 0x000ee80000100800 */
[----:B------:R1:W-:Y:S01]  /*5bb0*/  STL.64 [R1+0x88], R2 ;  /* 0x0000880201007387 */ /* 0x0003e20000100a00 */
[----:B0-----:R-:W-:-:S03]  /*5bc0*/  IMAD.WIDE R6, R43, 0x2, R4 ;  /* 0x000000022b067825 */ /* 0x001fc600078e0204 */
[----:B------:R0:W-:Y:S01]  /*5bd0*/  STL.64 [R1+0x20], R10 ;  /* 0x0000200a01007387 */ /* 0x0001e20000100a00 */
[----:B-1----:R-:W-:-:S05]  /*5be0*/  IMAD.WIDE R2, R42, 0x2, R4 ;  /* 0x000000022a027825 */ /* 0x002fca00078e0204 */
[----:B------:R1:W-:Y:S01]  /*5bf0*/  STL.64 [R1+0x2370], R2 ;  /* 0x0023700201007387 */ /* 0x0003e20000100a00 */
[----:B0-----:R-:W-:-:S03]  /*5c00*/  IMAD.WIDE R10, R46, 0x2, R4 ;  /* 0x000000022e0a7825 */ /* 0x001fc600078e0204 */
[----:B------:R0:W-:Y:S04]  /*5c10*/  STL.64 [R1], R6 ;  /* 0x0000000601007387 */ /* 0x0001e80000100a00 */
[----:B-1----:R-:W4:Y:S01]  /*5c20*/  LDL R2, [R1+0x204] ;  /* 0x0002040001027983 */ /* 0x002f220000100800 */
[----:B0-----:R-:W-:-:S03]  /*5c30*/  IMAD.WIDE R6, R44, 0x2, R4 ;  /* 0x000000022c067825 */ /* 0x001fc600078e0204 */
[----:B------:R-:W2:Y:S04]  /*5c40*/  LDL R3, [R1+0x1fc] ;  /* 0x0001fc0001037983 */ /* 0x000ea80000100800 */
[----:B------:R0:W-:Y:S04]  /*5c50*/  STL.64 [R1+0x2378], R6 ;  /* 0x0023780601007387 */ /* 0x0001e80000100a00 */
[----:B0-----:R-:W3:Y:S04]  /*5c60*/  LDL R6, [R1+0x214] ;  /* 0x0002140001067983 */ /* 0x001ee80000100800 */
[----:B------:R-:W4:Y:S04]  /*5c70*/  LDL R7, [R1+0x20c] ;  /* 0x00020c0001077983 */ /* 0x000f280000100800 */
[----:B------:R0:W-:Y:S04]  /*5c80*/  STL.64 [R1+0x2380], R10 ;  /* 0x0023800a01007387 */ /* 0x0001e80000100a00 */
[----:B0-----:R-:W2:Y:S04]  /*5c90*/  LDL R10, [R1+0x1d4] ;  /* 0x0001d400010a7983 */ /* 0x001ea80000100800 */
[----:B------:R-:W2:Y:S04]  /*5ca0*/  LDL R11, [R1+0x1d0] ;  /* 0x0001d000010b7983 */ /* 0x000ea80000100800 */
[----:B------:R0:W-:Y:S04]  /*5cb0*/  STL.64 [R1+0x2388], R14 ;  /* 0x0023880e01007387 */ /* 0x0001e80000100a00 */
[----:B0-----:R-:W3:Y:S04]  /*5cc0*/  LDL R14, [R1+0x224] ;  /* 0x00022400010e7983 */ /* 0x001ee80000100800 */
[----:B------:R-:W4:Y:S04]  /*5cd0*/  LDL R15, [R1+0x21c] ;  /* 0x00021c00010f7983 */ /* 0x000f280000100800 */
[----:B------:R0:W-:Y:S04]  /*5ce0*/  STL.64 [R1+0x2390], R18 ;  /* 0x0023901201007387 */ /* 0x0001e80000100a00 */
[----:B0-----:R-:W2:Y:S01]  /*5cf0*/  LDL R19, [R1+0x22c] ;  /* 0x00022c0001137983 */ /* 0x001ea20000100800 */
[----:B------:R-:W-:-:S04]  /*5d00*/  IMAD.WIDE R22, R52, 0x2, R4 ;  /* 0x0000000234167825 */ /* 0x000fc800078e0204 */
[--C-:B------:R-:W-:Y:S01]  /*5d10*/  IMAD.WIDE R58, R54, 0x2, R4.reuse ;  /* 0x00000002363a7825 */ /* 0x100fe200078e0204 */
[----:B------:R0:W-:Y:S04]  /*5d20*/  STL.64 [R1+0x2398], R22 ;  /* 0x0023981601007387 */ /* 0x0001e80000100a00 */
[----:B------:R1:W-:Y:S01]  /*5d30*/  STL.64 [R1+0x240], R58 ;  /* 0x0002403a01007387 */ /* 0x0003e20000100a00 */
[----:B0-----:R-:W-:-:S04]  /*5d40*/  IMAD.WIDE R22, R56, 0x2, R4 ;  /* 0x0000000238167825 */ /* 0x001fc800078e0204 */
[--C-:B-1----:R-:W-:Y:S01]  /*5d50*/  IMAD.WIDE R58, R49, 0x2, R4.reuse ;  /* 0x00000002313a7825 */ /* 0x102fe200078e0204 */
[----:B------:R0:W-:Y:S04]  /*5d60*/  STL.64 [R1+0x258], R22 ;  /* 0x0002581601007387 */ /* 0x0001e80000100a00 */
[----:B------:R1:W-:Y:S01]  /*5d70*/  STL.64 [R1+0x270], R58 ;  /* 0x0002703a01007387 */ /* 0x0003e20000100a00 */
[----:B0-----:R-:W-:-:S03]  /*5d80*/  IMAD.WIDE R22, R47, 0x2, R4 ;  /* 0x000000022f167825 */ /* 0x001fc600078e0204 */
[----:B-1----:R-:W4:Y:S04]  /*5d90*/  LDL R59, [R1+0x1b4] ;  /* 0x0001b400013b7983 */ /* 0x002f280000100800 */
[----:B------:R-:W4:Y:S04]  /*5da0*/  LDL R58, [R1+0x1b0] ;  /* 0x0001b000013a7983 */ /* 0x000f280000100800 */
[----:B------:R2:W-:Y:S02]  /*5db0*/  STL.64 [R1+0x288], R22 ;  /* 0x0002881601007387 */ /* 0x0005e40000100a00 */
[----:B--2---:R-:W-:-:S04]  /*5dc0*/  IMAD.WIDE R22, R19, 0x2, R4 ;  /* 0x0000000213167825 */ /* 0x004fc800078e0204 */
[--C-:B---3--:R-:W-:Y:S01]  /*5dd0*/  IMAD.WIDE R18, R14, 0x2, R4.reuse ;  /* 0x000000020e127825 */ /* 0x108fe200078e0204 */
[----:B------:R4:W-:Y:S04]  /*5de0*/  STL.64 [R1+0x2a0], R22 ;  /* 0x0002a01601007387 */ /* 0x0009e80000100a00 */
[----:B------:R0:W-:Y:S01]  /*5df0*/  STL.64 [R1+0x2b8], R18 ;  /* 0x0002b81201007387 */ /* 0x0001e20000100a00 */
[----:B----4-:R-:W-:-:S04]  /*5e00*/  IMAD.WIDE R22, R15, 0x2, R4 ;  /* 0x000000020f167825 */ /* 0x010fc800078e0204 */
[--C-:B0-----:R-:W-:Y:S01]  /*5e10*/  IMAD.WIDE R18, R6, 0x2, R4.reuse ;  /* 0x0000000206127825 */ /* 0x101fe200078e0204 */
[----:B------:R-:W-:Y:S03]  /*5e20*/  STL.64 [R1+0x2d0], R22 ;  /* 0x0002d01601007387 */ /* 0x000fe60000100a00 */
[--C-:B------:R-:W-:Y:S01]  /*5e30*/  IMAD.WIDE R14, R7, 0x2, R4.reuse ;  /* 0x00000002070e7825 */ /* 0x100fe200078e0204 */
[----:B------:R-:W-:Y:S03]  /*5e40*/  STL.64 [R1+0x2e8], R18 ;  /* 0x0002e81201007387 */ /* 0x000fe60000100a00 */
[--C-:B------:R-:W-:Y:S01]  /*5e50*/  IMAD.WIDE R6, R2, 0x2, R4.reuse ;  /* 0x0000000202067825 */ /* 0x100fe200078e0204 */
[----:B------:R0:W-:Y:S03]  /*5e60*/  STL.64 [R1+0x308], R14 ;  /* 0x0003080e01007387 */ /* 0x0001e60000100a00 */
[--C-:B------:R-:W-:Y:S01]  /*5e70*/  IMAD.WIDE R2, R3, 0x2, R4.reuse ;  /* 0x0000000203027825 */ /* 0x100fe200078e0204 */
[----:B------:R1:W-:Y:S04]  /*5e80*/  STL.64 [R1+0x320], R6 ;  /* 0x0003200601007387 */ /* 0x0003e80000100a00 */
[----:B------:R2:W-:Y:S01]  /*5e90*/  STL.64 [R1+0x338], R2 ;  /* 0x0003380201007387 */ /* 0x0005e20000100a00 */
[----:B0-----:R-:W-:-:S04]  /*5ea0*/  IMAD.WIDE R14, R16, 0x2, R4 ;  /* 0x00000002100e7825 */ /* 0x001fc800078e0204 */
[--C-:B-1----:R-:W-:Y:S01]  /*5eb0*/  IMAD.WIDE R6, R8, 0x2, R4.reuse ;  /* 0x0000000208067825 */ /* 0x102fe200078e0204 */
[----:B------:R-:W-:Y:S03]  /*5ec0*/  STL.64 [R1+0x350], R14 ;  /* 0x0003500e01007387 */ /* 0x000fe60000100a00 */
[--C-:B--2---:R-:W-:Y:S02]  /*5ed0*/  IMAD.WIDE R2, R28, 0x2, R4.reuse ;  /* 0x000000021c027825 */ /* 0x104fe400078e0204 */
[----:B------:R-:W2:Y:S04]  /*5ee0*/  LDL.LU R28, [R1+0x24dc] ;  /* 0x0024dc00011c7983 */ /* 0x000ea80000300800 */
[----:B------:R0:W-:Y:S04]  /*5ef0*/  STL.64 [R1+0x370], R6 ;  /* 0x0003700601007387 */ /* 0x0001e80000100a00 */
[----:B------:R-:W3:Y:S04]  /*5f00*/  LDL.LU R18, [R1+0x16c] ;  /* 0x00016c0001127983 */ /* 0x000ee80000300800 */
[----:B------:R-:W4:Y:S01]  /*5f10*/  LDL.LU R19, [R1+0x168] ;  /* 0x0001680001137983 */ /* 0x000f220000300800 */
[----:B0-----:R-:W-:-:S03]  /*5f20*/  IMAD.WIDE R6, R29, 0x2, R4 ;  /* 0x000000021d067825 */ /* 0x001fc600078e0204 */
[----:B------:R0:W-:Y:S01]  /*5f30*/  STL.64 [R1+0x390], R2 ;  /* 0x0003900201007387 */ /* 0x0001e20000100a00 */
[----:B------:R-:W-:-:S03]  /*5f40*/  IMAD.WIDE R14, R61, 0x2, R4 ;  /* 0x000000023d0e7825 */ /* 0x000fc600078e0204 */
[----:B------:R-:W2:Y:S04]  /*5f50*/  LDL.LU R29, [R1+0x24d8] ;  /* 0x0024d800011d7983 */ /* 0x000ea80000300800 */
[----:B------:R1:W-:Y:S01]  /*5f60*/  STL.64 [R1+0x3a8], R6 ;  /* 0x0003a80601007387 */ /* 0x0003e20000100a00 */
[----:B0-----:R-:W-:-:S05]  /*5f70*/  IMAD.WIDE R2, R60, 0x2, R4 ;  /* 0x000000023c027825 */ /* 0x001fca00078e0204 */
[----:B------:R0:W-:Y:S01]  /*5f80*/  STL.64 [R1+0x3c8], R2 ;  /* 0x0003c80201007387 */ /* 0x0001e20000100a00 */
[----:B-1----:R-:W-:-:S03]  /*5f90*/  IMAD.WIDE R6, R10, 0x2, R4 ;  /* 0x000000020a067825 */ /* 0x002fc600078e0204 */
[----:B------:R-:W-:Y:S04]  /*5fa0*/  STL.64 [R1+0x3e0], R14 ;  /* 0x0003e00e01007387 */ /* 0x000fe80000100a00 */
[----:B------:R-:W-:Y:S01]  /*5fb0*/  STL.64 [R1+0x24b8], R10 ;  /* 0x0024b80a01007387 */ /* 0x000fe20000100a00 */
[----:B0-----:R-:W-:-:S03]  /*5fc0*/  IMAD.WIDE R2, R11, 0x2, R4 ;  /* 0x000000020b027825 */ /* 0x001fc600078e0204 */
[----:B------:R0:W-:Y:S04]  /*5fd0*/  STL.64 [R1+0x400], R6 ;  /* 0x0004000601007387 */ /* 0x0001e80000100a00 */
[----:B------:R1:W-:Y:S04]  /*5fe0*/  STL.64 [R1+0x418], R2 ;  /* 0x0004180201007387 */ /* 0x0003e80000100a00 */
[----:B------:R-:W2:Y:S01]  /*5ff0*/  LDL.LU R22, [R1+0x40] ;  /* 0x0000400001167983 */ /* 0x000ea20000300800 */
[----:B0-----:R-:W-:-:S04]  /*6000*/  IMAD.WIDE R6, R25, 0x2, R4 ;  /* 0x0000000219067825 */ /* 0x001fc800078e0204 */
[--C-:B-1----:R-:W-:Y:S01]  /*6010*/  IMAD.WIDE R2, R13, 0x2, R4.reuse ;  /* 0x000000020d027825 */ /* 0x102fe200078e0204 */
[----:B------:R-:W-:Y:S04]  /*6020*/  STL.64 [R1+0x438], R6 ;  /* 0x0004380601007387 */ /* 0x000fe80000100a00 */
[----:B------:R-:W2:Y:S04]  /*6030*/  LDL.LU R23, [R1+0x44] ;  /* 0x0000440001177983 */ /* 0x000ea80000300800 */
[----:B------:R0:W-:Y:S04]  /*6040*/  STL.64 [R1+0x458], R2 ;  /* 0x0004580201007387 */ /* 0x0001e80000100a00 */
[----:B0-----:R-:W2:Y:S04]  /*6050*/  LDL.LU R2, [R1+0x2c] ;  /* 0x00002c0001027983 */ /* 0x001ea80000300800 */
[----:B------:R-:W2:Y:S04]  /*6060*/  LDL.LU R3, [R1+0x28] ;  /* 0x0000280001037983 */ /* 0x000ea80000300800 */
[----:B------:R-:W2:Y:S04]  /*6070*/  LDL.LU R6, [R1+0x48] ;  /* 0x0000480001067983 */ /* 0x000ea80000300800 */
[----:B------:R-:W2:Y:S01]  /*6080*/  LDL.LU R7, [R1+0x4c] ;  /* 0x00004c0001077983 */ /* 0x000ea20000300800 */
[----:B------:R-:W-:-:S04]  /*6090*/  IMAD.WIDE R24, R24, 0x2, R4 ;  /* 0x0000000218187825 */ /* 0x000fc800078e0204 */
[--C-:B------:R-:W-:Y:S01]  /*60a0*/  IMAD.WIDE R14, R21, 0x2, R4.reuse ;  /* 0x00000002150e7825 */ /* 0x100fe200078e0204 */
[----:B------:R-:W-:Y:S03]  /*60b0*/  STL.64 [R1+0x470], R24 ;  /* 0x0004701801007387 */ /* 0x000fe60000100a00 */
[--C-:B------:R-:W-:Y:S01]  /*60c0*/  IMAD.WIDE R10, R20, 0x2, R4.reuse ;  /* 0x00000002140a7825 */ /* 0x100fe200078e0204 */
[----:B------:R0:W-:Y:S03]  /*60d0*/  STL.64 [R1+0x490], R14 ;  /* 0x0004900e01007387 */ /* 0x0001e60000100a00 */
[--C-:B------:R-:W-:Y:S01]  /*60e0*/  IMAD.WIDE R16, R17, 0x2, R4.reuse ;  /* 0x0000000211107825 */ /* 0x100fe200078e0204 */
[----:B------:R1:W-:Y:S04]  /*60f0*/  STL.64 [R1+0x4a8], R10 ;  /* 0x0004a80a01007387 */ /* 0x0003e80000100a00 */
[----:B------:R-:W-:Y:S01]  /*6100*/  STL.64 [R1+0x4c8], R16 ;  /* 0x0004c81001007387 */ /* 0x000fe20000100a00 */
[----:B0-----:R-:W-:-:S03]  /*6110*/  IMAD.WIDE R14, R59, 0x2, R4 ;  /* 0x000000023b0e7825 */ /* 0x001fc600078e0204 */
[----:B------:R-:W-:Y:S01]  /*6120*/  STL.64 [R1+0x24c0], R58 ;  /* 0x0024c03a01007387 */ /* 0x000fe20000100a00 */
[----:B-1----:R-:W-:-:S03]  /*6130*/  IMAD.WIDE R10, R58, 0x2, R4 ;  /* 0x000000023a0a7825 */ /* 0x002fc600078e0204 */
[----:B------:R0:W-:Y:S04]  /*6140*/  STL.64 [R1+0x4e0], R14 ;  /* 0x0004e00e01007387 */ /* 0x0001e80000100a00 */
[----:B------:R1:W-:Y:S04]  /*6150*/  STL.64 [R1+0x500], R10 ;  /* 0x0005000a01007387 */ /* 0x0003e80000100a00 */
[----:B------:R-:W-:Y:S01]  /*6160*/  STL.64 [R1+0x24c8], R26 ;  /* 0x0024c81a01007387 */ /* 0x000fe20000100a00 */
[----:B0-----:R-:W-:-:S04]  /*6170*/  IMAD.WIDE R14, R26, 0x2, R4 ;  /* 0x000000021a0e7825 */ /* 0x001fc800078e0204 */
[--C-:B-1----:R-:W-:Y:S01]  /*6180*/  IMAD.WIDE R10, R27, 0x2, R4.reuse ;  /* 0x000000021b0a7825 */ /* 0x102fe200078e0204 */
[----:B------:R0:W-:Y:S04]  /*6190*/  STL.64 [R1+0x520], R14 ;  /* 0x0005200e01007387 */ /* 0x0001e80000100a00 */
[----:B------:R1:W-:Y:S04]  /*61a0*/  STL.64 [R1+0x538], R10 ;  /* 0x0005380a01007387 */ /* 0x0003e80000100a00 */
[----:B------:R-:W-:Y:S01]  /*61b0*/  STL.64 [R1+0x24d0], R40 ;  /* 0x0024d02801007387 */ /* 0x000fe20000100a00 */
[----:B0-----:R-:W-:-:S04]  /*61c0*/  IMAD.WIDE R14, R40, 0x2, R4 ;  /* 0x00000002280e7825 */ /* 0x001fc800078e0204 */
[--C-:B-1----:R-:W-:Y:S01]  /*61d0*/  IMAD.WIDE R10, R41, 0x2, R4.reuse ;  /* 0x00000002290a7825 */ /* 0x102fe200078e0204 */
[----:B------:R0:W-:Y:S04]  /*61e0*/  STL.64 [R1+0x558], R14 ;  /* 0x0005580e01007387 */ /* 0x0001e80000100a00 */
[----:B------:R1:W-:Y:S01]  /*61f0*/  STL.64 [R1+0x570], R10 ;  /* 0x0005700a01007387 */ /* 0x0003e20000100a00 */
[----:B------:R-:W-:-:S04]  /*6200*/  IMAD.WIDE R16, R37, 0x2, R4 ;  /* 0x0000000225107825 */ /* 0x000fc800078e0204 */
[----:B0-----:R-:W-:-:S04]  /*6210*/  IMAD.WIDE R14, R39, 0x2, R4 ;  /* 0x00000002270e7825 */ /* 0x001fc800078e0204 */
[--C-:B-1----:R-:W-:Y:S01]  /*6220*/  IMAD.WIDE R10, R38, 0x2, R4.reuse ;  /* 0x00000002260a7825 */ /* 0x102fe200078e0204 */
[----:B------:R0:W-:Y:S04]  /*6230*/  STL.64 [R1+0x590], R14 ;  /* 0x0005900e01007387 */ /* 0x0001e80000100a00 */
[----:B------:R1:W-:Y:S04]  /*6240*/  STL.64 [R1+0x5a8], R10 ;  /* 0x0005a80a01007387 */ /* 0x0003e80000100a00 */
[----:B------:R1:W-:Y:S01]  /*6250*/  STL.64 [R1+0x5c8], R16 ;  /* 0x0005c81001007387 */ /* 0x0003e20000100a00 */
[----:B0-----:R-:W-:-:S04]  /*6260*/  IMAD.WIDE R14, R36, 0x2, R4 ;  /* 0x00000002240e7825 */ /* 0x001fc800078e0204 */
[--C-:B-1----:R-:W-:Y:S01]  /*6270*/  IMAD.WIDE R10, R35, 0x2, R4.reuse ;  /* 0x00000002230a7825 */ /* 0x102fe200078e0204 */
[----:B------:R0:W-:Y:S03]  /*6280*/  STL.64 [R1+0x5e8], R14 ;  /* 0x0005e80e01007387 */ /* 0x0001e60000100a00 */
[--C-:B------:R-:W-:Y:S01]  /*6290*/  IMAD.WIDE R16, R34, 0x2, R4.reuse ;  /* 0x0000000222107825 */ /* 0x100fe200078e0204 */
[----:B------:R1:W-:Y:S03]  /*62a0*/  STL.64 [R1+0x610], R10 ;  /* 0x0006100a01007387 */ /* 0x0003e60000100a00 */
[--C-:B------:R-:W-:Y:S01]  /*62b0*/  IMAD.WIDE R8, R9, 0x2, R4.reuse ;  /* 0x0000000209087825 */ /* 0x100fe200078e0204 */
[----:B------:R-:W-:Y:S03]  /*62c0*/  STL.64 [R1+0x630], R16 ;  /* 0x0006301001007387 */ /* 0x000fe60000100a00 */
[----:B0-----:R-:W-:-:S04]  /*62d0*/  IMAD.WIDE R14, R33, 0x2, R4 ;  /* 0x00000002210e7825 */ /* 0x001fc800078e0204 */
[--C-:B-1----:R-:W-:Y:S01]  /*62e0*/  IMAD.WIDE R10, R12, 0x2, R4.reuse ;  /* 0x000000020c0a7825 */ /* 0x102fe200078e0204 */
[----:B------:R-:W-:Y:S03]  /*62f0*/  STL.64 [R1+0x648], R14 ;  /* 0x0006480e01007387 */ /* 0x000fe60000100a00 */
[--C-:B------:R-:W-:Y:S01]  /*6300*/  IMAD.WIDE R12, R32, 0x2, R4.reuse ;  /* 0x00000002200c7825 */ /* 0x100fe200078e0204 */
[----:B------:R0:W-:Y:S04]  /*6310*/  STL.64 [R1+0x660], R10 ;  /* 0x0006600a01007387 */ /* 0x0001e80000100a00 */
[----:B------:R1:W-:Y:S04]  /*6320*/  STL.64 [R1+0x678], R8 ;  /* 0x0006780801007387 */ /* 0x0003e80000100a00 */
[----:B------:R-:W-:Y:S01]  /*6330*/  STL.64 [R1+0x690], R12 ;  /* 0x0006900c01007387 */ /* 0x000fe20000100a00 */
[----:B0-----:R-:W-:-:S04]  /*6340*/  IMAD.WIDE R10, R31, 0x2, R4 ;  /* 0x000000021f0a7825 */ /* 0x001fc800078e0204 */
[--C-:B-1----:R-:W-:Y:S01]  /*6350*/  IMAD.WIDE R8, R30, 0x2, R4.reuse ;  /* 0x000000021e087825 */ /* 0x102fe200078e0204 */
[----:B------:R-:W-:Y:S04]  /*6360*/  STL.64 [R1+0x6a8], R10 ;  /* 0x0006a80a01007387 */ /* 0x000fe80000100a00 */
[----:B------:R0:W-:Y:S02]  /*6370*/  STL.64 [R1+0x6c0], R8 ;  /* 0x0006c00801007387 */ /* 0x0001e40000100a00 */
[----:B0-----:R-:W-:-:S04]  /*6380*/  IMAD.WIDE R8, R0, 0x2, R4 ;  /* 0x0000000200087825 */ /* 0x001fc800078e0204 */
[----:B---3--:R-:W-:-:S04]  /*6390*/  IMAD.WIDE R12, R18, 0x2, R4 ;  /* 0x00000002120c7825 */ /* 0x008fc800078e0204 */
[----:B----4-:R-:W-:Y:S01]  /*63a0*/  IMAD.WIDE R10, R19, 0x2, R4 ;  /* 0x00000002130a7825 */ /* 0x010fe200078e0204 */
[----:B------:R-:W-:Y:S04]  /*63b0*/  STL.64 [R1+0x6d8], R12 ;  /* 0x0006d80c01007387 */ /* 0x000fe80000100a00 */
[----:B------:R0:W-:Y:S04]  /*63c0*/  STL.64 [R1+0x6f0], R10 ;  /* 0x0006f00a01007387 */ /* 0x0001e80000100a00 */
[----:B------:R1:W-:Y:S01]  /*63d0*/  STL.64 [R1+0x708], R8 ;  /* 0x0007080801007387 */ /* 0x0003e20000100a00 */
[----:B--2---:R-:W-:-:S04]  /*63e0*/  IMAD.WIDE R14, R45, 0x2, R28 ;  /* 0x000000022d0e7825 */ /* 0x004fc800078e021c */
[----:B------:R-:W-:-:S04]  /*63f0*/  IMAD.WIDE R60, R43, 0x2, R28 ;  /* 0x000000022b3c7825 */ /* 0x000fc800078e021c */
[----:B------:R-:W-:-:S05]  /*6400*/  IMAD.WIDE R4, R22, 0x2, R28 ;  /* 0x0000000216047825 */ /* 0x000fca00078e021c */
[----:B------:R2:W-:Y:S01]  /*6410*/  STL.64 [R1+0x158], R4 ;  /* 0x0001580401007387 */ /* 0x0005e20000100a00 */
[----:B0-----:R-:W-:-:S05]  /*6420*/  IMAD.WIDE R10, R23, 0x2, R28 ;  /* 0x00000002170a7825 */ /* 0x001fca00078e021c */
[----:B------:R0:W-:Y:S01]  /*6430*/  STL.64 [R1+0x148], R10 ;  /* 0x0001480a01007387 */ /* 0x0001e20000100a00 */
[----:B-1----:R-:W-:-:S04]  /*6440*/  IMAD.WIDE R8, R2, 0x2, R28 ;  /* 0x0000000202087825 */ /* 0x002fc800078e021c */
[--C-:B--2---:R-:W-:Y:S01]  /*6450*/  IMAD.WIDE R4, R3, 0x2, R28.reuse ;  /* 0x0000000203047825 */ /* 0x104fe200078e021c */
[----:B------:R1:W-:Y:S03]  /*6460*/  STL.64 [R1+0x138], R8 ;  /* 0x0001380801007387 */ /* 0x0003e60000100a00 */
[--C-:B0-----:R-:W-:Y:S01]  /*6470*/  IMAD.WIDE R10, R6, 0x2, R28.reuse ;  /* 0x00000002060a7825 */ /* 0x101fe200078e021c */
[----:B------:R0:W-:Y:S04]  /*6480*/  STL.64 [R1+0x128], R4 ;  /* 0x0001280401007387 */ /* 0x0001e80000100a00 */
[----:B------:R2:W-:Y:S01]  /*6490*/  STL.64 [R1+0x118], R10 ;  /* 0x0001180a01007387 */ /* 0x0005e20000100a00 */
[----:B-1----:R-:W-:-:S04]  /*64a0*/  IMAD.WIDE R8, R7, 0x2, R28 ;  /* 0x0000000207087825 */ /* 0x002fc800078e021c */
[--C-:B0-----:R-:W-:Y:S01]  /*64b0*/  IMAD.WIDE R4, R57, 0x2, R28.reuse ;  /* 0x0000000239047825 */ /* 0x101fe200078e021c */
[----:B------:R0:W-:Y:S03]  /*64c0*/  STL.64 [R1+0xe0], R8 ;  /* 0x0000e00801007387 */ /* 0x0001e60000100a00 */
[--C-:B--2---:R-:W-:Y:S01]  /*64d0*/  IMAD.WIDE R10, R55, 0x2, R28.reuse ;  /* 0x00000002370a7825 */ /* 0x104fe200078e021c */
[----:B------:R1:W-:Y:S04]  /*64e0*/  STL.64 [R1+0xc8], R4 ;  /* 0x0000c80401007387 */ /* 0x0003e80000100a00 */
[----:B------:R2:W-:Y:S01]  /*64f0*/  STL.64 [R1+0xb0], R10 ;  /* 0x0000b00a01007387 */ /* 0x0005e20000100a00 */
[----:B0-----:R-:W-:-:S03]  /*6500*/  IMAD.WIDE R8, R53, 0x2, R28 ;  /* 0x0000000235087825 */ /* 0x001fc600078e021c */
[----:B------:R-:W3:Y:S01]  /*6510*/  LDL R27, [R1+0x22c] ;  /* 0x00022c00011b7983 */ /* 0x000ee20000100800 */
[----:B-1----:R-:W-:-:S03]  /*6520*/  IMAD.WIDE R4, R51, 0x2, R28 ;  /* 0x0000000233047825 */ /* 0x002fc600078e021c */
[----:B------:R-:W-:Y:S04]  /*6530*/  STL.64 [R1+0x98], R8 ;  /* 0x0000980801007387 */ /* 0x000fe80000100a00 */
[----:B------:R-:W4:Y:S04]  /*6540*/  LDL R58, [R1+0x224] ;  /* 0x00022400013a7983 */ /* 0x000f280000100800 */
[----:B------:R0:W-:Y:S04]  /*6550*/  STL.64 [R1+0x38], R4 ;  /* 0x0000380401007387 */ /* 0x0001e80000100a00 */
[----:B------:R-:W4:Y:S04]  /*6560*/  LDL R59, [R1+0x21c] ;  /* 0x00021c00013b7983 */ /* 0x000f280000100800 */
[----:B--2---:R-:W2:Y:S04]  /*6570*/  LDL R10, [R1+0x20c] ;  /* 0x00020c00010a7983 */ /* 0x004ea80000100800 */
[----:B------:R-:W2:Y:S01]  /*6580*/  LDL R11, [R1+0x204] ;  /* 0x00020400010b7983 */ /* 0x000ea20000100800 */
[----:B0-----:R-:W-:-:S03]  /*6590*/  IMAD.WIDE R4, R42, 0x2, R28 ;  /* 0x000000022a047825 */ /* 0x001fc600078e021c */
[----:B------:R0:W-:Y:S04]  /*65a0*/  STL.64 [R1+0x23a0], R14 ;  /* 0x0023a00e01007387 */ /* 0x0001e80000100a00 */
[----:B0-----:R-:W2:Y:S04]  /*65b0*/  LDL R14, [R1+0x1dc] ;  /* 0x0001dc00010e7983 */ /* 0x001ea80000100800 */
[----:B------:R-:W2:Y:S04]  /*65c0*/  LDL R15, [R1+0x1d8] ;  /* 0x0001d800010f7983 */ /* 0x000ea80000100800 */
[----:B------:R0:W-:Y:S04]  /*65d0*/  STL.64 [R1+0x23a8], R60 ;  /* 0x0023a83c01007387 */ /* 0x0001e80000100a00 */
[----:B0-----:R-:W2:Y:S04]  /*65e0*/  LDL R60, [R1+0x1ec] ;  /* 0x0001ec00013c7983 */ /* 0x001ea80000100800 */
[----:B------:R-:W2:Y:S04]  /*65f0*/  LDL R61, [R1+0x1e4] ;  /* 0x0001e400013d7983 */ /* 0x000ea80000100800 */
[----:B------:R0:W-:Y:S04]  /*6600*/  STL.64 [R1+0x23b0], R4 ;  /* 0x0023b00401007387 */ /* 0x0001e80000100a00 */
[----:B0-----:R-:W2:Y:S01]  /*6610*/  LDL R5, [R1+0x214] ;  /* 0x0002140001057983 */ /* 0x001ea20000100800 */
[----:B------:R-:W-:-:S04]  /*6620*/  IMAD.WIDE R8, R44, 0x2, R28 ;  /* 0x000000022c087825 */ /* 0x000fc800078e021c */
[--C-:B------:R-:W-:Y:S01]  /*6630*/  IMAD.WIDE R12, R46, 0x2, R28.reuse ;  /* 0x000000022e0c7825 */ /* 0x100fe200078e021c */
[----:B------:R0:W-:Y:S03]  /*6640*/  STL.64 [R1+0x23b8], R8 ;  /* 0x0023b80801007387 */ /* 0x0001e60000100a00 */
[----:B------:R-:W-:-:S04]  /*6650*/  IMAD.WIDE R16, R48, 0x2, R28 ;  /* 0x0000000230107825 */ /* 0x000fc800078e021c */
[--C-:B------:R-:W-:Y:S01]  /*6660*/  IMAD.WIDE R20, R50, 0x2, R28.reuse ;  /* 0x0000000232147825 */ /* 0x100fe200078e021c */
[----:B0-----:R-:W2:Y:S03]  /*6670*/  LDL R8, [R1+0x1bc] ;  /* 0x0001bc0001087983 */ /* 0x001ea60000100800 */
[--C-:B------:R-:W-:Y:S01]  /*6680*/  IMAD.WIDE R24, R52, 0x2, R28.reuse ;  /* 0x0000000234187825 */ /* 0x100fe200078e021c */
[----:B------:R-:W2:Y:S03]  /*6690*/  LDL R9, [R1+0x1b8] ;  /* 0x0001b80001097983 */ /* 0x000ea60000100800 */
[--C-:B------:R-:W-:Y:S01]  /*66a0*/  IMAD.WIDE R40, R54, 0x2, R28.reuse ;  /* 0x0000000236287825 */ /* 0x100fe200078e021c */
[----:B------:R0:W-:Y:S04]  /*66b0*/  STL.64 [R1+0x23c0], R12 ;  /* 0x0023c00c01007387 */ /* 0x0001e80000100a00 */
[----:B0-----:R-:W2:Y:S04]  /*66c0*/  LDL R12, [R1+0x1f4] ;  /* 0x0001f400010c7983 */ /* 0x001ea80000100800 */
[----:B------:R-:W2:Y:S04]  /*66d0*/  LDL R13, [R1+0x1f0] ;  /* 0x0001f000010d7983 */ /* 0x000ea80000100800 */
[----:B------:R0:W-:Y:S04]  /*66e0*/  STL.64 [R1+0x23c8], R16 ;  /* 0x0023c81001007387 */ /* 0x0001e80000100a00 */
[----:B0-----:R-:W2:Y:S04]  /*66f0*/  LDL R16, [R1+0x1c4] ;  /* 0x0001c40001107983 */ /* 0x001ea80000100800 */
[----:B------:R-:W2:Y:S04]  /*6700*/  LDL R17, [R1+0x1c0] ;  /* 0x0001c00001117983 */ /* 0x000ea80000100800 */
[----:B------:R0:W-:Y:S04]  /*6710*/  STL.64 [R1+0x23d0], R20 ;  /* 0x0023d01401007387 */ /* 0x0001e80000100a00 */
[----:B0-----:R-:W2:Y:S04]  /*6720*/  LDL R21, [R1+0x1fc] ;  /* 0x0001fc0001157983 */ /* 0x001ea80000100800 */
[----:B------:R0:W-:Y:S04]  /*6730*/  STL.64 [R1+0x23d8], R24 ;  /* 0x0023d81801007387 */ /* 0x0001e80000100a00 */
[----:B0-----:R-:W2:Y:S04]  /*6740*/  LDL R24, [R1+0x1cc] ;  /* 0x0001cc0001187983 */ /* 0x001ea80000100800 */
[----:B------:R-:W2:Y:S04]  /*6750*/  LDL R25, [R1+0x1c8] ;  /* 0x0001c80001197983 */ /* 0x000ea80000100800 */
[----:B------:R0:W-:Y:S02]  /*6760*/  STL.64 [R1+0x248], R40 ;  /* 0x0002482801007387 */ /* 0x0001e40000100a00 */
[----:B0-----:R-:W-:-:S05]  /*6770*/  IMAD.WIDE R40, R56, 0x2, R28 ;  /* 0x0000000238287825 */ /* 0x001fca00078e021c */
[----:B------:R0:W-:Y:S02]  /*6780*/  STL.64 [R1+0x260], R40 ;  /* 0x0002602801007387 */ /* 0x0001e40000100a00 */
[----:B0-----:R-:W-:-:S05]  /*6790*/  IMAD.WIDE R40, R49, 0x2, R28 ;  /* 0x0000000231287825 */ /* 0x001fca00078e021c */
[----:B------:R0:W-:Y:S02]  /*67a0*/  STL.64 [R1+0x278], R40 ;  /* 0x0002782801007387 */ /* 0x0001e40000100a00 */
[----:B0-----:R-:W-:-:S05]  /*67b0*/  IMAD.WIDE R40, R47, 0x2, R28 ;  /* 0x000000022f287825 */ /* 0x001fca00078e021c */
[----:B------:R0:W-:Y:S04]  /*67c0*/  STL.64 [R1+0x290], R40 ;  /* 0x0002902801007387 */ /* 0x0001e80000100a00 */
[----:B0-----:R-:W2:Y:S01]  /*67d0*/  LDL.LU.64 R40, [R1+0x24d0] ;  /* 0x0024d00001287983 */ /* 0x001ea20000300a00 */
[----:B---3--:R-:W-:-:S05]  /*67e0*/  IMAD.WIDE R26, R27, 0x2, R28 ;  /* 0x000000021b1a7825 */ /* 0x008fca00078e021c */
[----:B------:R4:W-:Y:S02]  /*67f0*/  STL.64 [R1+0x2a8], R26 ;  /* 0x0002a81a01007387 */ /* 0x0009e40000100a00 */
[----:B----4-:R-:W-:-:S04]  /*6800*/  IMAD.WIDE R26, R58, 0x2, R28 ;  /* 0x000000023a1a7825 */ /* 0x010fc800078e021c */
[--C-:B------:R-:W-:Y:S01]  /*6810*/  IMAD.WIDE R58, R59, 0x2, R28.reuse ;  /* 0x000000023b3a7825 */ /* 0x100fe200078e021c */
[----:B------:R0:W-:Y:S04]  /*6820*/  STL.64 [R1+0x2c0], R26 ;  /* 0x0002c01a01007387 */ /* 0x0001e80000100a00 */
[----:B0-----:R-:W3:Y:S04]  /*6830*/  LDL.LU.64 R26, [R1+0x24c8] ;  /* 0x0024c800011a7983 */ /* 0x001ee80000300a00 */
[----:B------:R0:W-:Y:S04]  /*6840*/  STL.64 [R1+0x2d8], R58 ;  /* 0x0002d83a01007387 */ /* 0x0001e80000100a00 */
[----:B0-----:R-:W4:Y:S01]  /*6850*/  LDL.LU.64 R58, [R1+0x24c0] ;  /* 0x0024c000013a7983 */ /* 0x001f220000300a00 */
[----:B--2---:R-:W-:-:S05]  /*6860*/  IMAD.WIDE R4, R5, 0x2, R28 ;  /* 0x0000000205047825 */ /* 0x004fca00078e021c */
[----:B------:R0:W-:Y:S02]  /*6870*/  STL.64 [R1+0x2f0], R4 ;  /* 0x0002f00401007387 */ /* 0x0001e40000100a00 */
[----:B0-----:R-:W-:-:S04]  /*6880*/  IMAD.WIDE R4, R10, 0x2, R28 ;  /* 0x000000020a047825 */ /* 0x001fc800078e021c */
[--C-:B------:R-:W-:Y:S01]  /*6890*/  IMAD.WIDE R10, R11, 0x2, R28.reuse ;  /* 0x000000020b0a7825 */ /* 0x100fe200078e021c */
[----:B------:R0:W-:Y:S04]  /*68a0*/  STL.64 [R1+0x310], R4 ;  /* 0x0003100401007387 */ /* 0x0001e80000100a00 */
[----:B0-----:R-:W2:Y:S04]  /*68b0*/  LDL.LU R4, [R1+0x180] ;  /* 0x0001800001047983 */ /* 0x001ea80000300800 */
[----:B------:R-:W2:Y:S04]  /*68c0*/  LDL.LU R5, [R1+0x17c] ;  /* 0x00017c0001057983 */ /* 0x000ea80000300800 */
[----:B------:R0:W-:Y:S04]  /*68d0*/  STL.64 [R1+0x328], R10 ;  /* 0x0003280a01007387 */ /* 0x0001e80000100a00 */
[----:B0-----:R-:W3:Y:S01]  /*68e0*/  LDL.LU.64 R10, [R1+0x24b8] ;  /* 0x0024b800010a7983 */ /* 0x001ee20000300a00 */
[----:B------:R-:W-:-:S05]  /*68f0*/  IMAD.WIDE R20, R21, 0x2, R28 ;  /* 0x0000000215147825 */ /* 0x000fca00078e021c */
[----:B------:R0:W-:Y:S02]  /*6900*/  STL.64 [R1+0x340], R20 ;  /* 0x0003401401007387 */ /* 0x0001e40000100a00 */
[----:B0-----:R-:W-:-:S05]  /*6910*/  IMAD.WIDE R20, R12, 0x2, R28 ;  /* 0x000000020c147825 */ /* 0x001fca00078e021c */
[----:B------:R0:W-:Y:S02]  /*6920*/  STL.64 [R1+0x360], R20 ;  /* 0x0003601401007387 */ /* 0x0001e40000100a00 */
[----:B0-----:R-:W-:-:S04]  /*6930*/  IMAD.WIDE R20, R13, 0x2, R28 ;  /* 0x000000020d147825 */ /* 0x001fc800078e021c */
[--C-:B------:R-:W-:Y:S01]  /*6940*/  IMAD.WIDE R12, R60, 0x2, R28.reuse ;  /* 0x000000023c0c7825 */ /* 0x100fe200078e021c */
[----:B------:R0:W-:Y:S04]  /*6950*/  STL.64 [R1+0x378], R20 ;  /* 0x0003781401007387 */ /* 0x0001e80000100a00 */
[----:B------:R1:W-:Y:S01]  /*6960*/  STL.64 [R1+0x398], R12 ;  /* 0x0003980c01007387 */ /* 0x0003e20000100a00 */
[----:B0-----:R-:W-:-:S04]  /*6970*/  IMAD.WIDE R20, R61, 0x2, R28 ;  /* 0x000000023d147825 */ /* 0x001fc800078e021c */
[--C-:B------:R-:W-:Y:S01]  /*6980*/  IMAD.WIDE R60, R14, 0x2, R28.reuse ;  /* 0x000000020e3c7825 */ /* 0x100fe200078e021c */
[----:B------:R-:W-:Y:S03]  /*6990*/  STL.64 [R1+0x3b0], R20 ;  /* 0x0003b01401007387 */ /* 0x000fe60000100a00 */
[--C-:B-1----:R-:W-:Y:S01]  /*69a0*/  IMAD.WIDE R12, R15, 0x2, R28.reuse ;  /* 0x000000020f0c7825 */ /* 0x102fe200078e021c */
[----:B------:R-:W-:Y:S04]  /*69b0*/  STL.64 [R1+0x3d0], R60 ;  /* 0x0003d03c01007387 */ /* 0x000fe80000100a00 */
[----:B------:R0:W-:Y:S02]  /*69c0*/  STL.64 [R1+0x3e8], R12 ;  /* 0x0003e80c01007387 */ /* 0x0001e40000100a00 */
[----:B0-----:R-:W-:-:S04]  /*69d0*/  IMAD.WIDE R12, R24, 0x2, R28 ;  /* 0x00000002180c7825 */ /* 0x001fc800078e021c */
[----:B---3--:R-:W-:-:S04]  /*69e0*/  IMAD.WIDE R20, R10, 0x2, R28 ;  /* 0x000000020a147825 */ /* 0x008fc800078e021c */
[--C-:B------:R-:W-:Y:S01]  /*69f0*/  IMAD.WIDE R14, R11, 0x2, R28.reuse ;  /* 0x000000020b0e7825 */ /* 0x100fe200078e021c */
[----:B------:R-:W-:Y:S03]  /*6a00*/  STL.64 [R1+0x408], R20 ;  /* 0x0004081401007387 */ /* 0x000fe60000100a00 */
[--C-:B------:R-:W-:Y:S01]  /*6a10*/  IMAD.WIDE R10, R25, 0x2, R28.reuse ;  /* 0x00000002190a7825 */ /* 0x100fe200078e021c */
[----:B------:R0:W-:Y:S04]  /*6a20*/  STL.64 [R1+0x428], R14 ;  /* 0x0004280e01007387 */ /* 0x0001e80000100a00 */
[----:B------:R1:W-:Y:S04]  /*6a30*/  STL.64 [R1+0x440], R12 ;  /* 0x0004400c01007387 */ /* 0x0003e80000100a00 */
[----:B------:R3:W-:Y:S01]  /*6a40*/  STL.64 [R1+0x460], R10 ;  /* 0x0004600a01007387 */ /* 0x0007e20000100a00 */
[----:B0-----:R-:W-:-:S04]  /*6a50*/  IMAD.WIDE R14, R16, 0x2, R28 ;  /* 0x00000002100e7825 */ /* 0x001fc800078e021c */
[--C-:B-1----:R-:W-:Y:S01]  /*6a60*/  IMAD.WIDE R12, R17, 0x2, R28.reuse ;  /* 0x00000002110c7825 */ /* 0x102fe200078e021c */
[----:B------:R0:W-:Y:S03]  /*6a70*/  STL.64 [R1+0x478], R14 ;  /* 0x0004780e01007387 */ /* 0x0001e60000100a00 */
[--C-:B---3--:R-:W-:Y:S01]  /*6a80*/  IMAD.WIDE R10, R8, 0x2, R28.reuse ;  /* 0x00000002080a7825 */ /* 0x108fe200078e021c */
[----:B------:R4:W-:Y:S04]  /*6a90*/  STL.64 [R1+0x498], R12 ;  /* 0x0004980c01007387 */ /* 0x0009e80000100a00 */
[----:B------:R1:W-:Y:S01]  /*6aa0*/  STL.64 [R1+0x4b0], R10 ;  /* 0x0004b00a01007387 */ /* 0x0003e20000100a00 */
[----:B0-----:R-:W-:-:S04]  /*6ab0*/  IMAD.WIDE R14, R9, 0x2, R28 ;  /* 0x00000002090e7825 */ /* 0x001fc800078e021c */
[--C-:B----4-:R-:W-:Y:S01]  /*6ac0*/  IMAD.WIDE R12, R59, 0x2, R28.reuse ;  /* 0x000000023b0c7825 */ /* 0x110fe200078e021c */
[----:B------:R0:W-:Y:S03]  /*6ad0*/  STL.64 [R1+0x4d0], R14 ;  /* 0x0004d00e01007387 */ /* 0x0001e60000100a00 */
[--C-:B-1----:R-:W-:Y:S01]  /*6ae0*/  IMAD.WIDE R10, R58, 0x2, R28.reuse ;  /* 0x000000023a0a7825 */ /* 0x102fe200078e021c */
[----:B------:R1:W-:Y:S04]  /*6af0*/  STL.64 [R1+0x4f0], R12 ;  /* 0x0004f00c01007387 */ /* 0x0003e80000100a00 */
[----:B------:R3:W-:Y:S01]  /*6b00*/  STL.64 [R1+0x508], R10 ;  /* 0x0005080a01007387 */ /* 0x0007e20000100a00 */
[----:B0-----:R-:W-:-:S04]  /*6b10*/  IMAD.WIDE R14, R26, 0x2, R28 ;  /* 0x000000021a0e7825 */ /* 0x001fc800078e021c */
[--C-:B-1----:R-:W-:Y:S01]  /*6b20*/  IMAD.WIDE R12, R27, 0x2, R28.reuse ;  /* 0x000000021b0c7825 */ /* 0x102fe200078e021c */
[----:B------:R-:W-:Y:S03]  /*6b30*/  STL.64 [R1+0x528], R14 ;  /* 0x0005280e01007387 */ /* 0x000fe60000100a00 */
[--C-:B---3--:R-:W-:Y:S02]  /*6b40*/  IMAD.WIDE R10, R40, 0x2, R28.reuse ;  /* 0x00000002280a7825 */ /* 0x108fe400078e021c */
[----:B------:R-:W3:Y:S04]  /*6b50*/  LDL.LU R40, [R1+0x24b4] ;  /* 0x0024b40001287983 */ /* 0x000ee80000300800 */
[----:B------:R0:W-:Y:S02]  /*6b60*/  STL.64 [R1+0x540], R12 ;  /* 0x0005400c01007387 */ /* 0x0001e40000100a00 */
[----:B0-----:R-:W-:-:S02]  /*6b70*/  IMAD.WIDE R12, R41, 0x2, R28 ;  /* 0x00000002290c7825 */ /* 0x001fc400078e021c */
[----:B------:R-:W3:Y:S04]  /*6b80*/  LDL.LU R41, [R1+0x24b0] ;  /* 0x0024b00001297983 */ /* 0x000ee80000300800 */
[----:B------:R0:W-:Y:S01]  /*6b90*/  STL.64 [R1+0x560], R10 ;  /* 0x0005600a01007387 */ /* 0x0001e20000100a00 */
[----:B------:R-:W-:-:S03]  /*6ba0*/  IMAD.WIDE R14, R38, 0x2, R28 ;  /* 0x00000002260e7825 */ /* 0x000fc600078e021c */
[----:B------:R1:W-:Y:S01]  /*6bb0*/  STL.64 [R1+0x578], R12 ;  /* 0x0005780c01007387 */ /* 0x0003e20000100a00 */
        /* <DEDUP_REMOVED lines=8> */
[--C-:B----4-:R-:W-:Y:S01]  /*6c40*/  IMAD.WIDE R12, R34, 0x2, R28.reuse ;  /* 0x00000002220c7825 */ /* 0x110fe200078e021c */
[----:B------:R2:W-:Y:S04]  /*6c50*/  STL.64 [R1+0x618], R14 ;  /* 0x0006180e01007387 */ /* 0x0005e80000100a00 */
[----:B------:R1:W-:Y:S01]  /*6c60*/  STL.64 [R1+0x638], R12 ;  /* 0x0006380c01007387 */ /* 0x0003e20000100a00 */
[----:B0-----:R-:W-:-:S04]  /*6c70*/  IMAD.WIDE R10, R33, 0x2, R28 ;  /* 0x00000002210a7825 */ /* 0x001fc800078e021c */
[--C-:B--2---:R-:W-:Y:S01]  /*6c80*/  IMAD.WIDE R14, R4, 0x2, R28.reuse ;  /* 0x00000002040e7825 */ /* 0x104fe200078e021c */
[----:B------:R0:W-:Y:S03]  /*6c90*/  STL.64 [R1+0x650], R10 ;  /* 0x0006500a01007387 */ /* 0x0001e60000100a00 */
[--C-:B-1----:R-:W-:Y:S01]  /*6ca0*/  IMAD.WIDE R12, R5, 0x2, R28.reuse ;  /* 0x00000002050c7825 */ /* 0x102fe200078e021c */
[----:B------:R1:W-:Y:S04]  /*6cb0*/  STL.64 [R1+0x668], R14 ;  /* 0x0006680e01007387 */ /* 0x0003e80000100a00 */
[----:B------:R2:W-:Y:S01]  /*6cc0*/  STL.64 [R1+0x680], R12 ;  /* 0x0006800c01007387 */ /* 0x0005e20000100a00 */
[----:B0-----:R-:W-:-:S04]  /*6cd0*/  IMAD.WIDE R10, R32, 0x2, R28 ;  /* 0x00000002200a7825 */ /* 0x001fc800078e021c */
[--C-:B-1----:R-:W-:Y:S01]  /*6ce0*/  IMAD.WIDE R14, R31, 0x2, R28.reuse ;  /* 0x000000021f0e7825 */ /* 0x102fe200078e021c */
[----:B------:R0:W-:Y:S03]  /*6cf0*/  STL.64 [R1+0x698], R10 ;  /* 0x0006980a01007387 */ /* 0x0001e60000100a00 */
[--C-:B--2---:R-:W-:Y:S01]  /*6d00*/  IMAD.WIDE R12, R30, 0x2, R28.reuse ;  /* 0x000000021e0c7825 */ /* 0x104fe200078e021c */
[----:B------:R1:W-:Y:S04]  /*6d10*/  STL.64 [R1+0x6b0], R14 ;  /* 0x0006b00e01007387 */ /* 0x0003e80000100a00 */
[----:B------:R2:W-:Y:S01]  /*6d20*/  STL.64 [R1+0x6c8], R12 ;  /* 0x0006c80c01007387 */ /* 0x0005e20000100a00 */
[----:B0-----:R-:W-:-:S04]  /*6d30*/  IMAD.WIDE R10, R18, 0x2, R28 ;  /* 0x00000002120a7825 */ /* 0x001fc800078e021c */
[--C-:B-1----:R-:W-:Y:S01]  /*6d40*/  IMAD.WIDE R14, R19, 0x2, R28.reuse ;  /* 0x00000002130e7825 */ /* 0x102fe200078e021c */
[----:B------:R3:W-:Y:S03]  /*6d50*/  STL.64 [R1+0x6e0], R10 ;  /* 0x0006e00a01007387 */ /* 0x0007e60000100a00 */
[----:B--2---:R-:W-:Y:S01]  /*6d60*/  IMAD.WIDE R12, R0, 0x2, R28 ;  /* 0x00000002000c7825 */ /* 0x004fe200078e021c */
[----:B------:R0:W-:Y:S04]  /*6d70*/  STL.64 [R1+0x6f8], R14 ;  /* 0x0006f80e01007387 */ /* 0x0001e80000100a00 */
[----:B------:R1:W-:Y:S01]  /*6d80*/  STL.64 [R1+0x710], R12 ;  /* 0x0007100c01007387 */ /* 0x0003e20000100a00 */
[----:B---3--:R-:W-:-:S04]  /*6d90*/  IMAD.WIDE R10, R22, 0x2, R40 ;  /* 0x00000002160a7825 */ /* 0x008fc800078e0228 */
[--C-:B0-----:R-:W-:Y:S01]  /*6da0*/  IMAD.WIDE R14, R23, 0x2, R40.reuse ;  /* 0x00000002170e7825 */ /* 0x101fe200078e0228 */
[----:B------:R0:W-:Y:S03]  /*6db0*/  STL.64 [R1+0x108], R10 ;  /* 0x0001080a01007387 */ /* 0x0001e60000100a00 */
[--C-:B-1----:R-:W-:Y:S01]  /*6dc0*/  IMAD.WIDE R12, R2, 0x2, R40.reuse ;  /* 0x00000002020c7825 */ /* 0x102fe200078e0228 */
[----:B------:R-:W-:Y:S03]  /*6dd0*/  STL.64 [R1+0x100], R14 ;  /* 0x0001000e01007387 */ /* 0x000fe60000100a00 */
[--C-:B------:R-:W-:Y:S01]  /*6de0*/  IMAD.WIDE R20, R6, 0x2, R40.reuse ;  /* 0x0000000206147825 */ /* 0x100fe200078e0228 */
[----:B------:R1:W-:Y:S03]  /*6df0*/  STL.64 [R1+0xf8], R12 ;  /* 0x0000f80c01007387 */ /* 0x0003e60000100a00 */
[----:B------:R-:W-:-:S04]  /*6e00*/  IMAD.WIDE R60, R7, 0x2, R40 ;  /* 0x00000002073c7825 */ /* 0x000fc800078e0228 */
[--C-:B0-----:R-:W-:Y:S01]  /*6e10*/  IMAD.WIDE R10, R3, 0x2, R40.reuse ;  /* 0x00000002030a7825 */ /* 0x101fe200078e0228 */
[----:B------:R-:W-:Y:S03]  /*6e20*/  STL.64 [R1+0x2418], R20 ;  /* 0x0024181401007387 */ /* 0x000fe60000100a00 */
[--C-:B-1----:R-:W-:Y:S01]  /*6e30*/  IMAD.WIDE R12, R57, 0x2, R40.reuse ;  /* 0x00000002390c7825 */ /* 0x102fe200078e0228 */
[----:B------:R0:W-:Y:S04]  /*6e40*/  STL.64 [R1+0xf0], R10 ;  /* 0x0000f00a01007387 */ /* 0x0001e80000100a00 */
[----:B------:R1:W-:Y:S01]  /*6e50*/  STL.64 [R1+0x2410], R60 ;  /* 0x0024103c01007387 */ /* 0x0003e20000100a00 */
[----:B------:R-:W-:-:S04]  /*6e60*/  IMAD.WIDE R14, R51, 0x2, R40 ;  /* 0x00000002330e7825 */ /* 0x000fc800078e0228 */
[--C-:B0-----:R-:W-:Y:S01]  /*6e70*/  IMAD.WIDE R10, R55, 0x2, R40.reuse ;  /* 0x00000002370a7825 */ /* 0x101fe200078e0228 */
[----:B-1----:R-:W2:Y:S04]  /*6e80*/  LDL R60, [R1+0x20c] ;  /* 0x00020c00013c7983 */ /* 0x002ea80000100800 */
[----:B------:R0:W-:Y:S01]  /*6e90*/  STL.64 [R1+0xc0], R12 ;  /* 0x0000c00c01007387 */ /* 0x0001e20000100a00 */
[----:B------:R-:W-:-:S03]  /*6ea0*/  IMAD.WIDE R58, R43, 0x2, R40 ;  /* 0x000000022b3a7825 */ /* 0x000fc600078e0228 */
[----:B------:R-:W3:Y:S04]  /*6eb0*/  LDL R61, [R1+0x204] ;  /* 0x00020400013d7983 */ /* 0x000ee80000100800 */
[----:B------:R1:W-:Y:S01]  /*6ec0*/  STL.64 [R1+0xa8], R10 ;  /* 0x0000a80a01007387 */ /* 0x0003e20000100a00 */
[----:B0-----:R-:W-:-:S05]  /*6ed0*/  IMAD.WIDE R12, R53, 0x2, R40 ;  /* 0x00000002350c7825 */ /* 0x001fca00078e0228 */
[----:B------:R0:W-:Y:S01]  /*6ee0*/  STL.64 [R1+0x23e0], R12 ;  /* 0x0023e00c01007387 */ /* 0x0001e20000100a00 */
[----:B-1----:R-:W-:-:S03]  /*6ef0*/  IMAD.WIDE R10, R45, 0x2, R40 ;  /* 0x000000022d0a7825 */ /* 0x002fc600078e0228 */
[----:B0-----:R-:W4:Y:S04]  /*6f00*/  LDL R12, [R1+0x21c] ;  /* 0x00021c00010c7983 */ /* 0x001f280000100800 */
[----:B------:R-:W2:Y:S04]  /*6f10*/  LDL R13, [R1+0x214] ;  /* 0x00021400010d7983 */ /* 0x000ea80000100800 */
[----:B------:R-:W-:Y:S04]  /*6f20*/  STL.64 [R1+0x23e8], R14 ;  /* 0x0023e80e01007387 */ /* 0x000fe80000100a00 */
[----:B------:R-:W-:Y:S04]  /*6f30*/  STL.64 [R1+0x23f0], R10 ;  /* 0x0023f00a01007387 */ /* 0x000fe80000100a00 */
[----:B------:R0:W-:Y:S04]  /*6f40*/  STL.64 [R1+0x23f8], R58 ;  /* 0x0023f83a01007387 */ /* 0x0001e80000100a00 */
[----:B0-----:R-:W3:Y:S04]  /*6f50*/  LDL R58, [R1+0x22c] ;  /* 0x00022c00013a7983 */ /* 0x001ee80000100800 */
[----:B------:R-:W2:Y:S01]  /*6f60*/  LDL R59, [R1+0x224] ;  /* 0x00022400013b7983 */ /* 0x000ea20000100800 */
        /* <DEDUP_REMOVED lines=9> */
[----:B------:R0:W-:Y:S03]  /*7000*/  STL.64 [R1+0x2408], R30 ;  /* 0x0024081e01007387 */ /* 0x0001e60000100a00 */
[--C-:B------:R-:W-:Y:S01]  /*7010*/  IMAD.WIDE R10, R54, 0x2, R40.reuse ;  /* 0x00000002360a7825 */ /* 0x100fe200078e0228 */
[----:B------:R-:W-:Y:S03]  /*7020*/  STL.64 [R1+0x2420], R32 ;  /* 0x0024202001007387 */ /* 0x000fe60000100a00 */
[--C-:B------:R-:W-:Y:S01]  /*7030*/  IMAD.WIDE R14, R56, 0x2, R40.reuse ;  /* 0x00000002380e7825 */ /* 0x100fe200078e0228 */
[----:B------:R-:W-:Y:S04]  /*7040*/  STL.64 [R1+0x2428], R34 ;  /* 0x0024282201007387 */ /* 0x000fe80000100a00 */
[----:B------:R-:W-:Y:S04]  /*7050*/  STL.64 [R1+0x2430], R36 ;  /* 0x0024302401007387 */ /* 0x000fe80000100a00 */
[----:B------:R-:W-:Y:S04]  /*7060*/  STL.64 [R1+0x2438], R38 ;  /* 0x0024382601007387 */ /* 0x000fe80000100a00 */
[----:B0-----:R-:W2:Y:S04]  /*7070*/  LDL R31, [R1+0x1f0] ;  /* 0x0001f000011f7983 */ /* 0x001ea80000100800 */
[----:B------:R0:W-:Y:S04]  /*7080*/  STL.64 [R1+0x250], R10 ;  /* 0x0002500a01007387 */ /* 0x0001e80000100a00 */
[----:B0-----:R-:W2:Y:S04]  /*7090*/  LDL R10, [R1+0x1ec] ;  /* 0x0001ec00010a7983 */ /* 0x001ea80000100800 */
[----:B------:R0:W-:Y:S04]  /*70a0*/  STL.64 [R1+0x268], R14 ;  /* 0x0002680e01007387 */ /* 0x0001e80000100a00 */
[----:B------:R-:W2:Y:S04]  /*70b0*/  LDL R11, [R1+0x1e4] ;  /* 0x0001e400010b7983 */ /* 0x000ea80000100800 */
[----:B------:R-:W2:Y:S04]  /*70c0*/  LDL R20, [R1+0x1d4] ;  /* 0x0001d40001147983 */ /* 0x000ea80000100800 */
[----:B0-----:R-:W2:Y:S04]  /*70d0*/  LDL R14, [R1+0x1dc] ;  /* 0x0001dc00010e7983 */ /* 0x001ea80000100800 */
[----:B------:R-:W2:Y:S01]  /*70e0*/  LDL R15, [R1+0x1d8] ;  /* 0x0001d800010f7983 */ /* 0x000ea20000100800 */
[----:B------:R-:W-:-:S03]  /*70f0*/  IMAD.WIDE R34, R49, 0x2, R40 ;  /* 0x0000000231227825 */ /* 0x000fc600078e0228 */
[----:B------:R-:W2:Y:S01]  /*7100*/  LDL R21, [R1+0x1d0] ;  /* 0x0001d00001157983 */ /* 0x000ea20000100800 */
[----:B------:R-:W-:-:S03]  /*7110*/  IMAD.WIDE R32, R47, 0x2, R40 ;  /* 0x000000022f207825 */ /* 0x000fc600078e0228 */
[----:B------:R-:W-:Y:S04]  /*7120*/  STL.64 [R1+0x280], R34 ;  /* 0x0002802201007387 */ /* 0x000fe80000100a00 */
[----:B------:R4:W-:Y:S02]  /*7130*/  STL.64 [R1+0x298], R32 ;  /* 0x0002982001007387 */ /* 0x0009e40000100a00 */
[----:B----4-:R-:W-:-:S04]  /*7140*/  IMAD.WIDE R32, R12, 0x2, R40 ;  /* 0x000000020c207825 */ /* 0x010fc800078e0228 */
[----:B---3--:R-:W-:-:S04]  /*7150*/  IMAD.WIDE R36, R58, 0x2, R40 ;  /* 0x000000023a247825 */ /* 0x008fc800078e0228 */
[--C-:B--2---:R-:W-:Y:S01]  /*7160*/  IMAD.WIDE R34, R59, 0x2, R40.reuse ;  /* 0x000000023b227825 */ /* 0x104fe200078e0228 */
[----:B------:R-:W-:Y:S04]  /*7170*/  STL.64 [R1+0x2b0], R36 ;  /* 0x0002b02401007387 */ /* 0x000fe80000100a00 */
[----:B------:R-:W-:Y:S04]  /*7180*/  STL.64 [R1+0x2c8], R34 ;  /* 0x0002c82201007387 */ /* 0x000fe80000100a00 */
[----:B------:R-:W2:Y:S04]  /*7190*/  LDL.LU R58, [R1+0x1b4] ;  /* 0x0001b400013a7983 */ /* 0x000ea80000300800 */
[----:B------:R0:W-:Y:S04]  /*71a0*/  STL.64 [R1+0x2e0], R32 ;  /* 0x0002e02001007387 */ /* 0x0001e80000100a00 */
[----:B------:R-:W3:Y:S01]  /*71b0*/  LDL.LU R59, [R1+0x1b0] ;  /* 0x0001b000013b7983 */ /* 0x000ee20000300800 */
[----:B------:R-:W-:-:S05]  /*71c0*/  IMAD.WIDE R12, R13, 0x2, R40 ;  /* 0x000000020d0c7825 */ /* 0x000fca00078e0228 */
[----:B------:R1:W-:Y:S01]  /*71d0*/  STL.64 [R1+0x2f8], R12 ;  /* 0x0002f80c01007387 */ /* 0x0003e20000100a00 */
[----:B0-----:R-:W-:-:S03]  /*71e0*/  IMAD.WIDE R32, R60, 0x2, R40 ;  /* 0x000000023c207825 */ /* 0x001fc600078e0228 */
[----:B------:R-:W4:Y:S04]  /*71f0*/  LDL.LU R38, [R1+0x1a4] ;  /* 0x0001a40001267983 */ /* 0x000f280000300800 */
[----:B------:R-:W-:Y:S01]  /*7200*/  STL.64 [R1+0x318], R32 ;  /* 0x0003182001007387 */ /* 0x000fe20000100a00 */
[----:B-1----:R-:W-:-:S03]  /*7210*/  IMAD.WIDE R12, R61, 0x2, R40 ;  /* 0x000000023d0c7825 */ /* 0x002fc600078e0228 */
[----:B------:R-:W4:Y:S04]  /*7220*/  LDL.LU R39, [R1+0x1a0] ;  /* 0x0001a00001277983 */ /* 0x000f280000300800 */
[----:B------:R0:W-:Y:S01]  /*7230*/  STL.64 [R1+0x330], R12 ;  /* 0x0003300c01007387 */ /* 0x0001e20000100a00 */
[----:B------:R-:W-:-:S03]  /*7240*/  IMAD.WIDE R34, R28, 0x2, R40 ;  /* 0x000000021c227825 */ /* 0x000fc600078e0228 */
[----:B0-----:R-:W4:Y:S04]  /*7250*/  LDL.LU R12, [R1+0x19c] ;  /* 0x00019c00010c7983 */ /* 0x001f280000300800 */
[----:B------:R-:W4:Y:S04]  /*7260*/  LDL.LU R13, [R1+0x198] ;  /* 0x00019800010d7983 */ /* 0x000f280000300800 */
[----:B------:R-:W4:Y:S04]  /*7270*/  LDL.LU R36, [R1+0x194] ;  /* 0x0001940001247983 */ /* 0x000f280000300800 */
[----:B------:R-:W4:Y:S04]  /*7280*/  LDL.LU R37, [R1+0x190] ;  /* 0x0001900001257983 */ /* 0x000f280000300800 */
[----:B------:R-:W4:Y:S04]  /*7290*/  LDL.LU R32, [R1+0x18c] ;  /* 0x00018c0001207983 */ /* 0x000f280000300800 */
[----:B------:R-:W4:Y:S04]  /*72a0*/  LDL.LU R60, [R1+0x188] ;  /* 0x00018800013c7983 */ /* 0x000f280000300800 */
[----:B------:R-:W4:Y:S04]  /*72b0*/  LDL.LU R61, [R1+0x184] ;  /* 0x00018400013d7983 */ /* 0x000f280000300800 */
[----:B------:R0:W-:Y:S04]  /*72c0*/  STL.64 [R1+0x348], R34 ;  /* 0x0003482201007387 */ /* 0x0001e80000100a00 */
[----:B------:R-:W4:Y:S04]  /*72d0*/  LDL.LU R33, [R1+0x178] ;  /* 0x0001780001217983 */ /* 0x000f280000300800 */
[----:B------:R-:W4:Y:S01]  /*72e0*/  LDL.LU R28, [R1+0x174] ;  /* 0x00017400011c7983 */ /* 0x000f220000300800 */
[----:B0-----:R-:W-:-:S05]  /*72f0*/  IMAD.WIDE R34, R29, 0x2, R40 ;  /* 0x000000021d227825 */ /* 0x001fca00078e0228 */
[----:B------:R0:W-:Y:S04]  /*7300*/  STL.64 [R1+0x368], R34 ;  /* 0x0003682201007387 */ /* 0x0001e80000100a00 */
[----:B------:R-:W4:Y:S01]  /*7310*/  LDL.LU R29, [R1+0x170] ;  /* 0x00017000011d7983 */ /* 0x000f220000300800 */
[----:B0-----:R-:W-:-:S04]  /*7320*/  IMAD.WIDE R34, R31, 0x2, R40 ;  /* 0x000000021f227825 */ /* 0x001fc800078e0228 */
        /* <DEDUP_REMOVED lines=8> */
[--C-:B------:R-:W-:Y:S01]  /*73b0*/  IMAD.WIDE R10, R20, 0x2, R40.reuse ;  /* 0x00000002140a7825 */ /* 0x100fe200078e0228 */
[----:B------:R-:W-:Y:S03]  /*73c0*/  STL.64 [R1+0x3f0], R30 ;  /* 0x0003f01e01007387 */ /* 0x000fe60000100a00 */
[--C-:B------:R-:W-:Y:S01]  /*73d0*/  IMAD.WIDE R14, R21, 0x2, R40.reuse ;  /* 0x00000002150e7825 */ /* 0x100fe200078e0228 */
[----:B------:R0:W-:Y:S03]  /*73e0*/  STL.64 [R1+0x410], R10 ;  /* 0x0004100a01007387 */ /* 0x0001e60000100a00 */
[--C-:B------:R-:W-:Y:S01]  /*73f0*/  IMAD.WIDE R20, R24, 0x2, R40.reuse ;  /* 0x0000000218147825 */ /* 0x100fe200078e0228 */
[----:B------:R1:W-:Y:S04]  /*7400*/  STL.64 [R1+0x430], R14 ;  /* 0x0004300e01007387 */ /* 0x0003e80000100a00 */
[----:B------:R-:W-:Y:S01]  /*7410*/  STL.64 [R1+0x448], R20 ;  /* 0x0004481401007387 */ /* 0x000fe20000100a00 */
[----:B0-----:R-:W-:-:S04]  /*7420*/  IMAD.WIDE R10, R25, 0x2, R40 ;  /* 0x00000002190a7825 */ /* 0x001fc800078e0228 */
[--C-:B-1----:R-:W-:Y:S01]  /*7430*/  IMAD.WIDE R14, R16, 0x2, R40.reuse ;  /* 0x00000002100e7825 */ /* 0x102fe200078e0228 */
[----:B------:R0:W-:Y:S03]  /*7440*/  STL.64 [R1+0x468], R10 ;  /* 0x0004680a01007387 */ /* 0x0001e60000100a00 */
[--C-:B------:R-:W-:Y:S01]  /*7450*/  IMAD.WIDE R16, R17, 0x2, R40.reuse ;  /* 0x0000000211107825 */ /* 0x100fe200078e0228 */
[----:B------:R1:W-:Y:S04]  /*7460*/  STL.64 [R1+0x480], R14 ;  /* 0x0004800e01007387 */ /* 0x0003e80000100a00 */
[----:B------:R-:W-:Y:S01]  /*7470*/  STL.64 [R1+0x4a0], R16 ;  /* 0x0004a01001007387 */ /* 0x000fe20000100a00 */
[----:B0-----:R-:W-:-:S04]  /*7480*/  IMAD.WIDE R10, R8, 0x2, R40 ;  /* 0x00000002080a7825 */ /* 0x001fc800078e0228 */
[--C-:B-1----:R-:W-:Y:S01]  /*7490*/  IMAD.WIDE R14, R9, 0x2, R40.reuse ;  /* 0x00000002090e7825 */ /* 0x102fe200078e0228 */
[----:B------:R-:W-:Y:S04]  /*74a0*/  STL.64 [R1+0x4b8], R10 ;  /* 0x0004b80a01007387 */ /* 0x000fe80000100a00 */
[----:B------:R0:W-:Y:S02]  /*74b0*/  STL.64 [R1+0x4d8], R14 ;  /* 0x0004d80e01007387 */ /* 0x0001e40000100a00 */
[----:B0-----:R-:W-:-:S04]  /*74c0*/  IMAD.WIDE R14, R27, 0x2, R40 ;  /* 0x000000021b0e7825 */ /* 0x001fc800078e0228 */
[----:B--2---:R-:W-:-:S04]  /*74d0*/  IMAD.WIDE R8, R58, 0x2, R40 ;  /* 0x000000023a087825 */ /* 0x004fc800078e0228 */
[--C-:B---3--:R-:W-:Y:S01]  /*74e0*/  IMAD.WIDE R10, R59, 0x2, R40.reuse ;  /* 0x000000023b0a7825 */ /* 0x108fe200078e0228 */
[----:B------:R-:W-:Y:S04]  /*74f0*/  STL.64 [R1+0x2458], R58 ;  /* 0x0024583a01007387 */ /* 0x000fe80000100a00 */
[----:B------:R0:W-:Y:S04]  /*7500*/  STL.64 [R1+0x4f8], R8 ;  /* 0x0004f80801007387 */ /* 0x0001e80000100a00 */
[----:B------:R4:W-:Y:S01]  /*7510*/  STL.64 [R1+0x510], R10 ;  /* 0x0005100a01007387 */ /* 0x0009e20000100a00 */
[----:B0-----:R-:W-:-:S03]  /*7520*/  IMAD.WIDE R8, R26, 0x2, R40 ;  /* 0x000000021a087825 */ /* 0x001fc600078e0228 */
[----:B------:R-:W2:Y:S04]  /*7530*/  LDL.LU R26, [R1+0x24ac] ;  /* 0x0024ac00011a7983 */ /* 0x000ea80000300800 */
[----:B------:R-:W2:Y:S01]  /*7540*/  LDL.LU R27, [R1+0x24a8] ;  /* 0x0024a800011b7983 */ /* 0x000ea20000300800 */
[----:B----4-:R-:W-:-:S03]  /*7550*/  IMAD.WIDE R10, R38, 0x2, R40 ;  /* 0x00000002260a7825 */ /* 0x010fc600078e0228 */
[----:B------:R0:W-:Y:S04]  /*7560*/  STL.64 [R1+0x530], R8 ;  /* 0x0005300801007387 */ /* 0x0001e80000100a00 */
[----:B------:R-:W-:Y:S04]  /*7570*/  STL.64 [R1+0x548], R14 ;  /* 0x0005480e01007387 */ /* 0x000fe80000100a00 */
[----:B------:R-:W-:Y:S01]  /*7580*/  STL [R1+0x2454], R39 ;  /* 0x0024542701007387 */ /* 0x000fe20000100800 */
[----:B0-----:R-:W-:-:S03]  /*7590*/  IMAD.WIDE R8, R39, 0x2, R40 ;  /* 0x0000000227087825 */ /* 0x001fc600078e0228 */
[----:B------:R0:W-:Y:S04]  /*75a0*/  STL.64 [R1+0x568], R10 ;  /* 0x0005680a01007387 */ /* 0x0001e80000100a00 */
[----:B------:R1:W-:Y:S04]  /*75b0*/  STL.64 [R1+0x580], R8 ;  /* 0x0005800801007387 */ /* 0x0003e80000100a00 */
[----:B------:R3:W-:Y:S01]  /*75c0*/  STL.64 [R1+0x2460], R12 ;  /* 0x0024600c01007387 */ /* 0x0007e20000100a00 */
[----:B0-----:R-:W-:-:S04]  /*75d0*/  IMAD.WIDE R10, R12, 0x2, R40 ;  /* 0x000000020c0a7825 */ /* 0x001fc800078e0228 */
[--C-:B-1----:R-:W-:Y:S01]  /*75e0*/  IMAD.WIDE R8, R13, 0x2, R40.reuse ;  /* 0x000000020d087825 */ /* 0x102fe200078e0228 */
[----:B------:R0:W-:Y:S04]  /*75f0*/  STL.64 [R1+0x5a0], R10 ;  /* 0x0005a00a01007387 */ /* 0x0001e80000100a00 */
[----:B------:R1:W-:Y:S01]  /*7600*/  STL.64 [R1+0x5c0], R8 ;  /* 0x0005c00801007387 */ /* 0x0003e20000100a00 */
[----:B---3--:R-:W-:-:S03]  /*7610*/  IMAD.WIDE R12, R32, 0x2, R40 ;  /* 0x00000002200c7825 */ /* 0x008fc600078e0228 */
        /* <DEDUP_REMOVED lines=8> */
[----:B------:R-:W-:Y:S04]  /*76a0*/  STL [R1+0x2450], R61 ;  /* 0x0024503d01007387 */ /* 0x000fe80000100800 */
[----:B------:R0:W-:Y:S04]  /*76b0*/  STL.64 [R1+0x640], R8 ;  /* 0x0006400801007387 */ /* 0x0001e80000100a00 */
[----:B------:R1:W-:Y:S04]  /*76c0*/  STL.64 [R1+0x658], R10 ;  /* 0x0006580a01007387 */ /* 0x0003e80000100a00 */
[----:B------:R3:W-:Y:S01]  /*76d0*/  STL.64 [R1+0x2470], R4 ;  /* 0x0024700401007387 */ /* 0x0007e20000100a00 */
[----:B0-----:R-:W-:-:S04]  /*76e0*/  IMAD.WIDE R8, R4, 0x2, R40 ;  /* 0x0000000204087825 */ /* 0x001fc800078e0228 */
[--C-:B-1----:R-:W-:Y:S01]  /*76f0*/  IMAD.WIDE R10, R5, 0x2, R40.reuse ;  /* 0x00000002050a7825 */ /* 0x102fe200078e0228 */
[----:B------:R0:W-:Y:S03]  /*7700*/  STL.64 [R1+0x670], R8 ;  /* 0x0006700801007387 */ /* 0x0001e60000100a00 */
[--C-:B---3--:R-:W-:Y:S01]  /*7710*/  IMAD.WIDE R4, R28, 0x2, R40.reuse ;  /* 0x000000021c047825 */ /* 0x108fe200078e0228 */
[----:B------:R-:W-:Y:S04]  /*7720*/  STL.64 [R1+0x688], R10 ;  /* 0x0006880a01007387 */ /* 0x000fe80000100a00 */
[----:B------:R-:W-:Y:S01]  /*7730*/  STL.64 [R1+0x2478], R32 ;  /* 0x0024782001007387 */ /* 0x000fe20000100a00 */
[----:B0-----:R-:W-:-:S05]  /*7740*/  IMAD.WIDE R8, R33, 0x2, R40 ;  /* 0x0000000221087825 */ /* 0x001fca00078e0228 */
[----:B------:R0:W-:Y:S04]  /*7750*/  STL.64 [R1+0x6a0], R8 ;  /* 0x0006a00801007387 */ /* 0x0001e80000100a00 */
[----:B------:R-:W-:Y:S04]  /*7760*/  STL.64 [R1+0x2480], R28 ;  /* 0x0024801c01007387 */ /* 0x000fe80000100a00 */
[----:B------:R1:W-:Y:S01]  /*7770*/  STL.64 [R1+0x6b8], R4 ;  /* 0x0006b80401007387 */ /* 0x0003e20000100a00 */
[----:B0-----:R-:W-:-:S05]  /*7780*/  IMAD.WIDE R8, R29, 0x2, R40 ;  /* 0x000000021d087825 */ /* 0x001fca00078e0228 */
[----:B------:R0:W-:Y:S01]  /*7790*/  STL.64 [R1+0x6d0], R8 ;  /* 0x0006d00801007387 */ /* 0x0001e20000100a00 */
[----:B-1----:R-:W-:-:S03]  /*77a0*/  IMAD.WIDE R4, R18, 0x2, R40 ;  /* 0x0000000212047825 */ /* 0x002fc600078e0228 */
[----:B------:R-:W-:Y:S04]  /*77b0*/  STL.64 [R1+0x2488], R18 ;  /* 0x0024881201007387 */ /* 0x000fe80000100a00 */
[----:B------:R1:W-:Y:S01]  /*77c0*/  STL.64 [R1+0x6e8], R4 ;  /* 0x0006e80401007387 */ /* 0x0003e20000100a00 */
[----:B0-----:R-:W-:-:S05]  /*77d0*/  IMAD.WIDE R8, R19, 0x2, R40 ;  /* 0x0000000213087825 */ /* 0x001fca00078e0228 */
[----:B------:R-:W-:Y:S01]  /*77e0*/  STL.64 [R1+0x700], R8 ;  /* 0x0007000801007387 */ /* 0x000fe20000100a00 */
[----:B-1----:R-:W-:-:S04]  /*77f0*/  IMAD.WIDE R4, R0, 0x2, R40 ;  /* 0x0000000200047825 */ /* 0x002fc800078e0228 */
[----:B--2---:R-:W-:-:S04]  /*7800*/  IMAD.WIDE R14, R22, 0x2, R26 ;  /* 0x00000002160e7825 */ /* 0x004fc800078e021a */
[--C-:B------:R-:W-:Y:S01]  /*7810*/  IMAD.WIDE R34, R23, 0x2, R26.reuse ;  /* 0x0000000217227825 */ /* 0x100fe200078e021a */
[----:B------:R-:W-:Y:S03]  /*7820*/  STL.64 [R1+0x2440], R14 ;  /* 0x0024400e01007387 */ /* 0x000fe60000100a00 */
[--C-:B------:R-:W-:Y:S01]  /*7830*/  IMAD.WIDE R20, R2, 0x2, R26.reuse ;  /* 0x0000000202147825 */ /* 0x100fe200078e021a */
[----:B------:R-:W-:Y:S03]  /*7840*/  STL.64 [R1+0x718], R4 ;  /* 0x0007180401007387 */ /* 0x000fe60000100a00 */
[--C-:B------:R-:W-:Y:S01]  /*7850*/  IMAD.WIDE R2, R3, 0x2, R26.reuse ;  /* 0x0000000203027825 */ /* 0x100fe200078e021a */
[----:B------:R-:W-:Y:S03]  /*7860*/  STL.64 [R1+0x2448], R34 ;  /* 0x0024482201007387 */ /* 0x000fe60000100a00 */
[----:B------:R-:W-:Y:S01]  /*7870*/  IMAD.WIDE R16, R6, 0x2, R26 ;  /* 0x0000000206107825 */ /* 0x000fe200078e021a */
[----:B------:R-:W-:Y:S04]  /*7880*/  STL.64 [R1+0x2490], R20 ;  /* 0x0024901401007387 */ /* 0x000fe80000100a00 */
[----:B------:R0:W-:Y:S04]  /*7890*/  STL.64 [R1+0x2498], R2 ;  /* 0x0024980201007387 */ /* 0x0001e80000100a00 */
[----:B------:R1:W-:Y:S04]  /*78a0*/  STL.64 [R1+0x24a0], R16 ;  /* 0x0024a01001007387 */ /* 0x0003e80000100a00 */
[----:B0-----:R-:W2:Y:S04]  /*78b0*/  LDL.LU R3, [R1+0x22c] ;  /* 0x00022c0001037983 */ /* 0x001ea80000300800 */
[----:B------:R-:W3:Y:S04]  /*78c0*/  LDL.LU R20, [R1+0x224] ;  /* 0x0002240001147983 */ /* 0x000ee80000300800 */
        /* <DEDUP_REMOVED lines=15> */
[----:B------:R-:W4:Y:S01]  /*79c0*/  LDL.LU R59, [R1+0x1c4] ;  /* 0x0001c400013b7983 */ /* 0x000f220000300800 */
[----:B-1----:R-:W-:-:S03]  /*79d0*/  IMAD.MOV.U32 R17, RZ, RZ, R49 ;  /* 0x000000ffff117224 */ /* 0x002fc600078e0031 */
[----:B------:R-:W4:Y:S01]  /*79e0*/  LDL.LU R35, [R1+0x1c0] ;  /* 0x0001c00001237983 */ /* 0x000f220000300800 */
[----:B------:R-:W-:-:S03]  /*79f0*/  IMAD.WIDE R16, R17, 0x2, R26 ;  /* 0x0000000211107825 */ /* 0x000fc600078e021a */
[----:B------:R-:W4:Y:S01]  /*7a00*/  LDL.LU R14, [R1+0x1bc] ;  /* 0x0001bc00010e7983 */ /* 0x000f220000300800 */
[----:B------:R-:W-:-:S03]  /*7a10*/  IMAD.MOV.U32 R2, RZ, RZ, R47 ;  /* 0x000000ffff027224 */ /* 0x000fc600078e002f */
[----:B------:R-:W4:Y:S04]  /*7a20*/  LDL.LU R15, [R1+0x1b8] ;  /* 0x0001b800010f7983 */ /* 0x000f280000300800 */
[----:B------:R-:W4:Y:S04]  /*7a30*/  LDL.LU R61, [R1+0x1ac] ;  /* 0x0001ac00013d7983 */ /* 0x000f280000300800 */
[----:B------:R-:W4:Y:S04]  /*7a40*/  LDL.LU R39, [R1+0x1a8] ;  /* 0x0001a80001277983 */ /* 0x000f280000300800 */
[----:B------:R0:W-:Y:S02]  /*7a50*/  STL.64 [R1+0x238], R16 ;  /* 0x0002381001007387 */ /* 0x0001e40000100a00 */
[----:B0-----:R-:W-:-:S05]  /*7a60*/  IMAD.WIDE R16, R2, 0x2, R26 ;  /* 0x0000000202107825 */ /* 0x001fca00078e021a */
[----:B------:R0:W-:Y:S04]  /*7a70*/  STL.64 [R1+0x230], R16 ;  /* 0x0002301001007387 */ /* 0x0001e80000100a00 */
[----:B0-----:R-:W4:Y:S01]  /*7a80*/  LDL.LU.64 R16, [R1+0x24a0] ;  /* 0x0024a00001107983 */ /* 0x001f220000300a00 */
[----:B--2---:R-:W-:-:S05]  /*7a90*/  IMAD.WIDE R2, R3, 0x2, R26 ;  /* 0x0000000203027825 */ /* 0x004fca00078e021a */
[----:B------:R3:W-:Y:S02]  /*7aa0*/  STL.64 [R1+0x228], R2 ;  /* 0x0002280201007387 */ /* 0x0007e40000100a00 */
[----:B---3--:R-:W-:-:S04]  /*7ab0*/  IMAD.WIDE R2, R20, 0x2, R26 ;  /* 0x0000000214027825 */ /* 0x008fc800078e021a */
[--C-:B----4-:R-:W-:Y:S01]  /*7ac0*/  IMAD.WIDE R20, R21, 0x2, R26.reuse ;  /* 0x0000000215147825 */ /* 0x110fe200078e021a */
[----:B------:R0:W-:Y:S04]  /*7ad0*/  STL.64 [R1+0x220], R2 ;  /* 0x0002200201007387 */ /* 0x0001e80000100a00 */
[----:B0-----:R-:W2:Y:S04]  /*7ae0*/  LDL.LU.64 R2, [R1+0x2498] ;  /* 0x0024980001027983 */ /* 0x001ea80000300a00 */
[----:B------:R0:W-:Y:S02]  /*7af0*/  STL.64 [R1+0x218], R20 ;  /* 0x0002181401007387 */ /* 0x0001e40000100a00 */
[----:B0-----:R-:W-:-:S05]  /*7b00*/  IMAD.WIDE R20, R34, 0x2, R26 ;  /* 0x0000000222147825 */ /* 0x001fca00078e021a */
[----:B------:R0:W-:Y:S02]  /*7b10*/  STL.64 [R1+0x210], R20 ;  /* 0x0002101401007387 */ /* 0x0001e40000100a00 */
[----:B0-----:R-:W-:-:S04]  /*7b20*/  IMAD.WIDE R20, R18, 0x2, R26 ;  /* 0x0000000212147825 */ /* 0x001fc800078e021a */
[--C-:B------:R-:W-:Y:S01]  /*7b30*/  IMAD.WIDE R18, R19, 0x2, R26.reuse ;  /* 0x0000000213127825 */ /* 0x100fe200078e021a */
[----:B------:R0:W-:Y:S04]  /*7b40*/  STL.64 [R1+0x208], R20 ;  /* 0x0002081401007387 */ /* 0x0001e80000100a00 */
[----:B0-----:R-:W3:Y:S04]  /*7b50*/  LDL.LU.64 R20, [R1+0x2490] ;  /* 0x0024900001147983 */ /* 0x001ee80000300a00 */
[----:B------:R0:W-:Y:S02]  /*7b60*/  STL.64 [R1+0x200], R18 ;  /* 0x0002001201007387 */ /* 0x0001e40000100a00 */
[----:B0-----:R-:W-:-:S04]  /*7b70*/  IMAD.WIDE R18, R28, 0x2, R26 ;  /* 0x000000021c127825 */ /* 0x001fc800078e021a */
[--C-:B------:R-:W-:Y:S01]  /*7b80*/  IMAD.WIDE R28, R29, 0x2, R26.reuse ;  /* 0x000000021d1c7825 */ /* 0x100fe200078e021a */
[----:B------:R0:W-:Y:S04]  /*7b90*/  STL.64 [R1+0x1f8], R18 ;  /* 0x0001f81201007387 */ /* 0x0001e80000100a00 */
[----:B0-----:R-:W4:Y:S04]  /*7ba0*/  LDL.LU.64 R18, [R1+0x2488] ;  /* 0x0024880001127983 */ /* 0x001f280000300a00 */
[----:B------:R0:W-:Y:S02]  /*7bb0*/  STL.64 [R1+0x300], R28 ;  /* 0x0003001c01007387 */ /* 0x0001e40000100a00 */
[----:B0-----:R-:W-:-:S04]  /*7bc0*/  IMAD.WIDE R28, R32, 0x2, R26 ;  /* 0x00000002201c7825 */ /* 0x001fc800078e021a */
[--C-:B------:R-:W-:Y:S01]  /*7bd0*/  IMAD.WIDE R32, R33, 0x2, R26.reuse ;  /* 0x0000000221207825 */ /* 0x100fe200078e021a */
[----:B------:R0:W-:Y:S04]  /*7be0*/  STL.64 [R1+0x1f0], R28 ;  /* 0x0001f01c01007387 */ /* 0x0001e80000100a00 */
[----:B0-----:R-:W2:Y:S04]  /*7bf0*/  LDL.LU.64 R28, [R1+0x2480] ;  /* 0x00248000011c7983 */ /* 0x001ea80000300a00 */
        /* <DEDUP_REMOVED lines=20> */
[----:B------:R0:W-:Y:S04]  /*7d40*/  STL.64 [R1+0x3f8], R58 ;  /* 0x0003f83a01007387 */ /* 0x0001e80000100a00 */
[----:B0-----:R-:W4:Y:S01]  /*7d50*/  LDL.LU.64 R58, [R1+0x2458] ;  /* 0x00245800013a7983 */ /* 0x001f220000300a00 */
[----:B------:R-:W-:-:S05]  /*7d60*/  IMAD.WIDE R34, R35, 0x2, R26 ;  /* 0x0000000223227825 */ /* 0x000fca00078e021a */
[----:B------:R0:W-:Y:S02]  /*7d70*/  STL.64 [R1+0x1c0], R34 ;  /* 0x0001c02201007387 */ /* 0x0001e40000100a00 */
[----:B0-----:R-:W-:-:S04]  /*7d80*/  IMAD.WIDE R34, R14, 0x2, R26 ;  /* 0x000000020e227825 */ /* 0x001fc800078e021a */
[--C-:B------:R-:W-:Y:S01]  /*7d90*/  IMAD.WIDE R14, R15, 0x2, R26.reuse ;  /* 0x000000020f0e7825 */ /* 0x100fe200078e021a */
[----:B------:R0:W-:Y:S04]  /*7da0*/  STL.64 [R1+0x420], R34 ;  /* 0x0004202201007387 */ /* 0x0001e80000100a00 */
[----:B0-----:R-:W2:Y:S04]  /*7db0*/  LDL.LU.64 R34, [R1+0x160] ;  /* 0x0001600001227983 */ /* 0x001ea80000300a00 */
[----:B------:R4:W-:Y:S02]  /*7dc0*/  STL.64 [R1+0x1b8], R14 ;  /* 0x0001b80e01007387 */ /* 0x0009e40000100a00 */
[----:B----4-:R-:W-:-:S05]  /*7dd0*/  IMAD.WIDE R14, R58, 0x2, R26 ;  /* 0x000000023a0e7825 */ /* 0x010fca00078e021a */
[----:B------:R0:W-:Y:S02]  /*7de0*/  STL.64 [R1+0x450], R14 ;  /* 0x0004500e01007387 */ /* 0x0001e40000100a00 */
[--C-:B0-----:R-:W-:Y:S02]  /*7df0*/  IMAD.WIDE R14, R59, 0x2, R26.reuse ;  /* 0x000000023b0e7825 */ /* 0x101fe400078e021a */
[----:B------:R-:W4:Y:S04]  /*7e00*/  LDL.LU.64 R58, [R1+0x158] ;  /* 0x00015800013a7983 */ /* 0x000f280000300a00 */
[----:B------:R0:W-:Y:S02]  /*7e10*/  STL.64 [R1+0x1b0], R14 ;  /* 0x0001b00e01007387 */ /* 0x0001e40000100a00 */
[----:B0-----:R-:W-:-:S05]  /*7e20*/  IMAD.WIDE R14, R61, 0x2, R26 ;  /* 0x000000023d0e7825 */ /* 0x001fca00078e021a */
[----:B------:R0:W-:Y:S02]  /*7e30*/  STL.64 [R1+0x488], R14 ;  /* 0x0004880e01007387 */ /* 0x0001e40000100a00 */
[----:B0-----:R-:W-:-:S04]  /*7e40*/  IMAD.WIDE R14, R39, 0x2, R26 ;  /* 0x00000002270e7825 */ /* 0x001fc800078e021a */
[--C-:B------:R-:W-:Y:S01]  /*7e50*/  IMAD.WIDE R38, R38, 0x2, R26.reuse ;  /* 0x0000000226267825 */ /* 0x100fe200078e021a */
[----:B------:R0:W-:Y:S04]  /*7e60*/  STL.64 [R1+0x1a8], R14 ;  /* 0x0001a80e01007387 */ /* 0x0001e80000100a00 */
[----:B0-----:R-:W4:Y:S04]  /*7e70*/  LDL.LU.64 R14, [R1+0x108] ;  /* 0x00010800010e7983 */ /* 0x001f280000300a00 */
[----:B------:R0:W-:Y:S04]  /*7e80*/  STL.64 [R1+0x4c0], R38 ;  /* 0x0004c02601007387 */ /* 0x0001e80000100a00 */
[----:B0-----:R-:W3:Y:S01]  /*7e90*/  LDL.LU R39, [R1+0x2454] ;  /* 0x0024540001277983 */ /* 0x001ee20000300800 */
[----:B------:R-:W-:-:S04]  /*7ea0*/  IMAD.WIDE R60, R60, 0x2, R26 ;  /* 0x000000023c3c7825 */ /* 0x000fc800078e021a */
[----:B---3--:R-:W-:-:S05]  /*7eb0*/  IMAD.WIDE R38, R39, 0x2, R26 ;  /* 0x0000000227267825 */ /* 0x008fca00078e021a */
[----:B------:R0:W-:Y:S02]  /*7ec0*/  STL.64 [R1+0x1a0], R38 ;  /* 0x0001a02601007387 */ /* 0x0001e40000100a00 */
[----:B0-----:R-:W-:-:S05]  /*7ed0*/  IMAD.WIDE R38, R12, 0x2, R26 ;  /* 0x000000020c267825 */ /* 0x001fca00078e021a */
[----:B------:R0:W-:Y:S02]  /*7ee0*/  STL.64 [R1+0x4e8], R38 ;  /* 0x0004e82601007387 */ /* 0x0001e40000100a00 */
[--C-:B0-----:R-:W-:Y:S02]  /*7ef0*/  IMAD.WIDE R38, R13, 0x2, R26.reuse ;  /* 0x000000020d267825 */ /* 0x101fe400078e021a */
[----:B------:R-:W3:Y:S04]  /*7f00*/  LDL.LU.64 R12, [R1+0x150] ;  /* 0x00015000010c7983 */ /* 0x000ee80000300a00 */
[----:B------:R2:W-:Y:S02]  /*7f10*/  STL.64 [R1+0x198], R38 ;  /* 0x0001982601007387 */ /* 0x0005e40000100a00 */
[----:B--2---:R-:W-:-:S04]  /*7f20*/  IMAD.WIDE R38, R36, 0x2, R26 ;  /* 0x0000000224267825 */ /* 0x004fc800078e021a */
[--C-:B------:R-:W-:Y:S01]  /*7f30*/  IMAD.WIDE R36, R37, 0x2, R26.reuse ;  /* 0x0000000225247825 */ /* 0x100fe200078e021a */
[----:B------:R0:W-:Y:S04]  /*7f40*/  STL.64 [R1+0x518], R38 ;  /* 0x0005182601007387 */ /* 0x0001e80000100a00 */
[----:B0-----:R-:W2:Y:S04]  /*7f50*/  LDL.LU.64 R38, [R1+0x148] ;  /* 0x0001480001267983 */ /* 0x001ea80000300a00 */
[----:B------:R0:W-:Y:S02]  /*7f60*/  STL.64 [R1+0x190], R36 ;  /* 0x0001902401007387 */ /* 0x0001e40000100a00 */
[----:B0-----:R-:W-:-:S05]  /*7f70*/  IMAD.WIDE R36, R32, 0x2, R26 ;  /* 0x0000000220247825 */ /* 0x001fca00078e021a */
[----:B------:R0:W-:Y:S04]  /*7f80*/  STL.64 [R1+0x550], R36 ;  /* 0x0005502401007387 */ /* 0x0001e80000100a00 */
[----:B0-----:R-:W2:Y:S04]  /*7f90*/  LDL.LU.64 R36, [R1+0x100] ;  /* 0x0001000001247983 */ /* 0x001ea80000300a00 */
[----:B------:R0:W-:Y:S04]  /*7fa0*/  STL.64 [R1+0x188], R60 ;  /* 0x0001883c01007387 */ /* 0x0001e80000100a00 */
[----:B0-----:R-:W4:Y:S01]  /*7fb0*/  LDL.LU R61, [R1+0x2450] ;  /* 0x00245000013d7983 */ /* 0x001f220000300800 */
[----:B------:R-:W-:-:S04]  /*7fc0*/  IMAD.WIDE R32, R33, 0x2, R26 ;  /* 0x0000000221207825 */ /* 0x000fc800078e021a */
        /* <DEDUP_REMOVED lines=15> */
[----:B----4-:R-:W-:-:S05]  /*80c0*/  IMAD.WIDE R60, R61, 0x2, R26 ;  /* 0x000000023d3c7825 */ /* 0x010fca00078e021a */
[----:B------:R0:W-:Y:S02]  /*80d0*/  STL.64 [R1+0x588], R60 ;  /* 0x0005883c01007387 */ /* 0x0001e40000100a00 */
[----:B0-----:R-:W-:-:S04]  /*80e0*/  IMAD.WIDE R60, R4, 0x2, R26 ;  /* 0x00000002043c7825 */ /* 0x001fc800078e021a */
[--C-:B------:R-:W-:Y:S01]  /*80f0*/  IMAD.WIDE R4, R5, 0x2, R26.reuse ;  /* 0x0000000205047825 */ /* 0x100fe200078e021a */
[----:B------:R0:W-:Y:S04]  /*8100*/  STL.64 [R1+0x180], R60 ;  /* 0x0001803c01007387 */ /* 0x0001e80000100a00 */
[----:B0-----:R-:W4:Y:S04]  /*8110*/  LDL.LU.64 R60, [R1+0x140] ;  /* 0x00014000013c7983 */ /* 0x001f280000300a00 */
[----:B------:R0:W-:Y:S04]  /*8120*/  STL.64 [R1+0x5b0], R4 ;  /* 0x0005b00401007387 */ /* 0x0001e80000100a00 */
[----:B0-----:R-:W4:Y:S04]  /*8130*/  LDL.LU.64 R4, [R1+0x138] ;  /* 0x0001380001047983 */ /* 0x001f280000300a00 */
[----:B------:R0:W-:Y:S02]  /*8140*/  STL.64 [R1+0x178], R32 ;  /* 0x0001782001007387 */ /* 0x0001e40000100a00 */
[----:B0-----:R-:W-:-:S04]  /*8150*/  IMAD.WIDE R32, R28, 0x2, R26 ;  /* 0x000000021c207825 */ /* 0x001fc800078e021a */
[--C-:B------:R-:W-:Y:S01]  /*8160*/  IMAD.WIDE R28, R29, 0x2, R26.reuse ;  /* 0x000000021d1c7825 */ /* 0x100fe200078e021a */
[----:B------:R0:W-:Y:S04]  /*8170*/  STL.64 [R1+0x5e0], R32 ;  /* 0x0005e02001007387 */ /* 0x0001e80000100a00 */
[----:B0-----:R-:W4:Y:S04]  /*8180*/  LDL.LU.64 R32, [R1+0xf8] ;  /* 0x0000f80001207983 */ /* 0x001f280000300a00 */
[----:B------:R0:W-:Y:S02]  /*8190*/  STL.64 [R1+0x170], R28 ;  /* 0x0001701c01007387 */ /* 0x0001e40000100a00 */
[----:B0-----:R-:W-:-:S05]  /*81a0*/  IMAD.WIDE R28, R18, 0x2, R26 ;  /* 0x00000002121c7825 */ /* 0x001fca00078e021a */
[----:B------:R0:W-:Y:S02]  /*81b0*/  STL.64 [R1+0x628], R28 ;  /* 0x0006281c01007387 */ /* 0x0001e40000100a00 */
[--C-:B0-----:R-:W-:Y:S02]  /*81c0*/  IMAD.WIDE R28, R19, 0x2, R26.reuse ;  /* 0x00000002131c7825 */ /* 0x101fe400078e021a */
[----:B------:R-:W4:Y:S02]  /*81d0*/  LDL.LU.64 R18, [R1+0x130] ;  /* 0x0001300001127983 */ /* 0x000f240000300a00 */
[----:B------:R-:W-:Y:S02]  /*81e0*/  IMAD.WIDE R26, R0, 0x2, R26 ;  /* 0x00000002001a7825 */ /* 0x000fe400078e021a */
[----:B------:R0:W-:Y:S02]  /*81f0*/  STL.64 [R1+0x168], R28 ;  /* 0x0001681c01007387 */ /* 0x0001e40000100a00 */
[----:B------:R-:W-:-:S02]  /*8200*/  IMAD.MOV.U32 R0, RZ, RZ, R35 ;  /* 0x000000ffff007224 */ /* 0x000fc400078e0023 */
[----:B------:R1:W-:Y:S04]  /*8210*/  STL [R1+0x2354], R34 ;  /* 0x0023542201007387 */ /* 0x0003e80000100800 */
[----:B0-----:R-:W4:Y:S04]  /*8220*/  LDL.LU.64 R28, [R1+0x128] ;  /* 0x00012800011c7983 */ /* 0x001f280000300a00 */
[----:B-1----:R-:W4:Y:S04]  /*8230*/  LDL.LU.64 R34, [R1+0x2448] ;  /* 0x0024480001227983 */ /* 0x002f280000300a00 */
[----:B------:R-:W-:Y:S04]  /*8240*/  STL [R1+0x2350], R58 ;  /* 0x0023503a01007387 */ /* 0x000fe80000100800 */
[----:B------:R0:W-:Y:S02]  /*8250*/  STL [R1+0x234c], R0 ;  /* 0x00234c0001007387 */ /* 0x0001e40000100800 */
[----:B0-----:R-:W-:-:S02]  /*8260*/  IMAD.MOV.U32 R0, RZ, RZ, R59 ;  /* 0x000000ffff007224 */ /* 0x001fc400078e003b */
[----:B------:R-:W4:Y:S04]  /*8270*/  LDL.LU.64 R58, [R1+0xf0] ;  /* 0x0000f000013a7983 */ /* 0x000f280000300a00 */
[----:B------:R0:W-:Y:S04]  /*8280*/  STL [R1+0x2344], R0 ;  /* 0x0023440001007387 */ /* 0x0001e80000100800 */
[----:B------:R1:W-:Y:S01]  /*8290*/  STL [R1+0x2348], R14 ;  /* 0x0023480e01007387 */ /* 0x0003e20000100800 */
[----:B0-----:R-:W-:-:S03]  /*82a0*/  IMAD.MOV.U32 R0, RZ, RZ, R15 ;  /* 0x000000ffff007224 */ /* 0x001fc600078e000f */
[----:B-1----:R-:W3:Y:S04]  /*82b0*/  LDL.LU.64 R14, [R1+0x2440] ;  /* 0x00244000010e7983 */ /* 0x002ee80000300a00 */
[----:B---3--:R-:W-:Y:S04]  /*82c0*/  STL [R1+0x2340], R14 ;  /* 0x0023400e01007387 */ /* 0x008fe80000100800 */
[----:B------:R0:W-:Y:S02]  /*82d0*/  STL [R1+0x233c], R0 ;  /* 0x00233c0001007387 */ /* 0x0001e40000100800 */
[----:B0-----:R-:W-:-:S02]  /*82e0*/  IMAD.MOV.U32 R0, RZ, RZ, R15 ;  /* 0x000000ffff007224 */ /* 0x001fc400078e000f */
[----:B------:R-:W3:Y:S04]  /*82f0*/  LDL.LU.64 R14, [R1+0x120] ;  /* 0x00012000010e7983 */ /* 0x000ee80000300a00 */
[----:B------:R0:W-:Y:S04]  /*8300*/  STL [R1+0x2334], R0 ;  /* 0x0023340001007387 */ /* 0x0001e80000100800 */
[----:B------:R1:W-:Y:S01]  /*8310*/  STL [R1+0x2338], R12 ;  /* 0x0023380c01007387 */ /* 0x0003e20000100800 */
[----:B0-----:R-:W-:-:S03]  /*8320*/  IMAD.MOV.U32 R0, RZ, RZ, R13 ;  /* 0x000000ffff007224 */ /* 0x001fc600078e000d */
[----:B-1----:R-:W3:Y:S04]  /*8330*/  LDL.LU.64 R12, [R1+0x118] ;  /* 0x00011800010c7983 */ /* 0x002ee80000300a00 */
[----:B------:R0:W-:Y:S04]  /*8340*/  STL [R1+0x232c], R0 ;  /* 0x00232c0001007387 */ /* 0x0001e80000100800 */
[----:B--2---:R1:W-:Y:S01]  /*8350*/  STL [R1+0x2330], R38 ;  /* 0x0023302601007387 */ /* 0x0043e20000100800 */
[----:B0-----:R-:W-:-:S03]  /*8360*/  IMAD.MOV.U32 R0, RZ, RZ, R39 ;  /* 0x000000ffff007224 */ /* 0x001fc600078e0027 */
[----:B-1----:R-:W2:Y:S04]  /*8370*/  LDL.LU.64 R38, [R1+0x2438] ;  /* 0x0024380001267983 */ /* 0x002ea80000300a00 */
[----:B------:R-:W-:Y:S04]  /*8380*/  STL [R1+0x2328], R36 ;  /* 0x0023282401007387 */ /* 0x000fe80000100800 */
[----:B------:R0:W-:Y:S02]  /*8390*/  STL [R1+0x2324], R0 ;  /* 0x0023240001007387 */ /* 0x0001e40000100800 */
[----:B0-----:R-:W-:-:S02]  /*83a0*/  IMAD.MOV.U32 R0, RZ, RZ, R37 ;  /* 0x000000ffff007224 */ /* 0x001fc400078e0025 */
[----:B------:R-:W2:Y:S04]  /*83b0*/  LDL.LU.64 R36, [R1+0x2430] ;  /* 0x0024300001247983 */ /* 0x000ea80000300a00 */
[----:B----4-:R-:W-:Y:S04]  /*83c0*/  STL [R1+0x2320], R34 ;  /* 0x0023202201007387 */ /* 0x010fe80000100800 */
[----:B------:R0:W-:Y:S02]  /*83d0*/  STL [R1+0x231c], R0 ;  /* 0x00231c0001007387 */ /* 0x0001e40000100800 */
[----:B0-----:R-:W-:-:S02]  /*83e0*/  IMAD.MOV.U32 R0, RZ, RZ, R35 ;  /* 0x000000ffff007224 */ /* 0x001fc400078e0023 */
[----:B------:R-:W4:Y:S04]  /*83f0*/  LDL.LU.64 R34, [R1+0x2428] ;  /* 0x0024280001227983 */ /* 0x000f280000300a00 */
[----:B------:R-:W-:Y:S04]  /*8400*/  STL [R1+0x2318], R60 ;  /* 0x0023183c01007387 */ /* 0x000fe80000100800 */
[----:B------:R0:W-:Y:S04]  /*8410*/  STL [R1+0x2314], R0 ;  /* 0x0023140001007387 */ /* 0x0001e80000100800 */
[----:B------:R-:W-:Y:S01]  /*8420*/  STL [R1+0x2310], R4 ;  /* 0x0023100401007387 */ /* 0x000fe20000100800 */
[----:B0-----:R-:W-:-:S05]  /*8430*/  IMAD.MOV.U32 R0, RZ, RZ, R61 ;  /* 0x000000ffff007224 */ /* 0x001fca00078e003d */
[----:B------:R0:W-:Y:S04]  /*8440*/  STL [R1+0x230c], R0 ;  /* 0x00230c0001007387 */ /* 0x0001e80000100800 */
[----:B------:R-:W2:Y:S01]  /*8450*/  LDL.LU.64 R60, [R1+0x110] ;  /* 0x00011000013c7983 */ /* 0x000ea20000300a00 */
[----:B0-----:R-:W-:-:S03]  /*8460*/  IMAD.MOV.U32 R0, RZ, RZ, R5 ;  /* 0x000000ffff007224 */ /* 0x001fc600078e0005 */
[----:B------:R-:W4:Y:S04]  /*8470*/  LDL.LU.64 R4, [R1+0xe0] ;  /* 0x0000e00001047983 */ /* 0x000f280000300a00 */
[----:B------:R0:W-:Y:S04]  /*8480*/  STL [R1+0x2304], R0 ;  /* 0x0023040001007387 */ /* 0x0001e80000100800 */
[----:B------:R1:W-:Y:S01]  /*8490*/  STL [R1+0x2308], R32 ;  /* 0x0023082001007387 */ /* 0x0003e20000100800 */
[----:B0-----:R-:W-:-:S03]  /*84a0*/  IMAD.MOV.U32 R0, RZ, RZ, R33 ;  /* 0x000000ffff007224 */ /* 0x001fc600078e0021 */
[----:B-1----:R-:W4:Y:S04]  /*84b0*/  LDL.LU.64 R32, [R1+0x2420] ;  /* 0x0024200001207983 */ /* 0x002f280000300a00 */
[----:B------:R-:W-:Y:S04]  /*84c0*/  STL [R1+0x2300], R20 ;  /* 0x0023001401007387 */ /* 0x000fe80000100800 */
[----:B------:R0:W-:Y:S02]  /*84d0*/  STL [R1+0x22fc], R0 ;  /* 0x0022fc0001007387 */ /* 0x0001e40000100800 */
[----:B0-----:R-:W-:-:S02]  /*84e0*/  IMAD.MOV.U32 R0, RZ, RZ, R21 ;  /* 0x000000ffff007224 */ /* 0x001fc400078e0015 */
[----:B------:R-:W2:Y:S04]  /*84f0*/  LDL.LU.64 R20, [R1+0x2418] ;  /* 0x0024180001147983 */ /* 0x000ea80000300a00 */
[----:B------:R-:W-:Y:S04]  /*8500*/  STL [R1+0x22f8], R18 ;  /* 0x0022f81201007387 */ /* 0x000fe80000100800 */
[----:B------:R0:W-:Y:S04]  /*8510*/  STL [R1+0x22f4], R0 ;  /* 0x0022f40001007387 */ /* 0x0001e80000100800 */
[----:B------:R-:W-:Y:S01]  /*8520*/  STL [R1+0x22f0], R28 ;  /* 0x0022f01c01007387 */ /* 0x000fe20000100800 */
[----:B0-----:R-:W-:-:S05]  /*8530*/  IMAD.MOV.U32 R0, RZ, RZ, R19 ;  /* 0x000000ffff007224 */ /* 0x001fca00078e0013 */
[----:B------:R0:W-:Y:S04]  /*8540*/  STL [R1+0x22ec], R0 ;  /* 0x0022ec0001007387 */ /* 0x0001e80000100800 */
[----:B------:R-:W4:Y:S01]  /*8550*/  LDL.LU.64 R18, [R1+0xd0] ;  /* 0x0000d00001127983 */ /* 0x000f220000300a00 */
[----:B0-----:R-:W-:-:S03]  /*8560*/  IMAD.MOV.U32 R0, RZ, RZ, R29 ;  /* 0x000000ffff007224 */ /* 0x001fc600078e001d */
[----:B------:R-:W4:Y:S04]  /*8570*/  LDL.LU.64 R28, [R1+0xc8] ;  /* 0x0000c800011c7983 */ /* 0x000f280000300a00 */
[----:B------:R0:W-:Y:S04]  /*8580*/  STL [R1+0x22e4], R0 ;  /* 0x0022e40001007387 */ /* 0x0001e80000100800 */
[----:B------:R1:W-:Y:S01]  /*8590*/  STL [R1+0x22e8], R58 ;  /* 0x0022e83a01007387 */ /* 0x0003e20000100800 */
[----:B0-----:R-:W-:-:S03]  /*85a0*/  IMAD.MOV.U32 R0, RZ, RZ, R59 ;  /* 0x000000ffff007224 */ /* 0x001fc600078e003b */
[----:B-1----:R-:W4:Y:S04]  /*85b0*/  LDL.LU.64 R58, [R1+0xc0] ;  /* 0x0000c000013a7983 */ /* 0x002f280000300a00 */
[----:B------:R0:W-:Y:S04]  /*85c0*/  STL [R1+0x22dc], R0 ;  /* 0x0022dc0001007387 */ /* 0x0001e80000100800 */
[----:B------:R1:W-:Y:S01]  /*85d0*/  STL [R1+0x22e0], R2 ;  /* 0x0022e00201007387 */ /* 0x0003e20000100800 */
[----:B0-----:R-:W-:-:S03]  /*85e0*/  IMAD.MOV.U32 R0, RZ, RZ, R3 ;  /* 0x000000ffff007224 */ /* 0x001fc600078e0003 */
[----:B---3--:R-:W-:Y:S04]  /*85f0*/  STL [R1+0x22d8], R14 ;  /* 0x0022d80e01007387 */ /* 0x008fe80000100800 */
[----:B------:R0:W-:Y:S04]  /*8600*/  STL [R1+0x22d4], R0 ;  /* 0x0022d40001007387 */ /* 0x0001e80000100800 */
[----:B-1----:R-:W3:Y:S01]  /*8610*/  LDL.LU.64 R2, [R1+0xb8] ;  /* 0x0000b80001027983 */ /* 0x002ee20000300a00 */
[----:B0-----:R-:W-:-:S03]  /*8620*/  IMAD.MOV.U32 R0, RZ, RZ, R15 ;  /* 0x000000ffff007224 */ /* 0x001fc600078e000f */
[----:B------:R-:W-:Y:S04]  /*8630*/  STL [R1+0x22d0], R12 ;  /* 0x0022d00c01007387 */ /* 0x000fe80000100800 */
[----:B------:R0:W-:Y:S04]  /*8640*/  STL [R1+0x22cc], R0 ;  /* 0x0022cc0001007387 */ /* 0x0001e80000100800 */
[----:B------:R-:W3:Y:S01]  /*8650*/  LDL.LU.64 R14, [R1+0xb0] ;  /* 0x0000b000010e7983 */ /* 0x000ee20000300a00 */
[----:B0-----:R-:W-:-:S03]  /*8660*/  IMAD.MOV.U32 R0, RZ, RZ, R13 ;  /* 0x000000ffff007224 */ /* 0x001fc600078e000d */
[----:B------:R-:W3:Y:S04]  /*8670*/  LDL.LU.64 R12, [R1+0xa8] ;  /* 0x0000a800010c7983 */ /* 0x000ee80000300a00 */
[----:B------:R2:W-:Y:S02]  /*8680*/  STL [R1+0x22c4], R0 ;  /* 0x0022c40001007387 */ /* 0x0005e40000100800 */
[----:B--2---:R-:W-:Y:S02]  /*8690*/  IMAD.MOV.U32 R0, RZ, RZ, R21 ;  /* 0x000000ffff007224 */ /* 0x004fe400078e0015 */
[----:B------:R0:W-:Y:S04]  /*86a0*/  STL [R1+0x22c8], R20 ;  /* 0x0022c81401007387 */ /* 0x0001e80000100800 */
[----:B------:R-:W-:Y:S04]  /*86b0*/  STL [R1+0x22c0], R16 ;  /* 0x0022c01001007387 */ /* 0x000fe80000100800 */
[----:B------:R1:W-:Y:S04]  /*86c0*/  STL [R1+0x22bc], R0 ;  /* 0x0022bc0001007387 */ /* 0x0003e80000100800 */
[----:B0-----:R-:W2:Y:S01]  /*86d0*/  LDL.LU.64 R20, [R1+0xa0] ;  /* 0x0000a00001147983 */ /* 0x001ea20000300a00 */
[----:B-1----:R-:W-:-:S03]  /*86e0*/  IMAD.MOV.U32 R0, RZ, RZ, R17 ;  /* 0x000000ffff007224 */ /* 0x002fc600078e0011 */
[----:B------:R-:W2:Y:S04]  /*86f0*/  LDL.LU.64 R16, [R1+0x98] ;  /* 0x0000980001107983 */ /* 0x000ea80000300a00 */
[----:B------:R0:W-:Y:S04]  /*8700*/  STL [R1+0x22b4], R0 ;  /* 0x0022b40001007387 */ /* 0x0001e80000100800 */
[----:B------:R1:W-:Y:S01]  /*8710*/  STL [R1+0x22b8], R60 ;  /* 0x0022b83c01007387 */ /* 0x0003e20000100800 */
[----:B0-----:R-:W-:-:S03]  /*8720*/  IMAD.MOV.U32 R0, RZ, RZ, R61 ;  /* 0x000000ffff007224 */ /* 0x001fc600078e003d */
[----:B-1----:R-:W3:Y:S04]  /*8730*/  LDL.LU.64 R60, [R1+0x2410] ;  /* 0x00241000013c7983 */ /* 0x002ee80000300a00 */
[----:B----4-:R-:W-:Y:S04]  /*8740*/  STL [R1+0x22b0], R4 ;  /* 0x0022b00401007387 */ /* 0x010fe80000100800 */
[----:B------:R0:W-:Y:S02]  /*8750*/  STL [R1+0x22ac], R0 ;  /* 0x0022ac0001007387 */ /* 0x0001e40000100800 */
[----:B0-----:R-:W-:-:S02]  /*8760*/  IMAD.MOV.U32 R0, RZ, RZ, R5 ;  /* 0x000000ffff007224 */ /* 0x001fc400078e0005 */
[----:B---3--:R-:W-:Y:S04]  /*8770*/  STL [R1+0x22a8], R60 ;  /* 0x0022a83c01007387 */ /* 0x008fe80000100800 */
[----:B------:R0:W-:Y:S04]  /*8780*/  STL [R1+0x22a4], R0 ;  /* 0x0022a40001007387 */ /* 0x0001e80000100800 */
[----:B------:R-:W3:Y:S01]  /*8790*/  LDL.LU.64 R4, [R1+0x88] ;  /* 0x0000880001047983 */ /* 0x000ee20000300a00 */
[----:B0-----:R-:W-:-:S03]  /*87a0*/  IMAD.MOV.U32 R0, RZ, RZ, R61 ;  /* 0x000000ffff007224 */ /* 0x001fc600078e003d */
[----:B------:R-:W4:Y:S04]  /*87b0*/  LDL.LU.64 R60, [R1+0x38] ;  /* 0x00003800013c7983 */ /* 0x000f280000300a00 */
[----:B------:R0:W-:Y:S04]  /*87c0*/  STL [R1+0x229c], R0 ;  /* 0x00229c0001007387 */ /* 0x0001e80000100800 */
[----:B------:R1:W-:Y:S01]  /*87d0*/  STL [R1+0x22a0], R30 ;  /* 0x0022a01e01007387 */ /* 0x0003e20000100800 */
[----:B0-----:R-:W-:-:S03]  /*87e0*/  IMAD.MOV.U32 R0, RZ, RZ, R31 ;  /* 0x000000ffff007224 */ /* 0x001fc600078e001f */
[----:B-1----:R-:W4:Y:S04]  /*87f0*/  LDL.LU.64 R30, [R1+0x2408] ;  /* 0x00240800011e7983 */ /* 0x002f280000300a00 */
        /* <DEDUP_REMOVED lines=8> */
[----:B------:R-:W-:Y:S04]  /*8880*/  STL [R1+0x2288], R58 ;  /* 0x0022883a01007387 */ /* 0x000fe80000100800 */
[----:B------:R0:W-:Y:S02]  /*8890*/  STL [R1+0x2284], R0 ;  /* 0x0022840001007387 */ /* 0x0001e40000100800 */
[----:B0-----:R-:W-:-:S02]  /*88a0*/  IMAD.MOV.U32 R0, RZ, RZ, R59 ;  /* 0x000000ffff007224 */ /* 0x001fc400078e003b */
        /* <DEDUP_REMOVED lines=8> */
[----:B------:R-:W4:Y:S04]  /*8930*/  LDL.LU.64 R2, [R1] ;  /* 0x0000000001027983 */ /* 0x000f280000300a00 */
[----:B------:R0:W-:Y:S04]  /*8940*/  STL [R1+0x226c], R0 ;  /* 0x00226c0001007387 */ /* 0x0001e80000100800 */
[----:B------:R1:W-:Y:S01]  /*8950*/  STL [R1+0x2270], R14 ;  /* 0x0022700e01007387 */ /* 0x0003e20000100800 */
[----:B0-----:R-:W-:-:S03]  /*8960*/  IMAD.MOV.U32 R0, RZ, RZ, R15 ;  /* 0x000000ffff007224 */ /* 0x001fc600078e000f */
[----:B-1----:R-:W4:Y:S04]  /*8970*/  LDL.LU.64 R14, [R1+0x23e8] ;  /* 0x0023e800010e7983 */ /* 0x002f280000300a00 */
[----:B------:R-:W-:Y:S04]  /*8980*/  STL [R1+0x2268], R12 ;  /* 0x0022680c01007387 */ /* 0x000fe80000100800 */
[----:B------:R0:W-:Y:S02]  /*8990*/  STL [R1+0x2264], R0 ;  /* 0x0022640001007387 */ /* 0x0001e40000100800 */
[----:B0-----:R-:W-:-:S02]  /*89a0*/  IMAD.MOV.U32 R0, RZ, RZ, R13 ;  /* 0x000000ffff007224 */ /* 0x001fc400078e000d */
[----:B------:R-:W3:Y:S04]  /*89b0*/  LDL.LU.64 R12, [R1+0x23e0] ;  /* 0x0023e000010c7983 */ /* 0x000ee80000300a00 */
[----:B------:R-:W-:Y:S04]  /*89c0*/  STL [R1+0x2260], R24 ;  /* 0x0022601801007387 */ /* 0x000fe80000100800 */
[----:B------:R0:W-:Y:S02]  /*89d0*/  STL [R1+0x225c], R0 ;  /* 0x00225c0001007387 */ /* 0x0001e40000100800 */
[----:B0-----:R-:W-:-:S02]  /*89e0*/  IMAD.MOV.U32 R0, RZ, RZ, R25 ;  /* 0x000000ffff007224 */ /* 0x001fc400078e0019 */
[----:B------:R-:W4:Y:S04]  /*89f0*/  LDL.LU.64 R24, [R1+0x23d8] ;  /* 0x0023d80001187983 */ /* 0x000f280000300a00 */
[----:B--2---:R-:W-:Y:S04]  /*8a00*/  STL [R1+0x2258], R20 ;  /* 0x0022581401007387 */ /* 0x004fe80000100800 */
[----:B------:R0:W-:Y:S02]  /*8a10*/  STL [R1+0x2254], R0 ;  /* 0x0022540001007387 */ /* 0x0001e40000100800 */
[----:B0-----:R-:W-:-:S02]  /*8a20*/  IMAD.MOV.U32 R0, RZ, RZ, R21 ;  /* 0x000000ffff007224 */ /* 0x001fc400078e0015 */
[----:B------:R-:W2:Y:S04]  /*8a30*/  LDL.LU.64 R20, [R1+0x23d0] ;  /* 0x0023d00001147983 */ /* 0x000ea80000300a00 */
[----:B------:R-:W-:Y:S04]  /*8a40*/  STL [R1+0x2250], R16 ;  /* 0x0022501001007387 */ /* 0x000fe80000100800 */
[----:B------:R0:W-:Y:S02]  /*8a50*/  STL [R1+0x224c], R0 ;  /* 0x00224c0001007387 */ /* 0x0001e40000100800 */
[----:B0-----:R-:W-:-:S02]  /*8a60*/  IMAD.MOV.U32 R0, RZ, RZ, R17 ;  /* 0x000000ffff007224 */ /* 0x001fc400078e0011 */
[----:B------:R-:W2:Y:S04]  /*8a70*/  LDL.LU.64 R16, [R1+0x23c8] ;  /* 0x0023c80001107983 */ /* 0x000ea80000300a00 */
[----:B---3--:R-:W-:Y:S04]  /*8a80*/  STL [R1+0x2248], R12 ;  /* 0x0022480c01007387 */ /* 0x008fe80000100800 */
[----:B------:R0:W-:Y:S02]  /*8a90*/  STL [R1+0x2244], R0 ;  /* 0x0022440001007387 */ /* 0x0001e40000100800 */
[----:B0-----:R-:W-:-:S02]  /*8aa0*/  IMAD.MOV.U32 R0, RZ, RZ, R13 ;  /* 0x000000ffff007224 */ /* 0x001fc400078e000d */
[----:B------:R-:W3:Y:S04]  /*8ab0*/  LDL.LU.64 R12, [R1+0x23c0] ;  /* 0x0023c000010c7983 */ /* 0x000ee80000300a00 */
[----:B------:R-:W-:Y:S04]  /*8ac0*/  STL [R1+0x2240], R8 ;  /* 0x0022400801007387 */ /* 0x000fe80000100800 */
[----:B------:R0:W-:Y:S02]  /*8ad0*/  STL [R1+0x223c], R0 ;  /* 0x00223c0001007387 */ /* 0x0001e40000100800 */
[----:B0-----:R-:W-:-:S02]  /*8ae0*/  IMAD.MOV.U32 R0, RZ, RZ, R9 ;  /* 0x000000ffff007224 */ /* 0x001fc400078e0009 */
[----:B------:R-:W2:Y:S04]  /*8af0*/  LDL.LU.64 R8, [R1+0x23b8] ;  /* 0x0023b80001087983 */ /* 0x000ea80000300a00 */
[----:B------:R-:W-:Y:S04]  /*8b00*/  STL [R1+0x2238], R4 ;  /* 0x0022380401007387 */ /* 0x000fe80000100800 */
[----:B------:R0:W-:Y:S02]  /*8b10*/  STL [R1+0x2234], R0 ;  /* 0x0022340001007387 */ /* 0x0001e40000100800 */
[----:B0-----:R-:W-:-:S02]  /*8b20*/  IMAD.MOV.U32 R0, RZ, RZ, R5 ;  /* 0x000000ffff007224 */ /* 0x001fc400078e0005 */
[----:B------:R-:W3:Y:S04]  /*8b30*/  LDL.LU.64 R4, [R1+0x23b0] ;  /* 0x0023b00001047983 */ /* 0x000ee80000300a00 */
[----:B----4-:R-:W-:Y:S04]  /*8b40*/  STL [R1+0x2230], R60 ;  /* 0x0022303c01007387 */ /* 0x010fe80000100800 */
[----:B------:R0:W-:Y:S02]  /*8b50*/  STL [R1+0x222c], R0 ;  /* 0x00222c0001007387 */ /* 0x0001e40000100800 */
[----:B0-----:R-:W-:-:S02]  /*8b60*/  IMAD.MOV.U32 R0, RZ, RZ, R61 ;  /* 0x000000ffff007224 */ /* 0x001fc400078e003d */
[----:B------:R-:W4:Y:S04]  /*8b70*/  LDL.LU.64 R60, [R1+0x23a8] ;  /* 0x0023a800013c7983 */ /* 0x000f280000300a00 */
        /* <DEDUP_REMOVED lines=8> */
[----:B------:R-:W-:Y:S04]  /*8c00*/  STL [R1+0x2218], R18 ;  /* 0x0022181201007387 */ /* 0x000fe80000100800 */
[----:B------:R0:W-:Y:S02]  /*8c10*/  STL [R1+0x2214], R0 ;  /* 0x0022140001007387 */ /* 0x0001e40000100800 */
[----:B0-----:R-:W-:-:S02]  /*8c20*/  IMAD.MOV.U32 R0, RZ, RZ, R19 ;  /* 0x000000ffff007224 */ /* 0x001fc400078e0013 */
[----:B------:R-:W3:Y:S04]  /*8c30*/  LDL.LU.64 R18, [R1+0x2390] ;  /* 0x0023900001127983 */ /* 0x000ee80000300a00 */
        /* <DEDUP_REMOVED lines=17> */
[----:B------:R-:W-:Y:S04]  /*8d50*/  STL [R1+0x21ec], R0 ;  /* 0x0021ec0001007387 */ /* 0x000fe80000100800 */
[----:B------:R-:W-:Y:S04]  /*8d60*/  STL [R1+0x21e4], R61 ;  /* 0x0021e43d01007387 */ /* 0x000fe80000100800 */
[----:B------:R-:W-:Y:S04]  /*8d70*/  STL [R1+0x21e8], R58 ;  /* 0x0021e83a01007387 */ /* 0x000fe80000100800 */
[----:B------:R-:W-:Y:S04]  /*8d80*/  STL [R1+0x21dc], R59 ;  /* 0x0021dc3b01007387 */ /* 0x000fe80000100800 */
[----:B------:R-:W-:Y:S04]  /*8d90*/  STL [R1+0x21e0], R40 ;  /* 0x0021e02801007387 */ /* 0x000fe80000100800 */
[----:B------:R-:W-:Y:S04]  /*8da0*/  STL [R1+0x21d4], R41 ;  /* 0x0021d42901007387 */ /* 0x000fe80000100800 */
[----:B---3--:R-:W-:Y:S04]  /*8db0*/  STL [R1+0x21d8], R2 ;  /* 0x0021d80201007387 */ /* 0x008fe80000100800 */
[----:B------:R-:W-:Y:S04]  /*8dc0*/  STL [R1+0x21cc], R3 ;  /* 0x0021cc0301007387 */ /* 0x000fe80000100800 */
[----:B------:R-:W-:Y:S04]  /*8dd0*/  STL [R1+0x21d0], R4 ;  /* 0x0021d00401007387 */ /* 0x000fe80000100800 */
[----:B------:R-:W-:Y:S04]  /*8de0*/  STL [R1+0x21c4], R5 ;  /* 0x0021c40501007387 */ /* 0x000fe80000100800 */
[----:B------:R-:W-:Y:S04]  /*8df0*/  STL [R1+0x21c8], R28 ;  /* 0x0021c81c01007387 */ /* 0x000fe80000100800 */
[----:B------:R-:W-:Y:S04]  /*8e00*/  STL [R1+0x21bc], R29 ;  /* 0x0021bc1d01007387 */ /* 0x000fe80000100800 */
[----:B------:R-:W-:Y:S04]  /*8e10*/  STL [R1+0x21c0], R42 ;  /* 0x0021c02a01007387 */ /* 0x000fe80000100800 */
[----:B------:R-:W-:Y:S04]  /*8e20*/  STL [R1+0x21b4], R43 ;  /* 0x0021b42b01007387 */ /* 0x000fe80000100800 */
[----:B--2---:R-:W-:Y:S04]  /*8e30*/  STL [R1+0x21b8], R6 ;  /* 0x0021b80601007387 */ /* 0x004fe80000100800 */
[----:B------:R-:W-:Y:S04]  /*8e40*/  STL [R1+0x21ac], R7 ;  /* 0x0021ac0701007387 */ /* 0x000fe80000100800 */
[----:B------:R-:W-:Y:S04]  /*8e50*/  STL [R1+0x21b0], R8 ;  /* 0x0021b00801007387 */ /* 0x000fe80000100800 */
[----:B------:R0:W-:Y:S04]  /*8e60*/  STL [R1+0x21a4], R9 ;  /* 0x0021a40901007387 */ /* 0x0001e80000100800 */
[----:B------:R-:W-:Y:S04]  /*8e70*/  STL [R1+0x21a8], R30 ;  /* 0x0021a81e01007387 */ /* 0x000fe80000100800 */
[----:B------:R-:W-:Y:S04]  /*8e80*/  STL [R1+0x219c], R31 ;  /* 0x00219c1f01007387 */ /* 0x000fe80000100800 */
[----:B------:R-:W-:Y:S04]  /*8e90*/  STL [R1+0x21a0], R44 ;  /* 0x0021a02c01007387 */ /* 0x000fe80000100800 */
[----:B------:R1:W-:Y:S04]  /*8ea0*/  STL [R1+0x2194], R45 ;  /* 0x0021942d01007387 */ /* 0x0003e80000100800 */
[----:B------:R-:W-:Y:S04]  /*8eb0*/  STL [R1+0x2198], R10 ;  /* 0x0021980a01007387 */ /* 0x000fe80000100800 */
        /* <DEDUP_REMOVED lines=9> */
[----:B0-----:R-:W2:Y:S04]  /*8f50*/  LDL.LU.64 R8, [R1+0x240] ;  /* 0x0002400001087983 */ /* 0x001ea80000300a00 */
[----:B------:R-:W-:Y:S04]  /*8f60*/  STL [R1+0x2170], R16 ;  /* 0x0021701001007387 */ /* 0x000fe80000100800 */
[----:B------:R-:W-:Y:S04]  /*8f70*/  STL [R1+0x2164], R17 ;  /* 0x0021641101007387 */ /* 0x000fe80000100800 */
[----:B------:R-:W3:Y:S04]  /*8f80*/  LDL.LU.64 R4, [R1+0x248] ;  /* 0x0002480001047983 */ /* 0x000ee80000300a00 */
[----:B------:R-:W-:Y:S04]  /*8f90*/  STL [R1+0x2168], R34 ;  /* 0x0021682201007387 */ /* 0x000fe80000100800 */
[----:B------:R-:W-:Y:S04]  /*8fa0*/  STL [R1+0x215c], R35 ;  /* 0x00215c2301007387 */ /* 0x000fe80000100800 */
[----:B------:R-:W4:Y:S04]  /*8fb0*/  LDL.LU.64 R2, [R1+0x250] ;  /* 0x0002500001027983 */ /* 0x000f280000300a00 */
[----:B------:R-:W-:Y:S04]  /*8fc0*/  STL [R1+0x2160], R48 ;  /* 0x0021603001007387 */ /* 0x000fe80000100800 */
[----:B------:R-:W-:Y:S04]  /*8fd0*/  STL [R1+0x2154], R49 ;  /* 0x0021543101007387 */ /* 0x000fe80000100800 */
[----:B------:R-:W-:Y:S04]  /*8fe0*/  STL [R1+0x2158], R18 ;  /* 0x0021581201007387 */ /* 0x000fe80000100800 */
[----:B------:R-:W-:Y:S04]  /*8ff0*/  STL [R1+0x214c], R19 ;  /* 0x00214c1301007387 */ /* 0x000fe80000100800 */
[----:B------:R-:W-:Y:S04]  /*9000*/  STL [R1+0x2150], R20 ;  /* 0x0021501401007387 */ /* 0x000fe80000100800 */
[----:B------:R-:W4:Y:S04]  /*9010*/  LDL.LU.64 R40, [R1+0x258] ;  /* 0x0002580001287983 */ /* 0x000f280000300a00 */
        /* <DEDUP_REMOVED lines=18> */
[----:B--2---:R-:W-:Y:S01]  /*9140*/  STL [R1+0x2104], R8 ;  /* 0x0021040801007387 */ /* 0x004fe20000100800 */
[----:B------:R-:W-:-:S03]  /*9150*/  IMAD.MOV.U32 R0, RZ, RZ, R9 ;  /* 0x000000ffff007224 */ /* 0x000fc600078e0009 */
[----:B-1----:R-:W2:Y:S04]  /*9160*/  LDL.LU.64 R44, [R1+0x238] ;  /* 0x00023800012c7983 */ /* 0x002ea80000300a00 */
[----:B------:R0:W-:Y:S04]  /*9170*/  STL [R1+0x2100], R0 ;  /* 0x0021000001007387 */ /* 0x0001e80000100800 */
[----:B---3--:R1:W-:Y:S04]  /*9180*/  STL [R1+0x210c], R4 ;  /* 0x00210c0401007387 */ /* 0x0083e80000100800 */
[----:B------:R-:W3:Y:S01]  /*9190*/  LDL.LU.64 R30, [R1+0x288] ;  /* 0x00028800011e7983 */ /* 0x000ee20000300a00 */
[----:B0-----:R-:W-:-:S05]  /*91a0*/  IMAD.MOV.U32 R0, RZ, RZ, R5 ;  /* 0x000000ffff007224 */ /* 0x001fca00078e0005 */
[----:B------:R0:W-:Y:S04]  /*91b0*/  STL [R1+0x2108], R0 ;  /* 0x0021080001007387 */ /* 0x0001e80000100800 */
[----:B----4-:R4:W-:Y:S04]  /*91c0*/  STL [R1+0x2114], R2 ;  /* 0x0021140201007387 */ /* 0x0109e80000100800 */
[----:B-1----:R-:W3:Y:S01]  /*91d0*/  LDL.LU.64 R4, [R1+0x290] ;  /* 0x0002900001047983 */ /* 0x002ee20000300a00 */
[----:B0-----:R-:W-:-:S05]  /*91e0*/  IMAD.MOV.U32 R0, RZ, RZ, R3 ;  /* 0x000000ffff007224 */ /* 0x001fca00078e0003 */
[----:B------:R0:W-:Y:S04]  /*91f0*/  STL [R1+0x2110], R0 ;  /* 0x0021100001007387 */ /* 0x0001e80000100800 */
[----:B------:R-:W-:Y:S04]  /*9200*/  STL [R1+0x2118], R54 ;  /* 0x0021183601007387 */ /* 0x000fe80000100800 */
[----:B------:R-:W-:Y:S04]  /*9210*/  STL [R1+0x20dc], R55 ;  /* 0x0020dc3701007387 */ /* 0x000fe80000100800 */
[----:B----4-:R-:W4:Y:S01]  /*9220*/  LDL.LU.64 R2, [R1+0x298] ;  /* 0x0002980001027983 */ /* 0x010f220000300a00 */
[----:B0-----:R-:W-:-:S03]  /*9230*/  IMAD.MOV.U32 R0, RZ, RZ, R41 ;  /* 0x000000ffff007224 */ /* 0x001fc600078e0029 */
[----:B------:R0:W-:Y:S04]  /*9240*/  STL [R1+0x20e4], R40 ;  /* 0x0020e42801007387 */ /* 0x0001e80000100800 */
[----:B0-----:R-:W4:Y:S04]  /*9250*/  LDL.LU.64 R40, [R1+0x230] ;  /* 0x0002300001287983 */ /* 0x001f280000300a00 */
[----:B------:R0:W-:Y:S04]  /*9260*/  STL [R1+0x20e0], R0 ;  /* 0x0020e00001007387 */ /* 0x0001e80000100800 */
[----:B------:R1:W-:Y:S01]  /*9270*/  STL [R1+0x20ec], R58 ;  /* 0x0020ec3a01007387 */ /* 0x0003e20000100800 */
[----:B0-----:R-:W-:-:S03]  /*9280*/  IMAD.MOV.U32 R0, RZ, RZ, R59 ;  /* 0x000000ffff007224 */ /* 0x001fc600078e003b */
[----:B-1----:R-:W4:Y:S04]  /*9290*/  LDL.LU.64 R58, [R1+0x2a0] ;  /* 0x0002a000013a7983 */ /* 0x002f280000300a00 */
[----:B------:R0:W-:Y:S04]  /*92a0*/  STL [R1+0x20e8], R0 ;  /* 0x0020e80001007387 */ /* 0x0001e80000100800 */
[----:B------:R1:W-:Y:S01]  /*92b0*/  STL [R1+0x20f4], R60 ;  /* 0x0020f43c01007387 */ /* 0x0003e20000100800 */
[----:B0-----:R-:W-:-:S03]  /*92c0*/  IMAD.MOV.U32 R0, RZ, RZ, R61 ;  /* 0x000000ffff007224 */ /* 0x001fc600078e003d */
[----:B-1----:R-:W4:Y:S04]  /*92d0*/  LDL.LU.64 R60, [R1+0x2a8] ;  /* 0x0002a800013c7983 */ /* 0x002f280000300a00 */
[----:B------:R0:W-:Y:S04]  /*92e0*/  STL [R1+0x20f0], R0 ;  /* 0x0020f00001007387 */ /* 0x0001e80000100800 */
[----:B------:R-:W-:Y:S04]  /*92f0*/  STL [R1+0x20f8], R56 ;  /* 0x0020f83801007387 */ /* 0x000fe80000100800 */
[----:B------:R-:W-:Y:S04]  /*9300*/  STL [R1+0xb78], R57 ;  /* 0x000b783901007387 */ /* 0x000fe80000100800 */
[----:B------:R-:W4:Y:S01]  /*9310*/  LDL.LU.64 R8, [R1+0x2b0] ;  /* 0x0002b00001087983 */ /* 0x000f220000300a00 */
        /* <DEDUP_REMOVED lines=12> */
[----:B--2---:R1:W-:Y:S01]  /*93e0*/  STL [R1+0xb98], R44 ;  /* 0x000b982c01007387 */ /* 0x0043e20000100800 */
[----:B0-----:R-:W-:-:S03]  /*93f0*/  IMAD.MOV.U32 R0, RZ, RZ, R45 ;  /* 0x000000ffff007224 */ /* 0x001fc600078e002d */
[----:B-1----:R-:W2:Y:S04]  /*9400*/  LDL.LU.64 R44, [R1+0x2c8] ;  /* 0x0002c800012c7983 */ /* 0x002ea80000300a00 */
[----:B------:R0:W-:Y:S04]  /*9410*/  STL [R1+0xb94], R0 ;  /* 0x000b940001007387 */ /* 0x0001e80000100800 */
[----:B---3--:R1:W-:Y:S01]  /*9420*/  STL [R1+0xba0], R30 ;  /* 0x000ba01e01007387 */ /* 0x0083e20000100800 */
[----:B0-----:R-:W-:-:S03]  /*9430*/  IMAD.MOV.U32 R0, RZ, RZ, R31 ;  /* 0x000000ffff007224 */ /* 0x001fc600078e001f */
[----:B-1----:R-:W3:Y:S04]  /*9440*/  LDL.LU.64 R30, [R1+0x220] ;  /* 0x00022000011e7983 */ /* 0x002ee80000300a00 */
[----:B------:R0:W-:Y:S04]  /*9450*/  STL [R1+0xb9c], R0 ;  /* 0x000b9c0001007387 */ /* 0x0001e80000100800 */
[----:B------:R1:W-:Y:S01]  /*9460*/  STL [R1+0xba8], R4 ;  /* 0x000ba80401007387 */ /* 0x0003e20000100800 */
[----:B0-----:R-:W-:-:S03]  /*9470*/  IMAD.MOV.U32 R0, RZ, RZ, R5 ;  /* 0x000000ffff007224 */ /* 0x001fc600078e0005 */
[----:B-1----:R-:W3:Y:S04]  /*9480*/  LDL.LU.64 R4, [R1+0x2d0] ;  /* 0x0002d00001047983 */ /* 0x002ee80000300a00 */
[----:B------:R0:W-:Y:S04]  /*9490*/  STL [R1+0xba4], R0 ;  /* 0x000ba40001007387 */ /* 0x0001e80000100800 */
[----:B----4-:R1:W-:Y:S01]  /*94a0*/  STL [R1+0xbb0], R2 ;  /* 0x000bb00201007387 */ /* 0x0103e20000100800 */
[----:B0-----:R-:W-:-:S03]  /*94b0*/  IMAD.MOV.U32 R0, RZ, RZ, R3 ;  /* 0x000000ffff007224 */ /* 0x001fc600078e0003 */
[----:B-1----:R-:W4:Y:S04]  /*94c0*/  LDL.LU.64 R2, [R1+0x2d8] ;  /* 0x0002d80001027983 */ /* 0x002f280000300a00 */
        /* <DEDUP_REMOVED lines=424> */
[----:B------:R2:W-:Y:S02]  /*af50*/  STL [R1+0xefc], R0 ;  /* 0x000efc0001007387 */ /* 0x0005e40000100800 */
[----:B--2---:R-:W-:Y:S02]  /*af60*/  IMAD.MOV.U32 R0, RZ, RZ, R45 ;  /* 0x000000ffff007224 */ /* 0x004fe400078e002d */
[----:B------:R0:W-:Y:S04]  /*af70*/  STL [R1+0xf08], R44 ;  /* 0x000f082c01007387 */ /* 0x0001e80000100800 */
[----:B0-----:R-:W2:Y:S04]  /*af80*/  LDL.LU.64 R44, [R1+0x5c8] ;  /* 0x0005c800012c7983 */ /* 0x001ea80000300a00 */
[----:B------:R0:W-:Y:S04]  /*af90*/  STL [R1+0xf04], R0 ;  /* 0x000f040001007387 */ /* 0x0001e80000100800 */
[----:B---3--:R-:W-:Y:S04]  /*afa0*/  STL [R1+0xf10], R30 ;  /* 0x000f101e01007387 */ /* 0x008fe80000100800 */
[----:B------:R-:W3:Y:S01]  /*afb0*/  LDL.LU.64 R10, [R1+0x5d0] ;  /* 0x0005d000010a7983 */ /* 0x000ee20000300a00 */
[----:B0-----:R-:W-:-:S05]  /*afc0*/  IMAD.MOV.U32 R0, RZ, RZ, R31 ;  /* 0x000000ffff007224 */ /* 0x001fca00078e001f */
        /* <DEDUP_REMOVED lines=21> */
[----:B------:R1:W-:Y:S04]  /*b120*/  STL [R1+0xf40], R8 ;  /* 0x000f400801007387 */ /* 0x0003e80000100800 */
[----:B------:R-:W4:Y:S01]  /*b130*/  LDL.LU.64 R30, [R1+0x190] ;  /* 0x00019000011e7983 */ /* 0x000f220000300a00 */
[----:B0-----:R-:W-:-:S05]  /*b140*/  IMAD.MOV.U32 R0, RZ, RZ, R9 ;  /* 0x000000ffff007224 */ /* 0x001fca00078e0009 */
[----:B------:R0:W-:Y:S04]  /*b150*/  STL [R1+0xf3c], R0 ;  /* 0x000f3c0001007387 */ /* 0x0001e80000100800 */
[----:B------:R-:W-:Y:S04]  /*b160*/  STL [R1+0xf48], R6 ;  /* 0x000f480601007387 */ /* 0x000fe80000100800 */
[----:B-1----:R-:W4:Y:S01]  /*b170*/  LDL.LU.64 R8, [R1+0x610] ;  /* 0x0006100001087983 */ /* 0x002f220000300a00 */
[----:B0-----:R-:W-:-:S05]  /*b180*/  IMAD.MOV.U32 R0, RZ, RZ, R7 ;  /* 0x000000ffff007224 */ /* 0x001fca00078e0007 */
[----:B------:R0:W-:Y:S02]  /*b190*/  STL [R1+0xf44], R0 ;  /* 0x000f440001007387 */ /* 0x0001e40000100800 */
[----:B0-----:R-:W-:Y:S02]  /*b1a0*/  IMAD.MOV.U32 R0, RZ, RZ, R43 ;  /* 0x000000ffff007224 */ /* 0x001fe400078e002b */
[----:B------:R-:W-:Y:S04]  /*b1b0*/  STL [R1+0xf50], R42 ;  /* 0x000f502a01007387 */ /* 0x000fe80000100800 */
[----:B------:R-:W4:Y:S04]  /*b1c0*/  LDL.LU.64 R6, [R1+0x618] ;  /* 0x0006180001067983 */ /* 0x000f280000300a00 */
[----:B------:R0:W-:Y:S02]  /*b1d0*/  STL [R1+0xf4c], R0 ;  /* 0x000f4c0001007387 */ /* 0x0001e40000100800 */
[----:B0-----:R-:W-:-:S02]  /*b1e0*/  IMAD.MOV.U32 R0, RZ, RZ, R29 ;  /* 0x000000ffff007224 */ /* 0x001fc400078e001d */
[----:B------:R-:W-:Y:S04]  /*b1f0*/  STL [R1+0xf58], R28 ;  /* 0x000f581c01007387 */ /* 0x000fe80000100800 */
[----:B------:R-:W4:Y:S04]  /*b200*/  LDL.LU.64 R42, [R1+0x620] ;  /* 0x00062000012a7983 */ /* 0x000f280000300a00 */
[----:B------:R0:W-:Y:S04]  /*b210*/  STL [R1+0xf54], R0 ;  /* 0x000f540001007387 */ /* 0x0001e80000100800 */
[----:B--2---:R1:W-:Y:S01]  /*b220*/  STL [R1+0xf60], R44 ;  /* 0x000f602c01007387 */ /* 0x0043e20000100800 */
[----:B0-----:R-:W-:-:S03]  /*b230*/  IMAD.MOV.U32 R0, RZ, RZ, R45 ;  /* 0x000000ffff007224 */ /* 0x001fc600078e002d */
[----:B------:R-:W2:Y:S04]  /*b240*/  LDL.LU.64 R28, [R1+0x550] ;  /* 0x00055000011c7983 */ /* 0x000ea80000300a00 */
[----:B---3--:R-:W-:Y:S04]  /*b250*/  STL [R1+0xf68], R10 ;  /* 0x000f680a01007387 */ /* 0x008fe80000100800 */
[----:B------:R0:W-:Y:S04]  /*b260*/  STL [R1+0xf5c], R0 ;  /* 0x000f5c0001007387 */ /* 0x0001e80000100800 */
[----:B-1----:R-:W3:Y:S01]  /*b270*/  LDL.LU.64 R44, [R1+0x630] ;  /* 0x00063000012c7983 */ /* 0x002ee20000300a00 */
[----:B0-----:R-:W-:-:S03]  /*b280*/  IMAD.MOV.U32 R0, RZ, RZ, R11 ;  /* 0x000000ffff007224 */ /* 0x001fc600078e000b */
[----:B------:R-:W-:Y:S04]  /*b290*/  STL [R1+0xf70], R4 ;  /* 0x000f700401007387 */ /* 0x000fe80000100800 */
[----:B------:R0:W-:Y:S02]  /*b2a0*/  STL [R1+0xf64], R0 ;  /* 0x000f640001007387 */ /* 0x0001e40000100800 */
[----:B0-----:R-:W-:Y:S02]  /*b2b0*/  IMAD.MOV.U32 R0, RZ, RZ, R5 ;  /* 0x000000ffff007224 */ /* 0x001fe400078e0005 */
[----:B------:R-:W3:Y:S04]  /*b2c0*/  LDL.LU.64 R4, [R1+0x638] ;  /* 0x0006380001047983 */ /* 0x000ee80000300a00 */
        /* <DEDUP_REMOVED lines=31> */
[----:B--2---:R-:W-:Y:S04]  /*b4c0*/  STL [R1+0xfb8], R28 ;  /* 0x000fb81c01007387 */ /* 0x004fe80000100800 */
[----:B------:R0:W-:Y:S04]  /*b4d0*/  STL [R1+0xfac], R0 ;  /* 0x000fac0001007387 */ /* 0x0001e80000100800 */
[----:B-1----:R-:W2:Y:S01]  /*b4e0*/  LDL.LU.64 R42, [R1+0x668] ;  /* 0x00066800012a7983 */ /* 0x002ea20000300a00 */
[----:B0-----:R-:W-:-:S03]  /*b4f0*/  IMAD.MOV.U32 R0, RZ, RZ, R29 ;  /* 0x000000ffff007224 */ /* 0x001fc600078e001d */
[----:B---3--:R-:W-:Y:S04]  /*b500*/  STL [R1+0xfc0], R44 ;  /* 0x000fc02c01007387 */ /* 0x008fe80000100800 */
[----:B------:R0:W-:Y:S04]  /*b510*/  STL [R1+0xfb4], R0 ;  /* 0x000fb40001007387 */ /* 0x0001e80000100800 */
[----:B------:R-:W3:Y:S04]  /*b520*/  LDL.LU.64 R28, [R1+0x670] ;  /* 0x00067000011c7983 */ /* 0x000ee80000300a00 */
        /* <DEDUP_REMOVED lines=11> */
[----:B------:R-:W-:Y:S04]  /*b5e0*/  STL [R1+0xfd8], R40 ;  /* 0x000fd82801007387 */ /* 0x000fe80000100800 */
[----:B------:R-:W4:Y:S01]  /*b5f0*/  LDL.LU.64 R44, [R1+0x688] ;  /* 0x00068800012c7983 */ /* 0x000f220000300a00 */
[----:B0-----:R-:W-:-:S05]  /*b600*/  IMAD.MOV.U32 R0, RZ, RZ, R41 ;  /* 0x000000ffff007224 */ /* 0x001fca00078e0029 */
[----:B------:R0:W-:Y:S04]  /*b610*/  STL [R1+0xfd4], R0 ;  /* 0x000fd40001007387 */ /* 0x0001e80000100800 */
[----:B------:R1:W-:Y:S01]  /*b620*/  STL [R1+0xfe0], R58 ;  /* 0x000fe03a01007387 */ /* 0x0003e20000100800 */
[----:B0-----:R-:W-:-:S03]  /*b630*/  IMAD.MOV.U32 R0, RZ, RZ, R59 ;  /* 0x000000ffff007224 */ /* 0x001fc600078e003b */
[----:B------:R-:W4:Y:S04]  /*b640*/  LDL.LU.64 R40, [R1+0x5b0] ;  /* 0x0005b00001287983 */ /* 0x000f280000300a00 */
[----:B------:R-:W-:Y:S04]  /*b650*/  STL [R1+0xfe8], R60 ;  /* 0x000fe83c01007387 */ /* 0x000fe80000100800 */
[----:B------:R0:W-:Y:S04]  /*b660*/  STL [R1+0xfdc], R0 ;  /* 0x000fdc0001007387 */ /* 0x0001e80000100800 */
[----:B-1----:R-:W4:Y:S01]  /*b670*/  LDL.LU.64 R58, [R1+0x690] ;  /* 0x00069000013a7983 */ /* 0x002f220000300a00 */
[----:B0-----:R-:W-:-:S03]  /*b680*/  IMAD.MOV.U32 R0, RZ, RZ, R61 ;  /* 0x000000ffff007224 */ /* 0x001fc600078e003d */
[----:B------:R-:W-:Y:S04]  /*b690*/  STL [R1+0xff0], R30 ;  /* 0x000ff01e01007387 */ /* 0x000fe80000100800 */
[----:B------:R0:W-:Y:S04]  /*b6a0*/  STL [R1+0xfe4], R0 ;  /* 0x000fe40001007387 */ /* 0x0001e80000100800 */
[----:B------:R-:W4:Y:S01]  /*b6b0*/  LDL.LU.64 R60, [R1+0x698] ;  /* 0x00069800013c7983 */ /* 0x000f220000300a00 */
        /* <DEDUP_REMOVED lines=9> */
[----:B------:R-:W4:Y:S04]  /*b750*/  LDL.LU.64 R6, [R1+0x6a8] ;  /* 0x0006a80001067983 */ /* 0x000f280000300a00 */
[----:B------:R2:W-:Y:S02]  /*b760*/  STL [R1+0xffc], R0 ;  /* 0x000ffc0001007387 */ /* 0x0005e40000100800 */
[----:B--2---:R-:W-:Y:S02]  /*b770*/  IMAD.MOV.U32 R0, RZ, RZ, R43 ;  /* 0x000000ffff007224 */ /* 0x004fe400078e002b */
[----:B------:R0:W-:Y:S04]  /*b780*/  STL [R1+0x1008], R42 ;  /* 0x0010082a01007387 */ /* 0x0001e80000100800 */
[----:B0-----:R-:W2:Y:S04]  /*b790*/  LDL.LU.64 R42, [R1+0x6b0] ;  /* 0x0006b000012a7983 */ /* 0x001ea80000300a00 */
[----:B------:R0:W-:Y:S04]  /*b7a0*/  STL [R1+0x1004], R0 ;  /* 0x0010040001007387 */ /* 0x0001e80000100800 */
[----:B---3--:R1:W-:Y:S01]  /*b7b0*/  STL [R1+0x1010], R28 ;  /* 0x0010101c01007387 */ /* 0x0083e20000100800 */
[----:B0-----:R-:W-:-:S03]  /*b7c0*/  IMAD.MOV.U32 R0, RZ, RZ, R29 ;  /* 0x000000ffff007224 */ /* 0x001fc600078e001d */
[----:B------:R-:W-:Y:S04]  /*b7d0*/  STL [R1+0x1018], R10 ;  /* 0x0010180a01007387 */ /* 0x000fe80000100800 */
        /* <DEDUP_REMOVED lines=12> */
[----:B------:R-:W-:Y:S01]  /*b8a0*/  STL [R1+0x1030], R44 ;  /* 0x0010302c01007387 */ /* 0x000fe20000100800 */
[----:B0-----:R-:W-:-:S03]  /*b8b0*/  IMAD.MOV.U32 R0, RZ, RZ, R45 ;  /* 0x000000ffff007224 */ /* 0x001fc600078e002d */
[----:B------:R-:W-:Y:S04]  /*b8c0*/  STL [R1+0x1038], R40 ;  /* 0x0010382801007387 */ /* 0x000fe80000100800 */
[----:B------:R0:W-:Y:S02]  /*b8d0*/  STL [R1+0x102c], R0 ;  /* 0x00102c0001007387 */ /* 0x0001e40000100800 */
[----:B0-----:R-:W-:Y:S02]  /*b8e0*/  IMAD.MOV.U32 R0, RZ, RZ, R41 ;  /* 0x000000ffff007224 */ /* 0x001fe400078e0029 */
        /* <DEDUP_REMOVED lines=11> */
[----:B------:R-:W4:Y:S01]  /*b9a0*/  LDL.LU.64 R12, [R1+0x6d8] ;  /* 0x0006d800010c7983 */ /* 0x000f220000300a00 */
[----:B0-----:R-:W-:-:S05]  /*b9b0*/  IMAD.MOV.U32 R0, RZ, RZ, R31 ;  /* 0x000000ffff007224 */ /* 0x001fca00078e001f */
[----:B------:R0:W-:Y:S02]  /*b9c0*/  STL [R1+0x104c], R0 ;  /* 0x00104c0001007387 */ /* 0x0001e40000100800 */
[----:B0-----:R-:W-:Y:S02]  /*b9d0*/  IMAD.MOV.U32 R0, RZ, RZ, R9 ;  /* 0x000000ffff007224 */ /* 0x001fe400078e0009 */
[----:B------:R-:W-:Y:S04]  /*b9e0*/  STL [R1+0x1058], R8 ;  /* 0x0010580801007387 */ /* 0x000fe80000100800 */
[----:B------:R-:W-:Y:S04]  /*b9f0*/  STL [R1+0x1060], R6 ;  /* 0x0010600601007387 */ /* 0x000fe80000100800 */
[----:B------:R0:W-:Y:S04]  /*ba00*/  STL [R1+0x1054], R0 ;  /* 0x0010540001007387 */ /* 0x0001e80000100800 */
[----:B------:R-:W4:Y:S01]  /*ba10*/  LDL.LU.64 R10, [R1+0x6e0] ;  /* 0x0006e000010a7983 */ /* 0x000f220000300a00 */
[----:B0-----:R-:W-:-:S03]  /*ba20*/  IMAD.MOV.U32 R0, RZ, RZ, R7 ;  /* 0x000000ffff007224 */ /* 0x001fc600078e0007 */
[----:B--2---:R-:W-:Y:S04]  /*ba30*/  STL [R1+0x1068], R42 ;  /* 0x0010682a01007387 */ /* 0x004fe80000100800 */
[----:B------:R0:W-:Y:S04]  /*ba40*/  STL [R1+0x105c], R0 ;  /* 0x00105c0001007387 */ /* 0x0001e80000100800 */
[----:B------:R-:W2:Y:S04]  /*ba50*/  LDL.LU.64 R44, [R1+0x6e8] ;  /* 0x0006e800012c7983 */ /* 0x000ea80000300a00 */
[----:B------:R-:W2:Y:S01]  /*ba60*/  LDL.LU.64 R30, [R1+0x628] ;  /* 0x00062800011e7983 */ /* 0x000ea20000300a00 */
[----:B0-----:R-:W-:-:S05]  /*ba70*/  IMAD.MOV.U32 R0, RZ, RZ, R43 ;  /* 0x000000ffff007224 */ /* 0x001fca00078e002b */
[----:B------:R0:W-:Y:S04]  /*ba80*/  STL [R1+0x1064], R0 ;  /* 0x0010640001007387 */ /* 0x0001e80000100800 */
[----:B---3--:R-:W-:Y:S04]  /*ba90*/  STL [R1+0x1070], R28 ;  /* 0x0010701c01007387 */ /* 0x008fe80000100800 */
[----:B------:R-:W3:Y:S01]  /*baa0*/  LDL.LU.64 R8, [R1+0x6f0] ;  /* 0x0006f00001087983 */ /* 0x000ee20000300a00 */
[----:B0-----:R-:W-:-:S03]  /*bab0*/  IMAD.MOV.U32 R0, RZ, RZ, R29 ;  /* 0x000000ffff007224 */ /* 0x001fc600078e001d */
[----:B------:R-:W3:Y:S04]  /*bac0*/  LDL.LU.64 R6, [R1+0x6f8] ;  /* 0x0006f80001067983 */ /* 0x000ee80000300a00 */
[----:B------:R0:W-:Y:S04]  /*bad0*/  STL [R1+0x106c], R0 ;  /* 0x00106c0001007387 */ /* 0x0001e80000100800 */
[----:B------:R-:W-:Y:S01]  /*bae0*/  STL [R1+0x1078], R4 ;  /* 0x0010780401007387 */ /* 0x000fe20000100800 */
[----:B0-----:R-:W-:-:S03]  /*baf0*/  IMAD.MOV.U32 R0, RZ, RZ, R5 ;  /* 0x000000ffff007224 */ /* 0x001fc600078e0005 */
[----:B------:R-:W3:Y:S04]  /*bb00*/  LDL.LU.64 R42, [R1+0x700] ;  /* 0x00070000012a7983 */ /* 0x000ee80000300a00 */
[----:B----4-:R0:W-:Y:S04]  /*bb10*/  STL [R1+0x1080], R2 ;  /* 0x0010800201007387 */ /* 0x0101e80000100800 */
[----:B------:R1:W-:Y:S04]  /*bb20*/  STL [R1+0x1074], R0 ;  /* 0x0010740001007387 */ /* 0x0003e80000100800 */
[----:B------:R-:W4:Y:S01]  /*bb30*/  LDL.LU.64 R28, [R1+0x168] ;  /* 0x00016800011c7983 */ /* 0x000f220000300a00 */
[----:B0-----:R-:W-:-:S03]  /*bb40*/  IMAD.MOV.U32 R2, RZ, RZ, R3 ;  /* 0x000000ffff027224 */ /* 0x001fc600078e0003 */
[----:B-1----:R-:W4:Y:S04]  /*bb50*/  LDL.LU R0, [R1+0x600] ;  /* 0x0006000001007983 */ /* 0x002f280000300800 */
[----:B------:R-:W4:Y:S04]  /*bb60*/  LDL.LU.64 R4, [R1+0x708] ;  /* 0x0007080001047983 */ /* 0x000f280000300a00 */
[----:B------:R0:W-:Y:S01]  /*bb70*/  STL [R1+0x107c], R2 ;  /* 0x00107c0201007387 */ /* 0x0001e20000100800 */
[----:B------:R-:W-:-:S03]  /*bb80*/  IMAD.MOV.U32 R14, RZ, RZ, R41 ;  /* 0x000000ffff0e7224 */ /* 0x000fc600078e0029 */
[----:B------:R-:W-:Y:S04]  /*bb90*/  STL [R1+0x1088], R40 ;  /* 0x0010882801007387 */ /* 0x000fe80000100800 */
[----:B0-----:R-:W4:Y:S04]  /*bba0*/  LDL.LU.64 R2, [R1+0x710] ;  /* 0x0007100001027983 */ /* 0x001f280000300a00 */
[----:B------:R0:W-:Y:S02]  /*bbb0*/  STL [R1+0x1084], R14 ;  /* 0x0010840e01007387 */ /* 0x0001e40000100800 */
[----:B0-----:R-:W-:-:S02]  /*bbc0*/  IMAD.MOV.U32 R14, RZ, RZ, R59 ;  /* 0x000000ffff0e7224 */ /* 0x001fc400078e003b */
[----:B------:R-:W-:Y:S04]  /*bbd0*/  STL [R1+0x1090], R58 ;  /* 0x0010903a01007387 */ /* 0x000fe80000100800 */
[----:B------:R-:W4:Y:S04]  /*bbe0*/  LDL.LU.64 R40, [R1+0x718] ;  /* 0x0007180001287983 */ /* 0x000f280000300a00 */
[----:B------:R0:W-:Y:S02]  /*bbf0*/  STL [R1+0x108c], R14 ;  /* 0x00108c0e01007387 */ /* 0x0001e40000100800 */
[----:B0-----:R-:W-:-:S02]  /*bc00*/  IMAD.MOV.U32 R14, RZ, RZ, R61 ;  /* 0x000000ffff0e7224 */ /* 0x001fc400078e003d */
[----:B------:R0:W-:Y:S04]  /*bc10*/  STL [R1+0x1098], R60 ;  /* 0x0010983c01007387 */ /* 0x0001e80000100800 */
[----:B------:R-:W4:Y:S04]  /*bc20*/  LDL.LU R59, [R1+0x608] ;  /* 0x00060800013b7983 */ /* 0x000f280000300800 */
[----:B------:R1:W-:Y:S04]  /*bc30*/  STL [R1+0x10a0], R12 ;  /* 0x0010a00c01007387 */ /* 0x0003e80000100800 */
[----:B------:R1:W-:Y:S04]  /*bc40*/  STL [R1+0x1094], R14 ;  /* 0x0010940e01007387 */ /* 0x0003e80000100800 */
[----:B0-----:R-:W4:Y:S04]  /*bc50*/  LDL.LU R60, [R1+0x724] ;  /* 0x00072400013c7983 */ /* 0x001f280000300800 */
[----:B------:R-:W4:Y:S01]  /*bc60*/  LDL.LU R61, [R1+0x720] ;  /* 0x00072000013d7983 */ /* 0x000f220000300800 */
[----:B-1----:R-:W-:Y:S01]  /*bc70*/  IMAD.MOV.U32 R12, RZ, RZ, R13 ;  /* 0x000000ffff0c7224 */ /* 0x002fe200078e000d */
[----:B------:R-:W0:Y:S08]  /*bc80*/  LDC R14, c[0x0][0x238] ;  /* 0x00008e00ff0e7b82 */ /* 0x000e300000000800 */
[----:B------:R-:W1:Y:S01]  /*bc90*/  LDC R13, c[0x0][0x238] ;  /* 0x00008e00ff0d7b82 */ /* 0x000e620000000800 */
[----:B------:R0:W-:Y:S04]  /*bca0*/  STL [R1+0x10a8], R10 ;  /* 0x0010a80a01007387 */ /* 0x0001e80000100800 */
[----:B------:R0:W-:Y:S04]  /*bcb0*/  STL [R1+0x109c], R12 ;  /* 0x00109c0c01007387 */ /* 0x0001e80000100800 */
[----:B------:R2:W-:Y:S01]  /*bcc0*/  STL [R1+0x10a4], R11 ;  /* 0x0010a40b01007387 */ /* 0x0005e20000100800 */
[----:B0-----:R-:W0:Y:S08]  /*bcd0*/  LDC R10, c[0x0][0x238] ;  /* 0x00008e00ff0a7b82 */ /* 0x001e300000000800 */
[----:B------:R-:W1:Y:S01]  /*bce0*/  LDC R12, c[0x0][0x238] ;  /* 0x00008e00ff0c7b82 */ /* 0x000e620000000800 */
[----:B--2---:R-:W-:Y:S01]  /*bcf0*/  IMAD.MOV.U32 R11, RZ, RZ, R45 ;  /* 0x000000ffff0b7224 */ /* 0x004fe200078e002d */
[----:B------:R-:W-:Y:S04]  /*bd00*/  STL [R1+0x10b0], R44 ;  /* 0x0010b02c01007387 */ /* 0x000fe80000100800 */
[----:B------:R-:W-:Y:S04]  /*bd10*/  STL [R1+0x10b8], R30 ;  /* 0x0010b81e01007387 */ /* 0x000fe80000100800 */
[----:B------:R2:W-:Y:S02]  /*bd20*/  STL [R1+0x10ac], R11 ;  /* 0x0010ac0b01007387 */ /* 0x0005e40000100800 */
[----:B--2---:R-:W-:-:S02]  /*bd30*/  IMAD.MOV.U32 R11, RZ, RZ, R31 ;  /* 0x000000ffff0b7224 */ /* 0x004fc400078e001f */
[----:B---3--:R2:W-:Y:S04]  /*bd40*/  STL [R1+0x10c0], R8 ;  /* 0x0010c00801007387 */ /* 0x0085e80000100800 */
[----:B------:R-:W-:Y:S04]  /*bd50*/  STL [R1+0x10b4], R11 ;  /* 0x0010b40b01007387 */ /* 0x000fe80000100800 */
[----:B------:R3:W-:Y:S01]  /*bd60*/  STL [R1+0x10c8], R6 ;  /* 0x0010c80601007387 */ /* 0x0007e20000100800 */
[----:B--2---:R-:W-:-:S05]  /*bd70*/  IMAD.MOV.U32 R8, RZ, RZ, R9 ;  /* 0x000000ffff087224 */ /* 0x004fca00078e0009 */
[----:B------:R-:W-:Y:S01]  /*bd80*/  STL [R1+0x10bc], R8 ;  /* 0x0010bc0801007387 */ /* 0x000fe20000100800 */
[----:B---3--:R-:W-:-:S03]  /*bd90*/  IMAD.MOV.U32 R6, RZ, RZ, R7 ;  /* 0x000000ffff067224 */ /* 0x008fc600078e0007 */
[----:B------:R-:W-:Y:S04]  /*bda0*/  STL [R1+0x10d0], R42 ;  /* 0x0010d02a01007387 */ /* 0x000fe80000100800 */
[----:B------:R2:W-:Y:S02]  /*bdb0*/  STL [R1+0x10c4], R6 ;  /* 0x0010c40601007387 */ /* 0x0005e40000100800 */
[----:B--2---:R-:W-:-:S05]  /*bdc0*/  IMAD.MOV.U32 R6, RZ, RZ, R43 ;  /* 0x000000ffff067224 */ /* 0x004fca00078e002b */
[----:B------:R2:W-:Y:S04]  /*bdd0*/  STL [R1+0x10cc], R6 ;  /* 0x0010cc0601007387 */ /* 0x0005e80000100800 */
[----:B----4-:R-:W-:Y:S01]  /*bde0*/  STL [R1+0x10d8], R28 ;  /* 0x0010d81c01007387 */ /* 0x010fe20000100800 */
[----:B--2---:R-:W-:-:S05]  /*bdf0*/  IMAD.MOV.U32 R6, RZ, RZ, R29 ;  /* 0x000000ffff067224 */ /* 0x004fca00078e001d */
[----:B------:R-:W-:Y:S04]  /*be00*/  STL [R1+0x10d4], R6 ;  /* 0x0010d40601007387 */ /* 0x000fe80000100800 */
[----:B------:R2:W-:Y:S01]  /*be10*/  STL [R1+0x10e0], R4 ;  /* 0x0010e00401007387 */ /* 0x0005e20000100800 */
[----:B------:R-:W-:Y:S02]  /*be20*/  IMAD R0, R0, UR5, RZ ;  /* 0x0000000500007c24 */ /* 0x000fe4000f8e02ff */
[----:B--2---:R-:W-:-:S03]  /*be30*/  IMAD.MOV.U32 R4, RZ, RZ, R5 ;  /* 0x000000ffff047224 */ /* 0x004fc600078e0005 */
[C---:B------:R-:W-:Y:S02]  /*be40*/  LEA R22, P0, R0.reuse, UR8, 0x1 ;  /* 0x0000000800167c11 */ /* 0x040fe4000f8008ff */
[----:B------:R-:W-:Y:S04]  /*be50*/  STL [R1+0x10dc], R4 ;  /* 0x0010dc0401007387 */ /* 0x000fe80000100800 */
[----:B------:R2:W-:Y:S01]  /*be60*/  STL [R1+0x10e8], R2 ;  /* 0x0010e80201007387 */ /* 0x0005e20000100800 */
[----:B------:R-:W-:Y:S01]  /*be70*/  LEA.HI.X.SX32 R23, R0, UR9, 0x1, P0 ;  /* 0x0000000900177c11 */ /* 0x000fe200080f0eff */
[----:B0-----:R-:W-:Y:S02]  /*be80*/  IMAD R6, R10, 0x7f, RZ ;  /* 0x0000007f0a067824 */ /* 0x001fe400078e02ff */
[----:B--2---:R-:W-:-:S05]  /*be90*/  IMAD.MOV.U32 R2, RZ, RZ, R3 ;  /* 0x000000ffff027224 */ /* 0x004fca00078e0003 */
[----:B------:R0:W-:Y:S04]  /*bea0*/  STL [R1+0x10e4], R2 ;  /* 0x0010e40201007387 */ /* 0x0001e80000100800 */
[----:B------:R-:W-:Y:S01]  /*beb0*/  STL [R1+0x10f0], R40 ;  /* 0x0010f02801007387 */ /* 0x000fe20000100800 */
[----:B0-----:R-:W-:Y:S02]  /*bec0*/  IMAD.MOV.U32 R2, RZ, RZ, R41 ;  /* 0x000000ffff027224 */ /* 0x001fe400078e0029 */
[----:B------:R-:W-:-:S03]  /*bed0*/  IMAD R4, R59, UR5, RZ ;  /* 0x000000053b047c24 */ /* 0x000fc6000f8e02ff */
[----:B------:R0:W-:Y:S02]  /*bee0*/  STL [R1+0x10ec], R2 ;  /* 0x0010ec0201007387 */ /* 0x0001e40000100800 */
[C---:B------:R-:W-:Y:S02]  /*bef0*/  LEA R20, P2, R4.reuse, UR8, 0x1 ;  /* 0x0000000804147c11 */ /* 0x040fe4000f8408ff */
[----:B------:R-:W-:Y:S02]  /*bf00*/  STL.64 [R1+0x610], R22 ;  /* 0x0006101601007387 */ /* 0x000fe40000100a00 */
[----:B------:R-:W-:Y:S01]  /*bf10*/  LEA.HI.X.SX32 R21, R4, UR9, 0x1, P2 ;  /* 0x0000000904157c11 */ /* 0x000fe200090f0eff */
[----:B0-----:R-:W-:-:S04]  /*bf20*/  IMAD.WIDE R2, R6, 0x2, R22 ;  /* 0x0000000206027825 */ /* 0x001fc800078e0216 */
[----:B------:R-:W-:Y:S02]  /*bf30*/  IMAD R5, R60, UR5, RZ ;  /* 0x000000053c057c24 */ /* 0x000fe4000f8e02ff */
[----:B------:R-:W-:-:S03]  /*bf40*/  IMAD R0, R61, UR5, RZ ;  /* 0x000000053d007c24 */ /* 0x000fc6000f8e02ff */
[C---:B------:R-:W-:Y:S01]  /*bf50*/  LEA R16, P0, R5.reuse, UR8, 0x1 ;  /* 0x0000000805107c11 */ /* 0x040fe2000f8008ff */
[----:B------:R-:W-:Y:S01]  /*bf60*/  STL [R1+0x10f8], R26 ;  /* 0x0010f81a01007387 */ /* 0x000fe20000100800 */
[----:B------:R-:W-:Y:S01]  /*bf70*/  IMAD R11, R10, 0x7d, RZ ;  /* 0x0000007d0a0b7824 */ /* 0x000fe200078e02ff */
[----:B------:R-:W0:Y:S01]  /*bf80*/  LDC R60, c[0x0][0x230] ;  /* 0x00008c00ff3c7b82 */ /* 0x000e220000000800 */
[C---:B------:R-:W-:Y:S01]  /*bf90*/  LEA R18, P1, R0.reuse, UR8, 0x1 ;  /* 0x0000000800127c11 */ /* 0x040fe2000f8208ff */
[----:B------:R-:W-:Y:S01]  /*bfa0*/  STL [R1+0x10f4], R27 ;  /* 0x0010f41b01007387 */ /* 0x000fe20000100800 */
[----:B------:R-:W-:Y:S02]  /*bfb0*/  LEA.HI.X.SX32 R17, R5, UR9, 0x1, P0 ;  /* 0x0000000905117c11 */ /* 0x000fe400080f0eff */
[----:B------:R-:W-:Y:S01]  /*bfc0*/  LEA.HI.X.SX32 R19, R0, UR9, 0x1, P1 ;  /* 0x0000000900137c11 */ /* 0x000fe200088f0eff */
[----:B------:R-:W-:Y:S01]  /*bfd0*/  STL [R1+0x1100], R2 ;  /* 0x0011000201007387 */ /* 0x000fe20000100800 */
[----:B------:R-:W-:-:S03]  /*bfe0*/  IMAD R0, R10, 0x7e, RZ ;  /* 0x0000007e0a007824 */ /* 0x000fc600078e02ff */
[----:B------:R2:W-:Y:S01]  /*bff0*/  STL [R1+0x10fc], R3 ;  /* 0x0010fc0301007387 */ /* 0x0005e20000100800 */
[----:B------:R-:W-:-:S03]  /*c000*/  IMAD.WIDE R4, R6, 0x2, R18 ;  /* 0x0000000206047825 */ /* 0x000fc600078e0212 */
[----:B------:R-:W-:Y:S01]  /*c010*/  STL.64 [R1+0x618], R20 ;  /* 0x0006181401007387 */ /* 0x000fe20000100a00 */
[----:B--2---:R-:W-:-:S03]  /*c020*/  IMAD.WIDE R2, R6, 0x2, R20 ;  /* 0x0000000206027825 */ /* 0x004fc600078e0214 */
[----:B------:R-:W-:Y:S01]  /*c030*/  STL.64 [R1+0x628], R16 ;  /* 0x0006281001007387 */ /* 0x000fe20000100a00 */
[----:B------:R-:W-:-:S03]  /*c040*/  IMAD.WIDE R6, R6, 0x2, R16 ;  /* 0x0000000206067825 */ /* 0x000fc600078e0210 */
[----:B------:R-:W-:Y:S01]  /*c050*/  STL.64 [R1+0x620], R18 ;  /* 0x0006201201007387 */ /* 0x000fe20000100a00 */
[----:B------:R-:W-:-:S03]  /*c060*/  IMAD.WIDE R8, R0, 0x2, R22 ;  /* 0x0000000200087825 */ /* 0x000fc600078e0216 */
[----:B------:R-:W-:Y:S04]  /*c070*/  STL [R1+0x1108], R2 ;  /* 0x0011080201007387 */ /* 0x000fe80000100800 */
[----:B------:R2:W-:Y:S04]  /*c080*/  STL [R1+0x1104], R3 ;  /* 0x0011040301007387 */ /* 0x0005e80000100800 */
[----:B------:R-:W-:Y:S04]  /*c090*/  STL [R1+0x1110], R4 ;  /* 0x0011100401007387 */ /* 0x000fe80000100800 */
[----:B------:R3:W-:Y:S01]  /*c0a0*/  STL [R1+0x110c], R5 ;  /* 0x00110c0501007387 */ /* 0x0007e20000100800 */
[----:B--2---:R-:W-:-:S03]  /*c0b0*/  IMAD.WIDE R2, R0, 0x2, R20 ;  /* 0x0000000200027825 */ /* 0x004fc600078e0214 */
[----:B------:R-:W-:Y:S04]  /*c0c0*/  STL [R1+0x1118], R6 ;  /* 0x0011180601007387 */ /* 0x000fe80000100800 */
[----:B------:R2:W-:Y:S01]  /*c0d0*/  STL [R1+0x1114], R7 ;  /* 0x0011140701007387 */ /* 0x0005e20000100800 */
[----:B---3--:R-:W-:-:S03]  /*c0e0*/  IMAD.WIDE R4, R0, 0x2, R18 ;  /* 0x0000000200047825 */ /* 0x008fc600078e0212 */
[----:B------:R-:W-:Y:S04]  /*c0f0*/  STL [R1+0x1120], R8 ;  /* 0x0011200801007387 */ /* 0x000fe80000100800 */
[----:B------:R3:W-:Y:S01]  /*c100*/  STL [R1+0x111c], R9 ;  /* 0x00111c0901007387 */ /* 0x0007e20000100800 */
[----:B--2---:R-:W-:-:S03]  /*c110*/  IMAD.WIDE R6, R0, 0x2, R16 ;  /* 0x0000000200067825 */ /* 0x004fc600078e0210 */
[----:B------:R-:W-:Y:S04]  /*c120*/  STL [R1+0x1128], R2 ;  /* 0x0011280201007387 */ /* 0x000fe80000100800 */
[----:B------:R2:W-:Y:S01]  /*c130*/  STL [R1+0x1124], R3 ;  /* 0x0011240301007387 */ /* 0x0005e20000100800 */
[----:B---3--:R-:W-:-:S03]  /*c140*/  IMAD.WIDE R8, R11, 0x2, R22 ;  /* 0x000000020b087825 */ /* 0x008fc600078e0216 */
[----:B------:R-:W-:Y:S01]  /*c150*/  STL [R1+0x1130], R4 ;  /* 0x0011300401007387 */ /* 0x000fe20000100800 */
[----:B------:R-:W-:-:S03]  /*c160*/  IMAD R0, R10, 0x7c, RZ ;  /* 0x0000007c0a007824 */ /* 0x000fc600078e02ff */
        /* <DEDUP_REMOVED lines=779> */
[----:B------:R-:W-:-:S03]  /*f220*/  IMAD.SHL.U32 R0, R10, 0x40, RZ ;  /* 0x000000400a007824 */ /* 0x000fc600078e00ff */
        /* <DEDUP_REMOVED lines=27> */
[----:B------:R-:W-:Y:S01]  /*f3e0*/  STL [R1+0x18f8], R6 ;  /* 0x0018f80601007387 */ /* 0x000fe20000100800 */
[----:B------:R-:W-:-:S03]  /*f3f0*/  IMAD R0, R10, 0x3e, RZ ;  /* 0x0000003e0a007824 */ /* 0x000fc600078e02ff */
[----:B------:R2:W-:Y:S01]  /*f400*/  STL [R1+0x18f4], R7 ;  /* 0x0018f40701007387 */ /* 0x0005e20000100800 */
[----:B---3--:R-:W-:-:S03]  /*f410*/  IMAD.WIDE R4, R11, 0x2, R18 ;  /* 0x000000020b047825 */ /* 0x008fc600078e0212 */
[----:B------:R-:W-:Y:S04]  /*f420*/  STL [R1+0x1900], R8 ;  /* 0x0019000801007387 */ /* 0x000fe80000100800 */
[----:B------:R-:W-:Y:S01]  /*f430*/  STL [R1+0x18fc], R9 ;  /* 0x0018fc0901007387 */ /* 0x000fe20000100800 */
[----:B--2---:R-:W-:-:S03]  /*f440*/  IMAD.WIDE R6, R11, 0x2, R16 ;  /* 0x000000020b067825 */ /* 0x004fc600078e0210 */
[----:B------:R-:W-:Y:S01]  /*f450*/  STL [R1+0x1908], R2 ;  /* 0x0019080201007387 */ /* 0x000fe20000100800 */
[----:B------:R-:W2:Y:S03]  /*f460*/  LDC R11, c[0x0][0x238] ;  /* 0x00008e00ff0b7b82 */ /* 0x000ea60000000800 */
[----:B------:R3:W-:Y:S04]  /*f470*/  STL [R1+0x1904], R3 ;  /* 0x0019040301007387 */ /* 0x0007e80000100800 */
[----:B------:R-:W-:Y:S04]  /*f480*/  STL [R1+0x1910], R4 ;  /* 0x0019100401007387 */ /* 0x000fe80000100800 */
[----:B------:R4:W-:Y:S01]  /*f490*/  STL [R1+0x190c], R5 ;  /* 0x00190c0501007387 */ /* 0x0009e20000100800 */
[----:B---3--:R-:W-:-:S03]  /*f4a0*/  IMAD.WIDE R2, R0, 0x2, R22 ;  /* 0x0000000200027825 */ /* 0x008fc600078e0216 */
[----:B------:R-:W-:Y:S04]  /*f4b0*/  STL [R1+0x1918], R6 ;  /* 0x0019180601007387 */ /* 0x000fe80000100800 */
[----:B------:R-:W-:Y:S04]  /*f4c0*/  STL [R1+0x1914], R7 ;  /* 0x0019140701007387 */ /* 0x000fe80000100800 */
[----:B------:R-:W-:Y:S04]  /*f4d0*/  STL [R1+0x1920], R2 ;  /* 0x0019200201007387 */ /* 0x000fe80000100800 */
[----:B------:R3:W-:Y:S01]  /*f4e0*/  STL [R1+0x191c], R3 ;  /* 0x00191c0301007387 */ /* 0x0007e20000100800 */
[----:B------:R-:W-:-:S02]  /*f4f0*/  IMAD R8, R10, 0x3d, RZ ;  /* 0x0000003d0a087824 */ /* 0x000fc400078e02ff */
[----:B----4-:R-:W-:-:S04]  /*f500*/  IMAD.WIDE R4, R0, 0x2, R18 ;  /* 0x0000000200047825 */ /* 0x010fc800078e0212 */
[----:B---3--:R-:W-:-:S04]  /*f510*/  IMAD.WIDE R2, R0, 0x2, R20 ;  /* 0x0000000200027825 */ /* 0x008fc800078e0214 */
[----:B------:R-:W-:Y:S01]  /*f520*/  IMAD.WIDE R6, R0, 0x2, R16 ;  /* 0x0000000200067825 */ /* 0x000fe200078e0210 */
[----:B------:R-:W-:Y:S04]  /*f530*/  STL [R1+0x1928], R2 ;  /* 0x0019280201007387 */ /* 0x000fe80000100800 */
[----:B------:R3:W-:Y:S04]  /*f540*/  STL [R1+0x1924], R3 ;  /* 0x0019240301007387 */ /* 0x0007e80000100800 */
[----:B------:R-:W-:Y:S04]  /*f550*/  STL [R1+0x1930], R4 ;  /* 0x0019300401007387 */ /* 0x000fe80000100800 */
[----:B------:R4:W-:Y:S01]  /*f560*/  STL [R1+0x192c], R5 ;  /* 0x00192c0501007387 */ /* 0x0009e20000100800 */
[----:B---3--:R-:W-:-:S03]  /*f570*/  IMAD.WIDE R2, R8, 0x2, R22 ;  /* 0x0000000208027825 */ /* 0x008fc600078e0216 */
[----:B------:R-:W-:Y:S04]  /*f580*/  STL [R1+0x1938], R6 ;  /* 0x0019380601007387 */ /* 0x000fe80000100800 */
[----:B------:R3:W-:Y:S04]  /*f590*/  STL [R1+0x1934], R7 ;  /* 0x0019340701007387 */ /* 0x0007e80000100800 */
[----:B------:R-:W-:Y:S01]  /*f5a0*/  STL [R1+0x1940], R2 ;  /* 0x0019400201007387 */ /* 0x000fe20000100800 */
[----:B------:R-:W-:-:S03]  /*f5b0*/  IMAD R0, R10, 0x3c, RZ ;  /* 0x0000003c0a007824 */ /* 0x000fc600078e02ff */
[----:B------:R1:W-:Y:S01]  /*f5c0*/  STL [R1+0x193c], R3 ;  /* 0x00193c0301007387 */ /* 0x0003e20000100800 */
[----:B----4-:R-:W-:-:S04]  /*f5d0*/  IMAD.WIDE R4, R8, 0x2, R18 ;  /* 0x0000000208047825 */ /* 0x010fc800078e0212 */
[----:B---3--:R-:W-:-:S04]  /*f5e0*/  IMAD.WIDE R6, R8, 0x2, R16 ;  /* 0x0000000208067825 */ /* 0x008fc800078e0210 */
[----:B-1----:R-:W-:-:S04]  /*f5f0*/  IMAD.WIDE R2, R8, 0x2, R20 ;  /* 0x0000000208027825 */ /* 0x002fc800078e0214 */
[C---:B------:R-:W-:Y:S01]  /*f600*/  IMAD.WIDE R8, R0.reuse, 0x2, R22 ;  /* 0x0000000200087825 */ /* 0x040fe200078e0216 */
[----:B------:R-:W-:Y:S04]  /*f610*/  STL [R1+0x1948], R2 ;  /* 0x0019480201007387 */ /* 0x000fe80000100800 */
[----:B------:R1:W-:Y:S04]  /*f620*/  STL [R1+0x1944], R3 ;  /* 0x0019440301007387 */ /* 0x0003e80000100800 */
[----:B------:R-:W-:Y:S04]  /*f630*/  STL [R1+0x1950], R4 ;  /* 0x0019500401007387 */ /* 0x000fe80000100800 */
[----:B------:R3:W-:Y:S01]  /*f640*/  STL [R1+0x194c], R5 ;  /* 0x00194c0501007387 */ /* 0x0007e20000100800 */
[----:B-1----:R-:W-:-:S03]  /*f650*/  IMAD.WIDE R2, R0, 0x2, R20 ;  /* 0x0000000200027825 */ /* 0x002fc600078e0214 */
[----:B------:R-:W-:Y:S04]  /*f660*/  STL [R1+0x1958], R6 ;  /* 0x0019580601007387 */ /* 0x000fe80000100800 */
[----:B------:R-:W-:Y:S01]  /*f670*/  STL [R1+0x1954], R7 ;  /* 0x0019540701007387 */ /* 0x000fe20000100800 */
[----:B---3--:R-:W-:-:S03]  /*f680*/  IMAD.WIDE R4, R0, 0x2, R18 ;  /* 0x0000000200047825 */ /* 0x008fc600078e0212 */
[----:B------:R2:W-:Y:S04]  /*f690*/  STL [R1+0x1960], R8 ;  /* 0x0019600801007387 */ /* 0x0005e80000100800 */
[----:B------:R1:W-:Y:S04]  /*f6a0*/  STL [R1+0x195c], R9 ;  /* 0x00195c0901007387 */ /* 0x0003e80000100800 */
[----:B------:R-:W-:Y:S04]  /*f6b0*/  STL [R1+0x1968], R2 ;  /* 0x0019680201007387 */ /* 0x000fe80000100800 */
[----:B------:R3:W-:Y:S01]  /*f6c0*/  STL [R1+0x1964], R3 ;  /* 0x0019640301007387 */ /* 0x0007e20000100800 */
[----:B--2---:R-:W-:Y:S01]  /*f6d0*/  IMAD R8, R11, 0x3b, RZ ;  /* 0x0000003b0b087824 */ /* 0x004fe200078e02ff */
[----:B-1----:R-:W1:Y:S02]  /*f6e0*/  LDC R9, c[0x0][0x238] ;  /* 0x00008e00ff097b82 */ /* 0x002e640000000800 */
[----:B------:R-:W-:Y:S01]  /*f6f0*/  STL [R1+0x1970], R4 ;  /* 0x0019700401007387 */ /* 0x000fe20000100800 */
[----:B------:R-:W-:-:S04]  /*f700*/  IMAD.WIDE R6, R8, 0x2, R22 ;  /* 0x0000000208067825 */ /* 0x000fc800078e0216 */
[----:B---3--:R-:W-:Y:S01]  /*f710*/  IMAD.WIDE R2, R0, 0x2, R16 ;  /* 0x0000000200027825 */ /* 0x008fe200078e0210 */
[----:B------:R2:W-:Y:S01]  /*f720*/  STL [R1+0x196c], R5 ;  /* 0x00196c0501007387 */ /* 0x0005e20000100800 */
[----:B------:R-:W3:Y:S03]  /*f730*/  LDC R11, c[0x0][0x238] ;  /* 0x00008e00ff0b7b82 */ /* 0x000ee60000000800 */
[----:B------:R-:W-:Y:S04]  /*f740*/  STL [R1+0x1978], R2 ;  /* 0x0019780201007387 */ /* 0x000fe80000100800 */
[----:B------:R4:W-:Y:S01]  /*f750*/  STL [R1+0x1974], R3 ;  /* 0x0019740301007387 */ /* 0x0009e20000100800 */
[----:B--2---:R-:W-:-:S03]  /*f760*/  IMAD.WIDE R4, R8, 0x2, R18 ;  /* 0x0000000208047825 */ /* 0x004fc600078e0212 */
[----:B------:R-:W-:Y:S01]  /*f770*/  STL [R1+0x1980], R6 ;  /* 0x0019800601007387 */ /* 0x000fe20000100800 */
[----:B----4-:R-:W-:-:S03]  /*f780*/  IMAD.WIDE R2, R8, 0x2, R20 ;  /* 0x0000000208027825 */ /* 0x010fc600078e0214 */
[----:B------:R2:W-:Y:S04]  /*f790*/  STL [R1+0x197c], R7 ;  /* 0x00197c0701007387 */ /* 0x0005e80000100800 */
[----:B------:R-:W-:Y:S01]  /*f7a0*/  STL [R1+0x1988], R2 ;  /* 0x0019880201007387 */ /* 0x000fe20000100800 */
[----:B------:R-:W-:Y:S02]  /*f7b0*/  IMAD R0, R12, 0x3a, RZ ;  /* 0x0000003a0c007824 */ /* 0x000fe400078e02ff */
[----:B------:R-:W4:Y:S01]  /*f7c0*/  LDC R12, c[0x0][0x238] ;  /* 0x00008e00ff0c7b82 */ /* 0x000f220000000800 */
[----:B------:R0:W-:Y:S01]  /*f7d0*/  STL [R1+0x1984], R3 ;  /* 0x0019840301007387 */ /* 0x0001e20000100800 */
[----:B--2---:R-:W-:-:S03]  /*f7e0*/  IMAD.WIDE R6, R0, 0x2, R22 ;  /* 0x0000000200067825 */ /* 0x004fc600078e0216 */
[----:B------:R-:W-:Y:S01]  /*f7f0*/  STL [R1+0x1990], R4 ;  /* 0x0019900401007387 */ /* 0x000fe20000100800 */
[----:B0-----:R-:W-:-:S03]  /*f800*/  IMAD.WIDE R2, R8, 0x2, R16 ;  /* 0x0000000208027825 */ /* 0x001fc600078e0210 */
[----:B------:R0:W-:Y:S04]  /*f810*/  STL [R1+0x198c], R5 ;  /* 0x00198c0501007387 */ /* 0x0001e80000100800 */
[----:B------:R-:W-:Y:S04]  /*f820*/  STL [R1+0x1998], R2 ;  /* 0x0019980201007387 */ /* 0x000fe80000100800 */
[----:B------:R2:W-:Y:S01]  /*f830*/  STL [R1+0x1994], R3 ;  /* 0x0019940301007387 */ /* 0x0005e20000100800 */
[----:B-1----:R-:W-:Y:S02]  /*f840*/  IMAD R8, R9, 0x39, RZ ;  /* 0x0000003909087824 */ /* 0x002fe400078e02ff */
[C---:B0-----:R-:W-:Y:S01]  /*f850*/  IMAD.WIDE R4, R0.reuse, 0x2, R18 ;  /* 0x0000000200047825 */ /* 0x041fe200078e0212 */
[----:B------:R-:W-:Y:S03]  /*f860*/  STL [R1+0x19a0], R6 ;  /* 0x0019a00601007387 */ /* 0x000fe60000100800 */
[C---:B--2---:R-:W-:Y:S01]  /*f870*/  IMAD.WIDE R2, R0.reuse, 0x2, R20 ;  /* 0x0000000200027825 */ /* 0x044fe200078e0214 */
[----:B------:R0:W-:Y:S04]  /*f880*/  STL [R1+0x199c], R7 ;  /* 0x00199c0701007387 */ /* 0x0001e80000100800 */
[----:B------:R-:W-:Y:S04]  /*f890*/  STL [R1+0x19a8], R2 ;  /* 0x0019a80201007387 */ /* 0x000fe80000100800 */
[----:B------:R1:W-:Y:S01]  /*f8a0*/  STL [R1+0x19a4], R3 ;  /* 0x0019a40301007387 */ /* 0x0003e20000100800 */
[----:B0-----:R-:W-:-:S03]  /*f8b0*/  IMAD.WIDE R6, R0, 0x2, R16 ;  /* 0x0000000200067825 */ /* 0x001fc600078e0210 */
[----:B------:R-:W-:Y:S04]  /*f8c0*/  STL [R1+0x19b0], R4 ;  /* 0x0019b00401007387 */ /* 0x000fe80000100800 */
[----:B------:R0:W-:Y:S01]  /*f8d0*/  STL [R1+0x19ac], R5 ;  /* 0x0019ac0501007387 */ /* 0x0001e20000100800 */
[----:B-1----:R-:W-:-:S03]  /*f8e0*/  IMAD.WIDE R2, R8, 0x2, R22 ;  /* 0x0000000208027825 */ /* 0x002fc600078e0216 */
[----:B------:R-:W-:Y:S04]  /*f8f0*/  STL [R1+0x19b8], R6 ;  /* 0x0019b80601007387 */ /* 0x000fe80000100800 */
[----:B------:R1:W-:Y:S04]  /*f900*/  STL [R1+0x19b4], R7 ;  /* 0x0019b40701007387 */ /* 0x0003e80000100800 */
[----:B------:R-:W-:Y:S01]  /*f910*/  STL [R1+0x19c0], R2 ;  /* 0x0019c00201007387 */ /* 0x000fe20000100800 */
[----:B---3--:R-:W-:Y:S02]  /*f920*/  IMAD R0, R11, 0x38, RZ ;  /* 0x000000380b007824 */ /* 0x008fe400078e02ff */
[C---:B0-----:R-:W-:Y:S01]  /*f930*/  IMAD.WIDE R4, R8.reuse, 0x2, R18 ;  /* 0x0000000208047825 */ /* 0x041fe200078e0212 */
[----:B------:R0:W-:Y:S01]  /*f940*/  STL [R1+0x19bc], R3 ;  /* 0x0019bc0301007387 */ /* 0x0001e20000100800 */
[----:B------:R-:W2:Y:S02]  /*f950*/  LDC R11, c[0x0][0x238] ;  /* 0x00008e00ff0b7b82 */ /* 0x000ea40000000800 */
[----:B-1----:R-:W-:-:S04]  /*f960*/  IMAD.WIDE R6, R8, 0x2, R16 ;  /* 0x0000000208067825 */ /* 0x002fc800078e0210 */
[----:B0-----:R-:W-:-:S04]  /*f970*/  IMAD.WIDE R2, R8, 0x2, R20 ;  /* 0x0000000208027825 */ /* 0x001fc800078e0214 */
[C---:B------:R-:W-:Y:S01]  /*f980*/  IMAD.WIDE R8, R0.reuse, 0x2, R22 ;  /* 0x0000000200087825 */ /* 0x040fe200078e0216 */
[----:B------:R-:W-:Y:S04]  /*f990*/  STL [R1+0x19c8], R2 ;  /* 0x0019c80201007387 */ /* 0x000fe80000100800 */
[----:B------:R0:W-:Y:S04]  /*f9a0*/  STL [R1+0x19c4], R3 ;  /* 0x0019c40301007387 */ /* 0x0001e80000100800 */
[----:B------:R-:W-:Y:S04]  /*f9b0*/  STL [R1+0x19d0], R4 ;  /* 0x0019d00401007387 */ /* 0x000fe80000100800 */
[----:B------:R1:W-:Y:S01]  /*f9c0*/  STL [R1+0x19cc], R5 ;  /* 0x0019cc0501007387 */ /* 0x0003e20000100800 */
[----:B0-----:R-:W-:-:S03]  /*f9d0*/  IMAD.WIDE R2, R0, 0x2, R20 ;  /* 0x0000000200027825 */ /* 0x001fc600078e0214 */
[----:B------:R-:W-:Y:S04]  /*f9e0*/  STL [R1+0x19d8], R6 ;  /* 0x0019d80601007387 */ /* 0x000fe80000100800 */
[----:B------:R-:W-:Y:S01]  /*f9f0*/  STL [R1+0x19d4], R7 ;  /* 0x0019d40701007387 */ /* 0x000fe20000100800 */
[----:B-1----:R-:W-:-:S03]  /*fa00*/  IMAD.WIDE R4, R0, 0x2, R18 ;  /* 0x0000000200047825 */ /* 0x002fc600078e0212 */
[----:B------:R4:W-:Y:S04]  /*fa10*/  STL [R1+0x19e0], R8 ;  /* 0x0019e00801007387 */ /* 0x0009e80000100800 */
[----:B------:R0:W-:Y:S04]  /*fa20*/  STL [R1+0x19dc], R9 ;  /* 0x0019dc0901007387 */ /* 0x0001e80000100800 */
[----:B------:R-:W-:Y:S04]  /*fa30*/  STL [R1+0x19e8], R2 ;  /* 0x0019e80201007387 */ /* 0x000fe80000100800 */
[----:B------:R1:W-:Y:S01]  /*fa40*/  STL [R1+0x19e4], R3 ;  /* 0x0019e40301007387 */ /* 0x0003e20000100800 */
[----:B----4-:R-:W-:Y:S01]  /*fa50*/  IMAD R8, R12, 0x37, RZ ;  /* 0x000000370c087824 */ /* 0x010fe200078e02ff */
[----:B0-----:R-:W0:Y:S02]  /*fa60*/  LDC R9, c[0x0][0x238] ;  /* 0x00008e00ff097b82 */ /* 0x001e240000000800 */
[----:B------:R-:W-:Y:S01]  /*fa70*/  STL [R1+0x19f0], R4 ;  /* 0x0019f00401007387 */ /* 0x000fe20000100800 */
[----:B------:R-:W-:-:S04]  /*fa80*/  IMAD.WIDE R6, R8, 0x2, R22 ;  /* 0x0000000208067825 */ /* 0x000fc800078e0216 */
[----:B-1----:R-:W-:Y:S01]  /*fa90*/  IMAD.WIDE R2, R0, 0x2, R16 ;  /* 0x0000000200027825 */ /* 0x002fe200078e0210 */
[----:B------:R1:W-:Y:S01]  /*faa0*/  STL [R1+0x19ec], R5 ;  /* 0x0019ec0501007387 */ /* 0x0003e20000100800 */
[----:B------:R-:W3:Y:S03]  /*fab0*/  LDC R12, c[0x0][0x238] ;  /* 0x00008e00ff0c7b82 */ /* 0x000ee60000000800 */
[----:B------:R-:W-:Y:S04]  /*fac0*/  STL [R1+0x19f8], R2 ;  /* 0x0019f80201007387 */ /* 0x000fe80000100800 */
[----:B------:R4:W-:Y:S01]  /*fad0*/  STL [R1+0x19f4], R3 ;  /* 0x0019f40301007387 */ /* 0x0009e20000100800 */
[----:B-1----:R-:W-:-:S03]  /*fae0*/  IMAD.WIDE R4, R8, 0x2, R18 ;  /* 0x0000000208047825 */ /* 0x002fc600078e0212 */
[----:B------:R-:W-:Y:S01]  /*faf0*/  STL [R1+0x1a00], R6 ;  /* 0x001a000601007387 */ /* 0x000fe20000100800 */
[----:B----4-:R-:W-:-:S03]  /*fb00*/  IMAD.WIDE R2, R8, 0x2, R20 ;  /* 0x0000000208027825 */ /* 0x010fc600078e0214 */
[----:B------:R1:W-:Y:S04]  /*fb10*/  STL [R1+0x19fc], R7 ;  /* 0x0019fc0701007387 */ /* 0x0003e80000100800 */
[----:B------:R-:W-:Y:S01]  /*fb20*/  STL [R1+0x1a08], R2 ;  /* 0x001a080201007387 */ /* 0x000fe20000100800 */
[----:B------:R-:W-:Y:S02]  /*fb30*/  IMAD R0, R13, 0x36, RZ ;  /* 0x000000360d007824 */ /* 0x000fe400078e02ff */
[----:B------:R-:W4:Y:S01]  /*fb40*/  LDC R13, c[0x0][0x238] ;  /* 0x00008e00ff0d7b82 */ /* 0x000f220000000800 */
[----:B------:R2:W-:Y:S01]  /*fb50*/  STL [R1+0x1a04], R3 ;  /* 0x001a040301007387 */ /* 0x0005e20000100800 */
[----:B-1----:R-:W-:-:S03]  /*fb60*/  IMAD.WIDE R6, R0, 0x2, R22 ;  /* 0x0000000200067825 */ /* 0x002fc600078e0216 */
[----:B------:R-:W-:Y:S01]  /*fb70*/  STL [R1+0x1a10], R4 ;  /* 0x001a100401007387 */ /* 0x000fe20000100800 */
[----:B--2---:R-:W-:-:S03]  /*fb80*/  IMAD.WIDE R2, R8, 0x2, R16 ;  /* 0x0000000208027825 */ /* 0x004fc600078e0210 */
[----:B------:R1:W-:Y:S04]  /*fb90*/  STL [R1+0x1a0c], R5 ;  /* 0x001a0c0501007387 */ /* 0x0003e80000100800 */
[----:B------:R-:W-:Y:S04]  /*fba0*/  STL [R1+0x1a18], R2 ;  /* 0x001a180201007387 */ /* 0x000fe80000100800 */
[----:B------:R2:W-:Y:S01]  /*fbb0*/  STL [R1+0x1a14], R3 ;  /* 0x001a140301007387 */ /* 0x0005e20000100800 */
[----:B0-----:R-:W-:Y:S02]  /*fbc0*/  IMAD R8, R9, 0x35, RZ ;  /* 0x0000003509087824 */ /* 0x001fe400078e02ff */
[C---:B-1----:R-:W-:Y:S01]  /*fbd0*/  IMAD.WIDE R4, R0.reuse, 0x2, R18 ;  /* 0x0000000200047825 */ /* 0x042fe200078e0212 */
        /* <DEDUP_REMOVED lines=12> */
[----:B------:R-:W-:Y:S02]  /*fca0*/  IMAD R0, R11, 0x34, RZ ;  /* 0x000000340b007824 */ /* 0x000fe400078e02ff */
        /* <DEDUP_REMOVED lines=18> */
[----:B---3--:R-:W-:Y:S01]  /*fdd0*/  IMAD R8, R12, 0x33, RZ ;  /* 0x000000330c087824 */ /* 0x008fe200078e02ff */
        /* <DEDUP_REMOVED lines=260> */
[----:B------:R-:W-:Y:S02]  /*10e20*/  IMAD.SHL.U32 R0, R11, 0x20, RZ ;  /* 0x000000200b007824 */ /* 0x000fe400078e00ff */
        /* <DEDUP_REMOVED lines=351> */
[----:B------:R-:W-:Y:S04]  /*12420*/  STL [R1+0x1fdc], R9 ;  /* 0x001fdc0901007387 */ /* 0x000fe80000100800 */
[----:B------:R-:W-:Y:S04]  /*12430*/  STL [R1+0x1fe8], R2 ;  /* 0x001fe80201007387 */ /* 0x000fe80000100800 */
[----:B------:R0:W-:Y:S01]  /*12440*/  STL [R1+0x1fe4], R3 ;  /* 0x001fe40301007387 */ /* 0x0001e20000100800 */
[----:B---3--:R-:W-:-:S02]  /*12450*/  IMAD R8, R12, 0x7, RZ ;  /* 0x000000070c087824 */ /* 0x008fc400078e02ff */
[----:B------:R-:W1:Y:S01]  /*12460*/  LDC R12, c[0x0][0x238] ;  /* 0x00008e00ff0c7b82 */ /* 0x000e620000000800 */
[----:B------:R-:W-:Y:S01]  /*12470*/  STL [R1+0x1ff0], R4 ;  /* 0x001ff00401007387 */ /* 0x000fe20000100800 */
[----:B------:R-:W-:-:S04]  /*12480*/  IMAD.WIDE R6, R8, 0x2, R22 ;  /* 0x0000000208067825 */ /* 0x000fc800078e0216 */
[----:B0-----:R-:W-:Y:S01]  /*12490*/  IMAD.WIDE R2, R0, 0x2, R16 ;  /* 0x0000000200027825 */ /* 0x001fe200078e0210 */
[----:B------:R0:W-:Y:S04]  /*124a0*/  STL [R1+0x1fec], R5 ;  /* 0x001fec0501007387 */ /* 0x0001e80000100800 */
[----:B------:R-:W-:Y:S04]  /*124b0*/  STL [R1+0x1ff8], R2 ;  /* 0x001ff80201007387 */ /* 0x000fe80000100800 */
[----:B------:R3:W-:Y:S01]  /*124c0*/  STL [R1+0x1ff4], R3 ;  /* 0x001ff40301007387 */ /* 0x0007e20000100800 */
[----:B0-----:R-:W-:-:S03]  /*124d0*/  IMAD.WIDE R4, R8, 0x2, R18 ;  /* 0x0000000208047825 */ /* 0x001fc600078e0212 */
[----:B------:R-:W-:Y:S01]  /*124e0*/  STL [R1+0x2000], R6 ;  /* 0x0020000601007387 */ /* 0x000fe20000100800 */
[----:B---3--:R-:W-:-:S03]  /*124f0*/  IMAD.WIDE R2, R8, 0x2, R20 ;  /* 0x0000000208027825 */ /* 0x008fc600078e0214 */
[----:B------:R0:W-:Y:S04]  /*12500*/  STL [R1+0x1ffc], R7 ;  /* 0x001ffc0701007387 */ /* 0x0001e80000100800 */
[----:B------:R-:W-:Y:S01]  /*12510*/  STL [R1+0x2008], R2 ;  /* 0x0020080201007387 */ /* 0x000fe20000100800 */
[----:B----4-:R-:W-:Y:S02]  /*12520*/  IMAD R0, R13, 0x6, RZ ;  /* 0x000000060d007824 */ /* 0x010fe400078e02ff */
[----:B------:R-:W3:Y:S01]  /*12530*/  LDC R13, c[0x0][0x238] ;  /* 0x00008e00ff0d7b82 */ /* 0x000ee20000000800 */
[----:B------:R4:W-:Y:S01]  /*12540*/  STL [R1+0x2004], R3 ;  /* 0x0020040301007387 */ /* 0x0009e20000100800 */
[----:B0-----:R-:W-:-:S03]  /*12550*/  IMAD.WIDE R6, R0, 0x2, R22 ;  /* 0x0000000200067825 */ /* 0x001fc600078e0216 */
[----:B------:R-:W-:Y:S01]  /*12560*/  STL [R1+0x2010], R4 ;  /* 0x0020100401007387 */ /* 0x000fe20000100800 */
[----:B----4-:R-:W-:-:S03]  /*12570*/  IMAD.WIDE R2, R8, 0x2, R16 ;  /* 0x0000000208027825 */ /* 0x010fc600078e0210 */
[----:B------:R0:W-:Y:S04]  /*12580*/  STL [R1+0x200c], R5 ;  /* 0x00200c0501007387 */ /* 0x0001e80000100800 */
[----:B------:R-:W-:Y:S01]  /*12590*/  STL [R1+0x2018], R2 ;  /* 0x0020180201007387 */ /* 0x000fe20000100800 */
[----:B--2---:R-:W-:-:S03]  /*125a0*/  IMAD R11, R11, 0x5, RZ ;  /* 0x000000050b0b7824 */ /* 0x004fc600078e02ff */
[----:B------:R2:W-:Y:S01]  /*125b0*/  STL [R1+0x2014], R3 ;  /* 0x0020140301007387 */ /* 0x0005e20000100800 */
[----:B0-----:R-:W-:-:S03]  /*125c0*/  IMAD.WIDE R4, R0, 0x2, R18 ;  /* 0x0000000200047825 */ /* 0x001fc600078e0212 */
[----:B------:R-:W-:Y:S01]  /*125d0*/  STL [R1+0x2020], R6 ;  /* 0x0020200601007387 */ /* 0x000fe20000100800 */
[----:B--2---:R-:W-:-:S03]  /*125e0*/  IMAD.WIDE R2, R0, 0x2, R20 ;  /* 0x0000000200027825 */ /* 0x004fc600078e0214 */
[----:B------:R0:W-:Y:S01]  /*125f0*/  STL [R1+0x201c], R7 ;  /* 0x00201c0701007387 */ /* 0x0001e20000100800 */
[----:B------:R-:W-:-:S03]  /*12600*/  IMAD.WIDE R8, R11, 0x2, R22 ;  /* 0x000000020b087825 */ /* 0x000fc600078e0216 */
[----:B------:R-:W-:Y:S04]  /*12610*/  STL [R1+0x2028], R2 ;  /* 0x0020280201007387 */ /* 0x000fe80000100800 */
[----:B------:R2:W-:Y:S01]  /*12620*/  STL [R1+0x2024], R3 ;  /* 0x0020240301007387 */ /* 0x0005e20000100800 */
[----:B0-----:R-:W-:-:S03]  /*12630*/  IMAD.WIDE R6, R0, 0x2, R16 ;  /* 0x0000000200067825 */ /* 0x001fc600078e0210 */
[----:B------:R-:W-:Y:S04]  /*12640*/  STL [R1+0x2030], R4 ;  /* 0x0020300401007387 */ /* 0x000fe80000100800 */
[----:B------:R0:W-:Y:S01]  /*12650*/  STL [R1+0x202c], R5 ;  /* 0x00202c0501007387 */ /* 0x0001e20000100800 */
[----:B--2---:R-:W-:-:S03]  /*12660*/  IMAD.WIDE R2, R11, 0x2, R20 ;  /* 0x000000020b027825 */ /* 0x004fc600078e0214 */
[----:B------:R1:W-:Y:S04]  /*12670*/  STL [R1+0x2038], R6 ;  /* 0x0020380601007387 */ /* 0x0003e80000100800 */
[----:B------:R-:W-:Y:S01]  /*12680*/  STL [R1+0x2034], R7 ;  /* 0x0020340701007387 */ /* 0x000fe20000100800 */
[----:B0-----:R-:W-:-:S03]  /*12690*/  IMAD.WIDE R4, R11, 0x2, R18 ;  /* 0x000000020b047825 */ /* 0x001fc600078e0212 */
[----:B------:R0:W-:Y:S04]  /*126a0*/  STL [R1+0x2040], R8 ;  /* 0x0020400801007387 */ /* 0x0001e80000100800 */
[----:B------:R-:W-:Y:S01]  /*126b0*/  STL [R1+0x203c], R9 ;  /* 0x00203c0901007387 */ /* 0x000fe20000100800 */
[----:B-1----:R-:W-:Y:S02]  /*126c0*/  IMAD.SHL.U32 R6, R12, 0x4, RZ ;  /* 0x000000040c067824 */ /* 0x002fe400078e00ff */
[----:B---3--:R-:W-:Y:S01]  /*126d0*/  IMAD R0, R13, 0x3, RZ ;  /* 0x000000030d007824 */ /* 0x008fe200078e02ff */
[----:B------:R-:W-:Y:S01]  /*126e0*/  STL [R1+0x2048], R2 ;  /* 0x0020480201007387 */ /* 0x000fe20000100800 */
[----:B------:R-:W1:Y:S03]  /*126f0*/  LDC R12, c[0x0][0x238] ;  /* 0x00008e00ff0c7b82 */ /* 0x000e660000000800 */
[----:B------:R2:W-:Y:S04]  /*12700*/  STL [R1+0x2044], R3 ;  /* 0x0020440301007387 */ /* 0x0005e80000100800 */
[----:B------:R-:W-:Y:S01]  /*12710*/  STL [R1+0x2050], R4 ;  /* 0x0020500401007387 */ /* 0x000fe20000100800 */
[----:B0-----:R-:W0:Y:S03]  /*12720*/  LDC R8, c[0x0][0x238] ;  /* 0x00008e00ff087b82 */ /* 0x001e260000000800 */
[----:B------:R3:W-:Y:S01]  /*12730*/  STL [R1+0x204c], R5 ;  /* 0x00204c0501007387 */ /* 0x0007e20000100800 */
[----:B--2---:R-:W-:-:S04]  /*12740*/  IMAD.WIDE R2, R11, 0x2, R16 ;  /* 0x000000020b027825 */ /* 0x004fc800078e0210 */
[----:B------:R-:W2:Y:S01]  /*12750*/  LDC R11, c[0x0][0x238] ;  /* 0x00008e00ff0b7b82 */ /* 0x000ea20000000800 */
[----:B------:R-:W-:Y:S01]  /*12760*/  STL [R1+0x2058], R2 ;  /* 0x0020580201007387 */ /* 0x000fe20000100800 */
[----:B---3--:R-:W-:-:S03]  /*12770*/  IMAD.WIDE R4, R6, 0x2, R22 ;  /* 0x0000000206047825 */ /* 0x008fc600078e0216 */
[----:B------:R3:W-:Y:S03]  /*12780*/  STL [R1+0x2054], R3 ;  /* 0x0020540301007387 */ /* 0x0007e60000100800 */
[----:B------:R-:W4:Y:S01]  /*12790*/  LDC R13, c[0x0][0x238] ;  /* 0x00008e00ff0d7b82 */ /* 0x000f220000000800 */
[----:B------:R-:W-:Y:S04]  /*127a0*/  STL [R1+0x2060], R4 ;  /* 0x0020600401007387 */ /* 0x000fe80000100800 */
[----:B------:R1:W-:Y:S01]  /*127b0*/  STL [R1+0x205c], R5 ;  /* 0x00205c0501007387 */ /* 0x0003e20000100800 */
[----:B---3--:R-:W-:-:S05]  /*127c0*/  IMAD.WIDE R2, R6, 0x2, R20 ;  /* 0x0000000206027825 */ /* 0x008fca00078e0214 */
[----:B------:R-:W-:Y:S01]  /*127d0*/  STL [R1+0x2068], R2 ;  /* 0x0020680201007387 */ /* 0x000fe20000100800 */
[----:B-1----:R-:W-:-:S03]  /*127e0*/  IMAD.WIDE R4, R6, 0x2, R18 ;  /* 0x0000000206047825 */ /* 0x002fc600078e0212 */
[----:B------:R1:W-:Y:S01]  /*127f0*/  STL [R1+0x2064], R3 ;  /* 0x0020640301007387 */ /* 0x0003e20000100800 */
[----:B------:R-:W-:-:S03]  /*12800*/  IMAD.WIDE R6, R6, 0x2, R16 ;  /* 0x0000000206067825 */ /* 0x000fc600078e0210 */
[----:B------:R-:W-:Y:S04]  /*12810*/  STL [R1+0x2070], R4 ;  /* 0x0020700401007387 */ /* 0x000fe80000100800 */
[----:B------:R3:W-:Y:S01]  /*12820*/  STL [R1+0x206c], R5 ;  /* 0x00206c0501007387 */ /* 0x0007e20000100800 */
[----:B-1----:R-:W-:-:S03]  /*12830*/  IMAD.WIDE R2, R0, 0x2, R22 ;  /* 0x0000000200027825 */ /* 0x002fc600078e0216 */
[----:B------:R-:W-:Y:S04]  /*12840*/  STL [R1+0x2078], R6 ;  /* 0x0020780601007387 */ /* 0x000fe80000100800 */
[----:B------:R1:W-:Y:S04]  /*12850*/  STL [R1+0x2074], R7 ;  /* 0x0020740701007387 */ /* 0x0003e80000100800 */
[----:B------:R-:W-:Y:S01]  /*12860*/  STL [R1+0x2080], R2 ;  /* 0x0020800201007387 */ /* 0x000fe20000100800 */
[----:B---3--:R-:W-:-:S03]  /*12870*/  IMAD.WIDE R4, R0, 0x2, R18 ;  /* 0x0000000200047825 */ /* 0x008fc600078e0212 */
[----:B------:R3:W-:Y:S01]  /*12880*/  STL [R1+0x207c], R3 ;  /* 0x00207c0301007387 */ /* 0x0007e20000100800 */
[----:B0-----:R-:W-:Y:S02]  /*12890*/  IMAD.SHL.U32 R8, R8, 0x2, RZ ;  /* 0x0000000208087824 */ /* 0x001fe400078e00ff */
[----:B-1----:R-:W-:-:S04]  /*128a0*/  IMAD.WIDE R6, R0, 0x2, R16 ;  /* 0x0000000200067825 */ /* 0x002fc800078e0210 */
[----:B---3--:R-:W-:-:S05]  /*128b0*/  IMAD.WIDE R2, R0, 0x2, R20 ;  /* 0x0000000200027825 */ /* 0x008fca00078e0214 */
[----:B------:R-:W-:Y:S04]  /*128c0*/  STL [R1+0x2088], R2 ;  /* 0x0020880201007387 */ /* 0x000fe80000100800 */
        /* <DEDUP_REMOVED lines=8> */
[----:B------:R2:W-:Y:S01]  /*12950*/  STL [R1+0x209c], R3 ;  /* 0x00209c0301007387 */ /* 0x0005e20000100800 */
[----:B0-----:R-:W-:-:S03]  /*12960*/  IMAD.WIDE R6, R8, 0x2, R18 ;  /* 0x0000000208067825 */ /* 0x001fc600078e0212 */
[----:B------:R-:W-:Y:S01]  /*12970*/  STL [R1+0x20a8], R4 ;  /* 0x0020a80401007387 */ /* 0x000fe20000100800 */
[----:B------:R-:W-:-:S03]  /*12980*/  IMAD.WIDE R8, R8, 0x2, R16 ;  /* 0x0000000208087825 */ /* 0x000fc600078e0210 */
[----:B------:R0:W-:Y:S01]  /*12990*/  STL [R1+0x20a4], R5 ;  /* 0x0020a40501007387 */ /* 0x0001e20000100800 */
[----:B--2---:R-:W-:-:S03]  /*129a0*/  IMAD.WIDE R2, R11, 0x2, R22 ;  /* 0x000000020b027825 */ /* 0x004fc600078e0216 */
[----:B------:R-:W-:Y:S04]  /*129b0*/  STL [R1+0x20b0], R6 ;  /* 0x0020b00601007387 */ /* 0x000fe80000100800 */
[----:B------:R4:W-:Y:S01]  /*129c0*/  STL [R1+0x20ac], R7 ;  /* 0x0020ac0701007387 */ /* 0x0009e20000100800 */
[----:B0-----:R-:W-:-:S03]  /*129d0*/  IMAD.WIDE R4, R12, 0x2, R20 ;  /* 0x000000020c047825 */ /* 0x001fc600078e0214 */
[----:B------:R-:W-:Y:S04]  /*129e0*/  STL [R1+0x20b8], R8 ;  /* 0x0020b80801007387 */ /* 0x000fe80000100800 */
[----:B------:R-:W-:Y:S01]  /*129f0*/  STL [R1+0x20b4], R9 ;  /* 0x0020b40901007387 */ /* 0x000fe20000100800 */
[----:B----4-:R-:W-:-:S03]  /*12a00*/  IMAD.WIDE R6, R13, 0x2, R18 ;  /* 0x000000020d067825 */ /* 0x010fc600078e0212 */
[----:B------:R-:W-:Y:S04]  /*12a10*/  STL [R1+0x20c0], R2 ;  /* 0x0020c00201007387 */ /* 0x000fe80000100800 */
[----:B------:R0:W-:Y:S04]  /*12a20*/  STL [R1+0x20bc], R3 ;  /* 0x0020bc0301007387 */ /* 0x0001e80000100800 */
[----:B------:R-:W-:Y:S04]  /*12a30*/  STL [R1+0x20c8], R4 ;  /* 0x0020c80401007387 */ /* 0x000fe80000100800 */
[----:B------:R-:W-:Y:S01]  /*12a40*/  STL [R1+0x20c4], R5 ;  /* 0x0020c40501007387 */ /* 0x000fe20000100800 */
[----:B0-----:R-:W-:-:S03]  /*12a50*/  IMAD.WIDE R2, R14, 0x2, R16 ;  /* 0x000000020e027825 */ /* 0x001fc600078e0210 */
[----:B------:R-:W-:Y:S04]  /*12a60*/  STL [R1+0x20d0], R6 ;  /* 0x0020d00601007387 */ /* 0x000fe80000100800 */
[----:B------:R-:W-:Y:S04]  /*12a70*/  STL [R1+0x20cc], R7 ;  /* 0x0020cc0701007387 */ /* 0x000fe80000100800 */
[----:B------:R-:W-:Y:S04]  /*12a80*/  STL [R1+0x20d8], R2 ;  /* 0x0020d80201007387 */ /* 0x000fe80000100800 */
[----:B------:R0:W-:Y:S04]  /*12a90*/  STL [R1+0x20d4], R3 ;  /* 0x0020d40301007387 */ /* 0x0001e80000100800 */
[----:B------:R1:W-:Y:S04]  /*12aa0*/  STL [R1+0xb64], RZ ;  /* 0x000b64ff01007387 */ /* 0x0003e80000100800 */
        /* <DEDUP_REMOVED lines=151> */
[----:B------:R1:W-:Y:S01]  /*13420*/  STL [R1+0x43c], RZ ;  /* 0x00043cff01007387 */ /* 0x0003e20000100800 */
[----:B------:R-:W2:Y:S03]  /*13430*/  S2R R61, SR_TID.X ;  /* 0x00000000003d7919 */ /* 0x000ea60000002100 */
        /* <DEDUP_REMOVED lines=29> */
[----:B--2---:R-:W-:-:S03]  /*13610*/  LOP3.LUT R61, R61, 0x1f, RZ, 0xc0, !PT ;  /* 0x0000001f3d3d7812 */ /* 0x004fc600078ec0ff */
[----:B------:R1:W-:Y:S04]  /*13620*/  STL [R1+0x324], RZ ;  /* 0x000324ff01007387 */ /* 0x0003e80000100800 */
[----:B------:R1:W-:Y:S04]  /*13630*/  STL [R1+0x328], RZ ;  /* 0x000328ff01007387 */ /* 0x0003e80000100800 */
[----:B------:R1:W-:Y:S04]  /*13640*/  STL [R1+0x32c], RZ ;  /* 0x00032cff01007387 */ /* 0x0003e80000100800 */
[----:B------:R1:W-:Y:S04]  /*13650*/  STL [R1+0x300], RZ ;  /* 0x000300ff01007387 */ /* 0x0003e80000100800 */
[----:B------:R1:W-:Y:S01]  /*13660*/  STL [R1+0x304], RZ ;  /* 0x000304ff01007387 */ /* 0x0003e20000100800 */
[----:B0-----:R-:W-:-:S02]  /*13670*/  IMAD.SHL.U32 R3, R61, 0x2, RZ ;  /* 0x000000023d037824 */ /* 0x001fc400078e00ff */
[----:B------:R-:W0:Y:S01]  /*13680*/  LDC R61, c[0x0][0x23c] ;  /* 0x00008f00ff3d7b82 */ /* 0x000e220000000800 */
        /* <DEDUP_REMOVED lines=21> */
[----:B------:R-:W-:-:S03]  /*137e0*/  VIADD R60, R60, 0x7f ;  /* 0x0000007f3c3c7836 */ /* 0x000fc60000000000 */
[----:B------:R1:W-:Y:S04]  /*137f0*/  STL [R1+0x4dc], RZ ;  /* 0x0004dcff01007387 */ /* 0x0003e80000100800 */
[----:B------:R1:W-:Y:S04]  /*13800*/  STL [R1+0x450], RZ ;  /* 0x000450ff01007387 */ /* 0x0003e80000100800 */
[----:B------:R1:W-:Y:S04]  /*13810*/  STL [R1+0x454], RZ ;  /* 0x000454ff01007387 */ /* 0x0003e80000100800 */
[----:B------:R1:W-:Y:S01]  /*13820*/  STL [R1+0x458], RZ ;  /* 0x000458ff01007387 */ /* 0x0003e20000100800 */
[----:B0-----:R-:W-:-:S03]  /*13830*/  IMAD.SHL.U32 R2, R61, 0x80, RZ ;  /* 0x000000803d027824 */ /* 0x001fc600078e00ff */
[----:B------:R1:W-:Y:S01]  /*13840*/  STL [R1+0x45c], RZ ;  /* 0x00045cff01007387 */ /* 0x0003e20000100800 */
[----:B------:R-:W-:-:S03]  /*13850*/  SHF.R.S32.HI R61, RZ, 0x1f, R60 ;  /* 0x0000001fff3d7819 */ /* 0x000fc6000001143c */
[----:B------:R1:W-:Y:S04]  /*13860*/  STL [R1+0x310], RZ ;  /* 0x000310ff01007387 */ /* 0x0003e80000100800 */
[----:B------:R1:W-:Y:S04]  /*13870*/  STL [R1+0x314], RZ ;  /* 0x000314ff01007387 */ /* 0x0003e80000100800 */
[----:B------:R1:W-:Y:S04]  /*13880*/  STL [R1+0x318], RZ ;  /* 0x000318ff01007387 */ /* 0x0003e80000100800 */
[----:B------:R1:W-:Y:S01]  /*13890*/  STL [R1+0x31c], RZ ;  /* 0x00031cff01007387 */ /* 0x0003e20000100800 */
[----:B------:R-:W-:-:S03]  /*138a0*/  LEA.HI R61, R61, R60, RZ, 0x7 ;  /* 0x0000003c3d3d7211 */ /* 0x000fc600078f38ff */
[----:B------:R1:W-:Y:S04]  /*138b0*/  STL [R1+0x2d0], RZ ;  /* 0x0002d0ff01007387 */ /* 0x0003e80000100800 */
[----:B------:R1:W-:Y:S04]  /*138c0*/  STL [R1+0x2d4], RZ ;  /* 0x0002d4ff01007387 */ /* 0x0003e80000100800 */
[----:B------:R1:W-:Y:S04]  /*138d0*/  STL [R1+0x2d8], RZ ;  /* 0x0002d8ff01007387 */ /* 0x0003e80000100800 */
[----:B------:R1:W-:Y:S04]  /*138e0*/  STL [R1+0x2dc], RZ ;  /* 0x0002dcff01007387 */ /* 0x0003e80000100800 */
[----:B------:R1:W-:Y:S01]  /*138f0*/  STL [R1+0x2e0], RZ ;  /* 0x0002e0ff01007387 */ /* 0x0003e20000100800 */
[----:B------:R-:W-:-:S03]  /*13900*/  SHF.R.S32.HI R5, RZ, 0x7, R61 ;  /* 0x00000007ff057819 */ /* 0x000fc6000001143d */
[----:B------:R1:W-:Y:S04]  /*13910*/  STL [R1+0x2e4], RZ ;  /* 0x0002e4ff01007387 */ /* 0x0003e80000100800 */
[----:B------:R1:W-:Y:S04]  /*13920*/  STL [R1+0x2e8], RZ ;  /* 0x0002e8ff01007387 */ /* 0x0003e80000100800 */
[----:B------:R1:W-:Y:S04]  /*13930*/  STL [R1+0x2ec], RZ ;  /* 0x0002ecff01007387 */ /* 0x0003e80000100800 */
[----:B------:R1:W-:Y:S04]  /*13940*/  STL [R1+0x650], RZ ;  /* 0x000650ff01007387 */ /* 0x0003e80000100800 */
[----:B------:R1:W-:Y:S01]  /*13950*/  STL [R1+0x654], RZ ;  /* 0x000654ff01007387 */ /* 0x0003e20000100800 */
[----:B------:R-:W0:Y:S03]  /*13960*/  S2R R61, SR_TID.X ;  /* 0x00000000003d7919 */ /* 0x000e260000002100 */
        /* <DEDUP_REMOVED lines=28> */
[----:B0-----:R-:W-:-:S03]  /*13b30*/  LOP3.LUT R60, R61, 0x7, RZ, 0xc0, !PT ;  /* 0x000000073d3c7812 */ /* 0x001fc600078ec0ff */
[----:B------:R1:W-:Y:S04]  /*13b40*/  STL [R1+0x3d8], RZ ;  /* 0x0003d8ff01007387 */ /* 0x0003e80000100800 */
[----:B------:R1:W-:Y:S01]  /*13b50*/  STL [R1+0x3dc], RZ ;  /* 0x0003dcff01007387 */ /* 0x0003e20000100800 */
[----:B------:R-:W-:Y:S02]  /*13b60*/  IMAD R60, R60, 0x110, RZ ;  /* 0x000001103c3c7824 */ /* 0x000fe400078e02ff */
[C---:B------:R-:W-:Y:S02]  /*13b70*/  IMAD.SHL.U32 R58, R61.reuse, 0x2, RZ ;  /* 0x000000023d3a7824 */ /* 0x040fe400078e00ff */
[----:B------:R-:W-:Y:S01]  /*13b80*/  IMAD.SHL.U32 R10, R10, 0x80, RZ ;  /* 0x000000800a0a7824 */ /* 0x000fe200078e00ff */
[----:B------:R-:W-:Y:S01]  /*13b90*/  SHF.R.S32.HI R0, RZ, 0x1f, R2 ;  /* 0x0000001fff007819 */ /* 0x000fe20000011402 */
[----:B------:R-:W-:Y:S01]  /*13ba0*/  IMAD.SHL.U32 R59, R61, 0x80, RZ ;  /* 0x000000803d3b7824 */ /* 0x000fe200078e00ff */
[----:B------:R-:W-:-:S02]  /*13bb0*/  LOP3.LUT R61, R60, 0x10, R58, 0x78, !PT ;  /* 0x000000103c3d7812 */ /* 0x000fc400078e783a */
[----:B------:R-:W-:Y:S02]  /*13bc0*/  SHF.R.S32.HI R4, RZ, 0x1f, R10 ;  /* 0x0000001fff047819 */ /* 0x000fe4000001140a */
[----:B------:R-:W-:Y:S02]  /*13bd0*/  LOP3.LUT R60, R60, 0x30, R58, 0x78, !PT ;  /* 0x000000303c3c7812 */ /* 0x000fe400078e783a */
[----:B------:R-:W-:Y:S02]  /*13be0*/  SHF.L.U64.HI R0, R2, 0x1, R0 ;  /* 0x0000000102007819 */ /* 0x000fe40000010200 */
[----:B------:R-:W-:Y:S02]  /*13bf0*/  LOP3.LUT R61, R61, 0x800, R59, 0xf8, !PT ;  /* 0x000008003d3d7812 */ /* 0x000fe400078ef83b */
[----:B------:R-:W-:Y:S02]  /*13c00*/  SHF.L.U64.HI R2, R10, 0x1, R4 ;  /* 0x000000010a027819 */ /* 0x000fe40000010204 */
[----:B------:R-:W-:-:S02]  /*13c10*/  LOP3.LUT R4, R3, 0x10, RZ, 0x3c, !PT ;  /* 0x0000001003047812 */ /* 0x000fc400078e3cff */
[C---:B------:R-:W-:Y:S02]  /*13c20*/  LOP3.LUT R6, R3.reuse, 0x20, RZ, 0x3c, !PT ;  /* 0x0000002003067812 */ /* 0x040fe400078e3cff */
[----:B------:R-:W-:Y:S02]  /*13c30*/  LOP3.LUT R5, R3, 0x30, RZ, 0x3c, !PT ;  /* 0x0000003003057812 */ /* 0x000fe400078e3cff */
[----:B------:R-:W-:Y:S02]  /*13c40*/  LOP3.LUT R4, R60, 0x40, RZ, 0x3c, !PT ;  /* 0x000000403c047812 */ /* 0x000fe400078e3cff */
[C---:B------:R-:W-:Y:S02]  /*13c50*/  LOP3.LUT R6, R61.reuse, 0x20, RZ, 0x3c, !PT ;  /* 0x000000203d067812 */ /* 0x040fe400078e3cff */
[C---:B------:R-:W-:Y:S02]  /*13c60*/  LOP3.LUT R5, R61.reuse, 0x40, RZ, 0x3c, !PT ;  /* 0x000000403d057812 */ /* 0x040fe400078e3cff */
[----:B-1----:R-:W-:-:S07]  /*13c70*/  LOP3.LUT R4, R61, 0x60, RZ, 0x3c, !PT ;  /* 0x000000603d047812 */ /* 0x002fce00078e3cff */
.L_x_1:
[----:B0-----:R-:W2:Y:S01]  /*13c80*/  LDL.64 R4, [R1+0x628] ;  /* 0x0006280001047983 */ /* 0x001ea20000100a00 */
[----:B-----5:R-:W0:Y:S03]  /*13c90*/  LDC R29, c[0x0][0x230] ;  /* 0x00008c00ff1d7b82 */ /* 0x020e260000000800 */
[----:B--2---:R1:W-:Y:S04]  /*13ca0*/  STL [R1+0x40ac], R5 ;  /* 0x0040ac0501007387 */ /* 0x0043e80000100800 */
[----:B-1----:R-:W0:Y:S04]  /*13cb0*/  LDL R5, [R1+0xb64] ;  /* 0x000b640001057983 */ /* 0x002e280000100800 */
        /* <DEDUP_REMOVED lines=480> */
[----:B------:R-:W-:Y:S01]  /*15ac0*/  STL [R1+0x3828], R2 ;  /* 0x0038280201007387 */ /* 0x000fe20000100800 */
[----:B0-----:R-:W-:-:S03]  /*15ad0*/  IMAD R29, R5, -0x80, R29 ;  /* 0xffffff80051d7824 */ /* 0x001fc600078e021d */
[----:B------:R-:W-:Y:S04]  /*15ae0*/  STL [R1+0x3830], R2 ;  /* 0x0038300201007387 */ /* 0x000fe80000100800 */
[----:B------:R-:W-:Y:S04]  /*15af0*/  STL [R1+0x3838], R2 ;  /* 0x0038380201007387 */ /* 0x000fe80000100800 */
[----:B------:R0:W-:Y:S04]  /*15b00*/  STL [R1+0x2374], R0 ;  /* 0x0023740001007387 */ /* 0x0001e80000100800 */
[----:B0-----:R-:W2:Y:S04]  /*15b10*/  LDL.LU R0, [R1+0x1114] ;  /* 0x0011140001007983 */ /* 0x001ea80000300800 */
[----:B------:R-:W3:Y:S01]  /*15b20*/  LDL.LU R5, [R1+0x40ac] ;  /* 0x0040ac0001057983 */ /* 0x000ee20000300800 */
[----:B------:R-:W-:-:S02]  /*15b30*/  ISETP.GT.AND P0, PT, R29, RZ, PT ;  /* 0x000000ff1d00720c */ /* 0x000fc40003f04270 */
[----:B------:R-:W-:Y:S02]  /*15b40*/  PRMT R61, RZ, 0x7610, R61 ;  /* 0x00007610ff3d7816 */ /* 0x000fe4000000003d */
[----:B------:R-:W-:Y:S02]  /*15b50*/  PRMT R31, RZ, 0x7610, R31 ;  /* 0x00007610ff1f7816 */ /* 0x000fe4000000001f */
[----:B------:R-:W-:-:S07]  /*15b60*/  ISETP.GT.AND P1, PT, R29, 0x1, PT ;  /* 0x000000011d00780c */ /* 0x000fce0003f24270 */
[----:B---3--:R-:W3:Y:S04]  /*15b70*/  @P0 LDG.E.U16 R61, desc[UR6][R4.64] ;  /* 0x00000006043d0981 */ /* 0x008ee8000c1e1500 */
[----:B---3--:R0:W-:Y:S04]  /*15b80*/  STL [R1+0xb14], R61 ;  /* 0x000b143d01007387 */ /* 0x0081e80000100800 */
[----:B0-----:R-:W3:Y:S04]  /*15b90*/  LDL.LU R61, [R1+0x40a8] ;  /* 0x0040a800013d7983 */ /* 0x001ee80000300800 */
[----:B------:R-:W4:Y:S01]  /*15ba0*/  LDL.64 R4, [R1+0x620] ;  /* 0x0006200001047983 */ /* 0x000f220000100a00 */
[----:B---3--:R-:W-:-:S03]  /*15bb0*/  PRMT R61, RZ, 0x7610, R61 ;  /* 0x00007610ff3d7816 */ /* 0x008fc6000000003d */
[----:B----4-:R-:W3:Y:S04]  /*15bc0*/  @P0 LDG.E.U16 R31, desc[UR6][R4.64] ;  /* 0x00000006041f0981 */ /* 0x010ee8000c1e1500 */
        /* <DEDUP_REMOVED lines=12> */
[----:B------:R-:W4:Y:S04]  /*15c90*/  LDL R4, [R1+0x20d4] ;  /* 0x0020d40001047983 */ /* 0x000f280000100800 */
[----:B------:R-:W4:Y:S01]  /*15ca0*/  LDL R5, [R1+0x20d8] ;  /* 0x0020d80001057983 */ /* 0x000f220000100800 */
[----:B------:R-:W-:-:S02]  /*15cb0*/  ISETP.GT.AND P0, PT, R29, 0x2, PT ;  /* 0x000000021d00780c */ /* 0x000fc40003f04270 */
[----:B---3--:R-:W-:Y:S02]  /*15cc0*/  PRMT R31, RZ, 0x7610, R31 ;  /* 0x00007610ff1f7816 */ /* 0x008fe4000000001f */
[----:B----4-:R-:W-:-:S04]  /*15cd0*/  @P1 LOP3.LUT R5, R5, R4, RZ, 0x3c, !PT ;  /* 0x0000000405051212 */ /* 0x010fc800078e3cff */
[----:B------:R-:W-:-:S04]  /*15ce0*/  @P1 LOP3.LUT R4, R5, R4, RZ, 0x3c, !PT ;  /* 0x0000000405041212 */ /* 0x000fc800078e3cff */
[----:B------:R-:W-:-:S05]  /*15cf0*/  @P1 LOP3.LUT R5, R5, R4, RZ, 0x3c, !PT ;  /* 0x0000000405051212 */ /* 0x000fca00078e3cff */
[----:B------:R-:W3:Y:S04]  /*15d00*/  @P1 LDG.E.U16 R61, desc[UR6][R4.64] ;  /* 0x00000006043d1981 */ /* 0x000ee8000c1e1500 */
[----:B---3--:R0:W-:Y:S04]  /*15d10*/  STL [R1+0xb00], R61 ;  /* 0x000b003d01007387 */ /* 0x0081e80000100800 */
[----:B0-----:R-:W3:Y:S04]  /*15d20*/  LDL.LU R61, [R1+0x4098] ;  /* 0x00409800013d7983 */ /* 0x001ee80000300800 */
[----:B------:R-:W4:Y:S04]  /*15d30*/  LDL R4, [R1+0x20cc] ;  /* 0x0020cc0001047983 */ /* 0x000f280000100800 */
[----:B------:R-:W4:Y:S01]  /*15d40*/  LDL R5, [R1+0x20d0] ;  /* 0x0020d00001057983 */ /* 0x000f220000100800 */
[----:B---3--:R-:W-:-:S02]  /*15d50*/  PRMT R61, RZ, 0x7610, R61 ;  /* 0x00007610ff3d7816 */ /* 0x008fc4000000003d */
        /* <DEDUP_REMOVED lines=3401> */
[----:B------:R-:W4:Y:S02]  /*231f0*/  LDL R5, [R1+0x1550] ;  /* 0x0015500001057983 */ /* 0x000f240000100800 */
[----:B----4-:R-:W-:-:S04]  /*23200*/  @P1 LOP3.LUT R5, R5, R4, RZ, 0x3c, !PT ;  /* 0x0000000405051212 */ /* 0x010fc800078e3cff */
[----:B------:R-:W-:-:S04]  /*23210*/  @P1 LOP3.LUT R4, R5, R4, RZ, 0x3c, !PT ;  /* 0x0000000405041212 */ /* 0x000fc800078e3cff */
[----:B------:R-:W-:-:S05]  /*23220*/  @P1 LOP3.LUT R5, R5, R4, RZ, 0x3c, !PT ;  /* 0x0000000405051212 */ /* 0x000fca00078e3cff */
[----:B------:R-:W4:Y:S04]  /*23230*/  @P1 LDG.E.U16 R31, desc[UR6][R4.64] ;  /* 0x00000006041f1981 */ /* 0x000f28000c1e1500 */
[----:B----4-:R0:W-:Y:S04]  /*23240*/  STL [R1+0xbc], R31 ;  /* 0x0000bc1f01007387 */ /* 0x0101e80000100800 */
[----:B0-----:R-:W4:Y:S04]  /*23250*/  LDL.LU R31, [R1+0x3ad4] ;  /* 0x003ad400011f7983 */ /* 0x001f280000300800 */
[----:B------:R-:W2:Y:S04]  /*23260*/  LDL R4, [R1+0x1544] ;  /* 0x0015440001047983 */ /* 0x000ea80000100800 */
[----:B------:R-:W2:Y:S01]  /*23270*/  LDL R5, [R1+0x1548] ;  /* 0x0015480001057983 */ /* 0x000ea20000100800 */
[----:B----4-:R-:W-:-:S02]  /*23280*/  PRMT R31, RZ, 0x7610, R31 ;  /* 0x00007610ff1f7816 */ /* 0x010fc4000000001f */
[----:B--2---:R-:W-:-:S04]  /*23290*/  @P1 LOP3.LUT R5, R5, R4, RZ, 0x3c, !PT ;  /* 0x0000000405051212 */ /* 0x004fc800078e3cff */
[----:B------:R-:W-:-:S04]  /*232a0*/  @P1 LOP3.LUT R4, R5, R4, RZ, 0x3c, !PT ;  /* 0x0000000405041212 */ /* 0x000fc800078e3cff */
[----:B------:R-:W-:-:S05]  /*232b0*/  @P1 LOP3.LUT R5, R5, R4, RZ, 0x3c, !PT ;  /* 0x0000000405051212 */ /* 0x000fca00078e3cff */
[----:B------:R-:W2:Y:S04]  /*232c0*/  @P1 LDG.E.U16 R31, desc[UR6][R4.64] ;  /* 0x00000006041f1981 */ /* 0x000ea8000c1e1500 */
[----:B--2---:R0:W-:Y:S04]  /*232d0*/  STL [R1+0xb8], R31 ;  /* 0x0000b81f01007387 */ /* 0x0041e80000100800 */
[----:B0-----:R-:W2:Y:S04]  /*232e0*/  LDL.LU R31, [R1+0x3ad0] ;  /* 0x003ad000011f7983 */ /* 0x001ea80000300800 */
[----:B------:R-:W4:Y:S04]  /*232f0*/  LDL R4, [R1+0x153c] ;  /* 0x00153c0001047983 */ /* 0x000f280000100800 */
[----:B------:R-:W4:Y:S01]  /*23300*/  LDL R5, [R1+0x1540] ;  /* 0x0015400001057983 */ /* 0x000f220000100800 */
[----:B------:R-:W-:-:S02]  /*23310*/  ISETP.GT.AND P0, PT, R29, 0x5e, PT ;  /* 0x0000005e1d00780c */ /* 0x000fc40003f04270 */
[----:B--2---:R-:W-:Y:S02]  /*23320*/  PRMT R31, RZ, 0x7610, R31 ;  /* 0x00007610ff1f7816 */ /* 0x004fe4000000001f */
[----:B----4-:R-:W-:-:S04]  /*23330*/  @P1 LOP3.LUT R5, R5, R4, RZ, 0x3c, !PT ;  /* 0x0000000405051212 */ /* 0x010fc800078e3cff */
[----:B------:R-:W-:-:S04]  /*23340*/  @P1 LOP3.LUT R4, R5, R4, RZ, 0x3c, !PT ;  /* 0x0000000405041212 */ /* 0x000fc800078e3cff */
[----:B------:R-:W-:-:S05]  /*23350*/  @P1 LOP3.LUT R5, R5, R4, RZ, 0x3c, !PT ;  /* 0x0000000405051212 */ /* 0x000fca00078e3cff */
[----:B------:R-:W2:Y:S04]  /*23360*/  @P1 LDG.E.U16 R31, desc[UR6][R4.64] ;  /* 0x00000006041f1981 */ /* 0x000ea8000c1e1500 */
[----:B--2---:R0:W-:Y:S04]  /*23370*/  STL [R1+0xb4], R31 ;  /* 0x0000b41f01007387 */ /* 0x0041e80000100800 */
[----:B0-----:R-:W2:Y:S04]  /*23380*/  LDL.LU R31, [R1+0x3acc] ;  /* 0x003acc00011f7983 */ /* 0x001ea80000300800 */
[----:B------:R-:W4:Y:S04]  /*23390*/  LDL R4, [R1+0x1534] ;  /* 0x0015340001047983 */ /* 0x000f280000100800 */
[----:B------:R-:W4:Y:S01]  /*233a0*/  LDL R5, [R1+0x1538] ;  /* 0x0015380001057983 */ /* 0x000f220000100800 */
[----:B--2---:R-:W-:-:S02]  /*233b0*/  PRMT R31, RZ, 0x7610, R31 ;  /* 0x00007610ff1f7816 */ /* 0x004fc4000000001f */
        /* <DEDUP_REMOVED lines=45> */
[----:B------:R-:W-:-:S02]  /*23690*/  PRMT R60, RZ, 0x7610, R60 ;  /* 0x00007610ff3c7816 */ /* 0x000fc4000000003c */
        /* <DEDUP_REMOVED lines=8> */
[----:B------:R-:W-:-:S02]  /*23720*/  PRMT R59, RZ, 0x7610, R59 ;  /* 0x00007610ff3b7816 */ /* 0x000fc4000000003b */
[----:B--2---:R-:W-:-:S04]  /*23730*/  @P1 LOP3.LUT R5, R5, R4, RZ, 0x3c, !PT ;  /* 0x0000000405051212 */ /* 0x004fc800078e3cff */
[----:B------:R-:W-:-:S04]  /*23740*/  @P1 LOP3.LUT R4, R5, R4, RZ, 0x3c, !PT ;  /* 0x0000000405041212 */ /* 0x000fc800078e3cff */
[----:B------:R-:W-:-:S05]  /*23750*/  @P1 LOP3.LUT R5, R5, R4, RZ, 0x3c, !PT ;  /* 0x0000000405051212 */ /* 0x000fca00078e3cff */
[----:B------:R-:W2:Y:S04]  /*23760*/  @P1 LDG.E.U16 R59, desc[UR6][R4.64] ;  /* 0x00000006043b1981 */ /* 0x000ea8000c1e1500 */
[----:B--2---:R0:W-:Y:S04]  /*23770*/  STL [R1+0x6ec], R59 ;  /* 0x0006ec3b01007387 */ /* 0x0041e80000100800 */
[----:B0-----:R-:W2:Y:S04]  /*23780*/  LDL.LU R59, [R1+0x3ab0] ;  /* 0x003ab000013b7983 */ /* 0x001ea80000300800 */
[----:B------:R-:W3:Y:S04]  /*23790*/  LDL R4, [R1+0x14fc] ;  /* 0x0014fc0001047983 */ /* 0x000ee80000100800 */
[----:B------:R-:W3:Y:S01]  /*237a0*/  LDL R5, [R1+0x1500] ;  /* 0x0015000001057983 */ /* 0x000ee20000100800 */
[----:B------:R-:W-:-:S02]  /*237b0*/  PRMT R58, RZ, 0x7610, R58 ;  /* 0x00007610ff3a7816 */ /* 0x000fc4000000003a */
[----:B------:R-:W-:Y:S02]  /*237c0*/  ISETP.GT.AND P0, PT, R29, 0x60, PT ;  /* 0x000000601d00780c */ /* 0x000fe40003f04270 */
[----:B---3--:R-:W-:-:S04]  /*237d0*/  @P1 LOP3.LUT R5, R5, R4, RZ, 0x3c, !PT ;  /* 0x0000000405051212 */ /* 0x008fc800078e3cff */
        /* <DEDUP_REMOVED lines=35> */
[----:B------:R-:W-:Y:S02]  /*23a10*/  ISETP.GT.AND P1, PT, R29, 0x61, PT ;  /* 0x000000611d00780c */ /* 0x000fe40003f24270 */
        /* <DEDUP_REMOVED lines=36> */
[----:B------:R-:W-:Y:S02]  /*23c60*/  ISETP.GT.AND P0, PT, R29, 0x62, PT ;  /* 0x000000621d00780c */ /* 0x000fe40003f04270 */
        /* <DEDUP_REMOVED lines=272> */
[----:B------:R-:W2:Y:S04]  /*24d70*/  LDL R4, [R1+0x13cc] ;  /* 0x0013cc0001047983 */ /* 0x000ea80000100800 */
[----:B------:R-:W2:Y:S01]  /*24d80*/  LDL R5, [R1+0x13d0] ;  /* 0x0013d00001057983 */ /* 0x000ea20000100800 */
[----:B------:R-:W-:-:S03]  /*24d90*/  PRMT R20, RZ, 0x7610, R20 ;  /* 0x00007610ff147816 */ /* 0x000fc60000000014 */
[----:B----4-:R0:W-:Y:S04]  /*24da0*/  STL [R1+0x30], R31 ;  /* 0x0000301f01007387 */ /* 0x0101e80000100800 */
[----:B0-----:R-:W4:Y:S01]  /*24db0*/  LDL R31, [R1+0x13a8] ;  /* 0x0013a800011f7983 */ /* 0x001f220000100800 */
        /* <DEDUP_REMOVED lines=40> */
[----:B------:R-:W3:Y:S01]  /*25040*/  @P0 LDG.E.U16 R12, desc[UR6][R4.64] ;  /* 0x00000006040c0981 */ /* 0x000ee2000c1e1500 */
[----:B------:R-:W-:-:S03]  /*25050*/  PRMT R7, RZ, 0x7610, R7 ;  /* 0x00007610ff077816 */ /* 0x000fc60000000007 */
[----:B---3--:R0:W-:Y:S04]  /*25060*/  STL [R1+0x1c], R12 ;  /* 0x00001c0c01007387 */ /* 0x0081e80000100800 */
[----:B0-----:R-:W3:Y:S04]  /*25070*/  LDL.LU R12, [R1+0x3a08] ;  /* 0x003a0800010c7983 */ /* 0x001ee80000300800 */
[----:B------:R-:W4:Y:S01]  /*25080*/  LDL R5, [R1+0x13a4] ;  /* 0x0013a40001057983 */ /* 0x000f220000100800 */
[----:B------:R-:W-:-:S03]  /*25090*/  @P0 IMAD.MOV.U32 R4, RZ, RZ, R31 ;  /* 0x000000ffff040224 */ /* 0x000fc600078e001f */
[----:B------:R-:W2:Y:S04]  /*250a0*/  LDL R31, [R1+0x1380] ;  /* 0x00138000011f7983 */ /* 0x000ea80000100800 */
[----:B----4-:R-:W4:Y:S04]  /*250b0*/  @P0 LDG.E.U16 R7, desc[UR6][R4.64] ;  /* 0x0000000604070981 */ /* 0x010f28000c1e1500 */
[----:B----4-:R0:W-:Y:S04]  /*250c0*/  STL [R1+0x18], R7 ;  /* 0x0000180701007387 */ /* 0x0101e80000100800 */
[----:B0-----:R-:W4:Y:S04]  /*250d0*/  LDL.LU R7, [R1+0x3a04] ;  /* 0x003a040001077983 */ /* 0x001f280000300800 */
        /* <DEDUP_REMOVED lines=38> */
[----:B------:R-:W2:Y:S01]  /*25340*/  LDL R5, [R1+0x137c] ;  /* 0x00137c0001057983 */ /* 0x000ea20000100800 */
[----:B------:R-:W-:Y:S01]  /*25350*/  @P1 IMAD.MOV.U32 R4, RZ, RZ, R31 ;  /* 0x000000ffff041224 */ /* 0x000fe200078e001f */
[----:B------:R-:W-:-:S02]  /*25360*/  ISETP.GT.AND P0, PT, R29, 0x6c, PT ;  /* 0x0000006c1d00780c */ /* 0x000fc40003f04270 */
[----:B------:R-:W4:Y:S04]  /*25370*/  LDL R31, [R1+0x1358] ;  /* 0x00135800011f7983 */ /* 0x000f280000100800 */
[----:B--2---:R-:W2:Y:S04]  /*25380*/  @P1 LDG.E.U16 R45, desc[UR6][R4.64] ;  /* 0x00000006042d1981 */ /* 0x004ea8000c1e1500 */
        /* <DEDUP_REMOVED lines=36> */
[----:B------:R0:W3:Y:S04]  /*255d0*/  @P0 LDG.E.U16 R2, desc[UR6][R4.64] ;  /* 0x0000000604020981 */ /* 0x0000e8000c1e1500 */
[----:B------:R-:W4:Y:S01]  /*255e0*/  LDL R5, [R1+0x1354] ;  /* 0x0013540001057983 */ /* 0x000f220000100800 */
[----:B------:R-:W-:Y:S01]  /*255f0*/  PRMT R53, RZ, 0x7610, R53 ;  /* 0x00007610ff357816 */ /* 0x000fe20000000035 */
[----:B0-----:R-:W-:Y:S02]  /*25600*/  @P1 IMAD.MOV.U32 R4, RZ, RZ, R31 ;  /* 0x000000ffff041224 */ /* 0x001fe400078e001f */
[----:B---3--:R-:W-:Y:S04]  /*25610*/  STL [R1+0x39b4], R2 ;  /* 0x0039b40201007387 */ /* 0x008fe80000100800 */
[----:B------:R-:W3:Y:S04]  /*25620*/  LDL R31, [R1+0x1338] ;  /* 0x00133800011f7983 */ /* 0x000ee80000100800 */
[----:B----4-:R-:W4:Y:S04]  /*25630*/  @P1 LDG.E.U16 R53, desc[UR6][R4.64] ;  /* 0x0000000604351981 */ /* 0x010f28000c1e1500 */
[----:B----4-:R0:W-:Y:S04]  /*25640*/  STL [R1], R53 ;  /* 0x0000003501007387 */ /* 0x0101e80000100800 */
        /* <DEDUP_REMOVED lines=8> */
[----:B------:R-:W3:Y:S04]  /*256d0*/  LDL R4, [R1+0x1344] ;  /* 0x0013440001047983 */ /* 0x000ee80000100800 */
[----:B------:R-:W3:Y:S01]  /*256e0*/  LDL R5, [R1+0x1348] ;  /* 0x0013480001057983 */ /* 0x000ee20000100800 */
[----:B------:R-:W-:-:S03]  /*256f0*/  PRMT R60, RZ, 0x7610, R60 ;  /* 0x00007610ff3c7816 */ /* 0x000fc6000000003c */
[----:B--2---:R-:W-:Y:S01]  /*25700*/  STL [R1+0x39b8], R61 ;  /* 0x0039b83d01007387 */ /* 0x004fe20000100800 */
[----:B---3--:R-:W-:-:S04]  /*25710*/  @P1 LOP3.LUT R5, R5, R4, RZ, 0x3c, !PT ;  /* 0x0000000405051212 */ /* 0x008fc800078e3cff */
[----:B------:R-:W-:-:S04]  /*25720*/  @P1 LOP3.LUT R4, R5, R4, RZ, 0x3c, !PT ;  /* 0x0000000405041212 */ /* 0x000fc800078e3cff */
[----:B------:R-:W-:-:S05]  /*25730*/  @P1 LOP3.LUT R5, R5, R4, RZ, 0x3c, !PT ;  /* 0x0000000405051212 */ /* 0x000fca00078e3cff */
[----:B------:R-:W2:Y:S04]  /*25740*/  @P1 LDG.E.U16 R60, desc[UR6][R4.64] ;  /* 0x00000006043c1981 */ /* 0x000ea8000c1e1500 */
[----:B------:R-:W3:Y:S04]  /*25750*/  LDL R4, [R1+0x133c] ;  /* 0x00133c0001047983 */ /* 0x000ee80000100800 */
[----:B------:R-:W3:Y:S01]  /*25760*/  LDL R5, [R1+0x1340] ;  /* 0x0013400001057983 */ /* 0x000ee20000100800 */
[----:B------:R-:W-:-:S03]  /*25770*/  PRMT R59, RZ, 0x7610, R59 ;  /* 0x00007610ff3b7816 */ /* 0x000fc6000000003b */
[----:B--2---:R0:W-:Y:S04]  /*25780*/  STL [R1+0x39bc], R60 ;  /* 0x0039bc3c01007387 */ /* 0x0041e80000100800 */
[----:B0-----:R-:W2:Y:S01]  /*25790*/  LDL R60, [R1+0x1334] ;  /* 0x00133400013c7983 */ /* 0x001ea20000100800 */
[-C--:B---3--:R-:W-:Y:S02]  /*257a0*/  @P1 LOP3.LUT R5, R5, R4.reuse, RZ, 0x3c, !PT ;  /* 0x0000000405051212 */ /* 0x088fe400078e3cff */
[----:B------:R-:W-:Y:S02]  /*257b0*/  ISETP.GT.AND P0, PT, R29, 0x6e, PT ;  /* 0x0000006e1d00780c */ /* 0x000fe40003f04270 */
[----:B------:R-:W-:-:S04]  /*257c0*/  @P1 LOP3.LUT R4, R5, R4, RZ, 0x3c, !PT ;  /* 0x0000000405041212 */ /* 0x000fc800078e3cff */
[----:B------:R-:W-:-:S05]  /*257d0*/  @P1 LOP3.LUT R5, R5, R4, RZ, 0x3c, !PT ;  /* 0x0000000405051212 */ /* 0x000fca00078e3cff */
[----:B------:R0:W3:Y:S01]  /*257e0*/  @P1 LDG.E.U16 R59, desc[UR6][R4.64] ;  /* 0x00000006043b1981 */ /* 0x0000e2000c1e1500 */
[----:B------:R-:W-:Y:S01]  /*257f0*/  PRMT R58, RZ, 0x7610, R58 ;  /* 0x00007610ff3a7816 */ /* 0x000fe2000000003a */
[----:B0-----:R-:W-:Y:S02]  /*25800*/  @P0 IMAD.MOV.U32 R4, RZ, RZ, R31 ;  /* 0x000000ffff040224 */ /* 0x001fe400078e001f */
[----:B--2---:R-:W-:-:S05]  /*25810*/  @P0 IMAD.MOV.U32 R5, RZ, RZ, R60 ;  /* 0x000000ffff050224 */ /* 0x004fca00078e003c */
[----:B------:R0:W2:Y:S04]  /*25820*/  @P0 LDG.E.U16 R58, desc[UR6][R4.64] ;  /* 0x00000006043a0981 */ /* 0x0000a8000c1e1500 */
[----:B---3--:R1:W-:Y:S04]  /*25830*/  STL [R1+0x39c0], R59 ;  /* 0x0039c03b01007387 */ /* 0x0083e80000100800 */
[----:B------:R-:W0:Y:S04]  /*25840*/  LDL R4, [R1+0x132c] ;  /* 0x00132c0001047983 */ /* 0x000e280000100800 */
[----:B------:R-:W0:Y:S01]  /*25850*/  LDL R5, [R1+0x1330] ;  /* 0x0013300001057983 */ /* 0x000e220000100800 */
[----:B------:R-:W-:-:S03]  /*25860*/  PRMT R57, RZ, 0x7610, R57 ;  /* 0x00007610ff397816 */ /* 0x000fc60000000039 */
[----:B------:R-:W3:Y:S04]  /*25870*/  LDL R60, [R1+0x1314] ;  /* 0x00131400013c7983 */ /* 0x000ee80000100800 */
[----:B------:R-:W4:Y:S04]  /*25880*/  LDL R31, [R1+0x1318] ;  /* 0x00131800011f7983 */ /* 0x000f280000100800 */
[----:B-1----:R-:W3:Y:S01]  /*25890*/  LDL R59, [R1+0x1328] ;  /* 0x00132800013b7983 */ /* 0x002ee20000100800 */
[----:B0-----:R-:W-:-:S04]  /*258a0*/  @P0 LOP3.LUT R5, R5, R4, RZ, 0x3c, !PT ;  /* 0x0000000405050212 */ /* 0x001fc800078e3cff */
[----:B------:R-:W-:-:S04]  /*258b0*/  @P0 LOP3.LUT R4, R5, R4, RZ, 0x3c, !PT ;  /* 0x0000000405040212 */ /* 0x000fc800078e3cff */
[----:B------:R-:W-:Y:S01]  /*258c0*/  @P0 LOP3.LUT R5, R5, R4, RZ, 0x3c, !PT ;  /* 0x0000000405050212 */ /* 0x000fe200078e3cff */
[----:B--2---:R-:W-:Y:S04]  /*258d0*/  STL [R1+0x3974], R58 ;  /* 0x0039743a01007387 */ /* 0x004fe80000100800 */
[----:B------:R3:W2:Y:S04]  /*258e0*/  @P0 LDG.E.U16 R57, desc[UR6][R4.64] ;  /* 0x0000000604390981 */ /* 0x0006a8000c1e1500 */
[----:B------:R-:W4:Y:S01]  /*258f0*/  LDL R5, [R1+0x1324] ;  /* 0x0013240001057983 */ /* 0x000f220000100800 */
[----:B------:R-:W-:Y:S01]  /*25900*/  PRMT R56, RZ, 0x7610, R56 ;  /* 0x00007610ff387816 */ /* 0x000fe20000000038 */
[----:B---3--:R-:W-:-:S02]  /*25910*/  @P0 IMAD.MOV.U32 R4, RZ, RZ, R59 ;  /* 0x000000ffff040224 */ /* 0x008fc400078e003b */
[----:B--2---:R0:W-:Y:S01]  /*25920*/  STL [R1+0x3978], R57 ;  /* 0x0039783901007387 */ /* 0x0041e20000100800 */
[----:B------:R-:W-:Y:S02]  /*25930*/  ISETP.GT.AND P1, PT, R29, 0x6f, PT ;  /* 0x0000006f1d00780c */ /* 0x000fe40003f24270 */
[----:B------:R-:W-:Y:S02]  /*25940*/  PRMT R55, RZ, 0x7610, R55 ;  /* 0x00007610ff377816 */ /* 0x000fe40000000037 */
[----:B------:R-:W-:Y:S01]  /*25950*/  PRMT R3, RZ, 0x7610, R3 ;  /* 0x00007610ff037816 */ /* 0x000fe20000000003 */
[----:B------:R-:W2:Y:S04]  /*25960*/  LDL R59, [R1+0x1308] ;  /* 0x00130800013b7983 */ /* 0x000ea80000100800 */
[----:B----4-:R1:W3:Y:S04]  /*25970*/  @P0 LDG.E.U16 R56, desc[UR6][R4.64] ;  /* 0x0000000604380981 */ /* 0x0102e8000c1e1500 */
[----:B0-----:R-:W4:Y:S04]  /*25980*/  LDL R57, [R1+0x1310] ;  /* 0x0013100001397983 */ /* 0x001f280000100800 */
[----:B------:R-:W1:Y:S04]  /*25990*/  LDL R4, [R1+0x131c] ;  /* 0x00131c0001047983 */ /* 0x000e680000100800 */
[----:B------:R-:W1:Y:S02]  /*259a0*/  LDL R5, [R1+0x1320] ;  /* 0x0013200001057983 */ /* 0x000e640000100800 */
[----:B-1----:R-:W-:-:S04]  /*259b0*/  @P0 LOP3.LUT R5, R5, R4, RZ, 0x3c, !PT ;  /* 0x0000000405050212 */ /* 0x002fc800078e3cff */
[----:B------:R-:W-:-:S04]  /*259c0*/  @P0 LOP3.LUT R4, R5, R4, RZ, 0x3c, !PT ;  /* 0x0000000405040212 */ /* 0x000fc800078e3cff */
[----:B------:R-:W-:-:S05]  /*259d0*/  @P0 LOP3.LUT R5, R5, R4, RZ, 0x3c, !PT ;  /* 0x0000000405050212 */ /* 0x000fca00078e3cff */
[----:B------:R0:W2:Y:S02]  /*259e0*/  @P0 LDG.E.U16 R55, desc[UR6][R4.64] ;  /* 0x0000000604370981 */ /* 0x0000a4000c1e1500 */
[----:B0-----:R-:W-:Y:S02]  /*259f0*/  @P1 IMAD.MOV.U32 R4, RZ, RZ, R31 ;  /* 0x000000ffff041224 */ /* 0x001fe400078e001f */
[----:B------:R-:W-:-:S05]  /*25a00*/  @P1 IMAD.MOV.U32 R5, RZ, RZ, R60 ;  /* 0x000000ffff051224 */ /* 0x000fca00078e003c */
[----:B------:R-:W4:Y:S04]  /*25a10*/  @P1 LDG.E.U16 R3, desc[UR6][R4.64] ;  /* 0x0000000604031981 */ /* 0x000f28000c1e1500 */
[----:B---3--:R0:W-:Y:S04]  /*25a20*/  STL [R1+0x397c], R56 ;  /* 0x00397c3801007387 */ /* 0x0081e80000100800 */
[----:B--2---:R-:W-:Y:S04]  /*25a30*/  STL [R1+0x3980], R55 ;  /* 0x0039803701007387 */ /* 0x004fe80000100800 */
[----:B------:R-:W2:Y:S04]  /*25a40*/  LDL R60, [R1+0x12f4] ;  /* 0x0012f400013c7983 */ /* 0x000ea80000100800 */
[----:B------:R-:W3:Y:S04]  /*25a50*/  LDL R31, [R1+0x12f8] ;  /* 0x0012f800011f7983 */ /* 0x000ee80000100800 */
[----:B----4-:R-:W-:Y:S04]  /*25a60*/  STL [R1+0x210], R3 ;  /* 0x0002100301007387 */ /* 0x010fe80000100800 */
[----:B------:R-:W4:Y:S01]  /*25a70*/  LDL R5, [R1+0x130c] ;  /* 0x00130c0001057983 */ /* 0x000f220000100800 */
[----:B0-----:R-:W-:Y:S01]  /*25a80*/  PRMT R56, RZ, 0x7610, R56 ;  /* 0x00007610ff387816 */ /* 0x001fe20000000038 */
[----:B------:R-:W-:Y:S01]  /*25a90*/  @P1 IMAD.MOV.U32 R4, RZ, RZ, R57 ;  /* 0x000000ffff041224 */ /* 0x000fe200078e0039 */
[----:B------:R-:W-:Y:S01]  /*25aa0*/  PRMT R58, RZ, 0x7610, R58 ;  /* 0x00007610ff3a7816 */ /* 0x000fe2000000003a */
[----:B------:R-:W2:Y:S04]  /*25ab0*/  LDL R57, [R1+0x12ec] ;  /* 0x0012ec0001397983 */ /* 0x000ea80000100800 */
[----:B----4-:R0:W4:Y:S04]  /*25ac0*/  @P1 LDG.E.U16 R56, desc[UR6][R4.64] ;  /* 0x0000000604381981 */ /* 0x010128000c1e1500 */
[----:B------:R-:W3:Y:S01]  /*25ad0*/  LDL R5, [R1+0x1304] ;  /* 0x0013040001057983 */ /* 0x000ee20000100800 */
[----:B0-----:R-:W-:-:S03]  /*25ae0*/  @P1 IMAD.MOV.U32 R4, RZ, RZ, R59 ;  /* 0x000000ffff041224 */ /* 0x001fc600078e003b */
[----:B----4-:R0:W-:Y:S01]  /*25af0*/  STL [R1+0x208], R56 ;  /* 0x0002083801007387 */ /* 0x0101e20000100800 */
[----:B------:R-:W-:Y:S02]  /*25b00*/  ISETP.GT.AND P0, PT, R29, 0x70, PT ;  /* 0x000000701d00780c */ /* 0x000fe40003f04270 */
[----:B------:R-:W-:Y:S02]  /*25b10*/  PRMT R61, RZ, 0x7610, R61 ;  /* 0x00007610ff3d7816 */ /* 0x000fe4000000003d */
[----:B------:R-:W-:Y:S01]  /*25b20*/  PRMT R54, RZ, 0x7610, R54 ;  /* 0x00007610ff367816 */ /* 0x000fe20000000036 */
[----:B------:R-:W4:Y:S04]  /*25b30*/  LDL R59, [R1+0x12e4] ;  /* 0x0012e400013b7983 */ /* 0x000f280000100800 */
[----:B---3--:R1:W3:Y:S04]  /*25b40*/  @P1 LDG.E.U16 R58, desc[UR6][R4.64] ;  /* 0x00000006043a1981 */ /* 0x0082e8000c1e1500 */
[----:B0-----:R-:W4:Y:S04]  /*25b50*/  LDL R56, [R1+0x12f0] ;  /* 0x0012f00001387983 */ /* 0x001f280000100800 */
[----:B------:R-:W1:Y:S04]  /*25b60*/  LDL R4, [R1+0x12fc] ;  /* 0x0012fc0001047983 */ /* 0x000e680000100800 */
[----:B------:R-:W1:Y:S02]  /*25b70*/  LDL R5, [R1+0x1300] ;  /* 0x0013000001057983 */ /* 0x000e640000100800 */
[----:B-1----:R-:W-:-:S04]  /*25b80*/  @P1 LOP3.LUT R5, R5, R4, RZ, 0x3c, !PT ;  /* 0x0000000405051212 */ /* 0x002fc800078e3cff */
[----:B------:R-:W-:-:S04]  /*25b90*/  @P1 LOP3.LUT R4, R5, R4, RZ, 0x3c, !PT ;  /* 0x0000000405041212 */ /* 0x000fc800078e3cff */
[----:B------:R-:W-:-:S05]  /*25ba0*/  @P1 LOP3.LUT R5, R5, R4, RZ, 0x3c, !PT ;  /* 0x0000000405051212 */ /* 0x000fca00078e3cff */
[----:B------:R0:W4:Y:S02]  /*25bb0*/  @P1 LDG.E.U16 R61, desc[UR6][R4.64] ;  /* 0x00000006043d1981 */ /* 0x000124000c1e1500 */
[----:B0-----:R-:W-:Y:S02]  /*25bc0*/  @P0 IMAD.MOV.U32 R4, RZ, RZ, R31 ;  /* 0x000000ffff040224 */ /* 0x001fe400078e001f */
[----:B--2---:R-:W-:-:S05]  /*25bd0*/  @P0 IMAD.MOV.U32 R5, RZ, RZ, R60 ;  /* 0x000000ffff050224 */ /* 0x004fca00078e003c */
[----:B------:R4:W2:Y:S04]  /*25be0*/  @P0 LDG.E.U16 R54, desc[UR6][R4.64] ;  /* 0x0000000604360981 */ /* 0x0008a8000c1e1500 */
[----:B---3--:R0:W-:Y:S01]  /*25bf0*/  STL [R1+0x200], R58 ;  /* 0x0002003a01007387 */ /* 0x0081e20000100800 */
[----:B------:R-:W-:-:S03]  /*25c00*/  PRMT R52, RZ, 0x7610, R52 ;  /* 0x00007610ff347816 */ /* 0x000fc60000000034 */
[----:B------:R-:W3:Y:S04]  /*25c10*/  LDL R60, [R1+0x12dc] ;  /* 0x0012dc00013c7983 */ /* 0x000ee80000100800 */
[----:B------:R-:W3:Y:S04]  /*25c20*/  LDL R31, [R1+0x12e0] ;  /* 0x0012e000011f7983 */ /* 0x000ee80000100800 */
[----:B0-----:R-:W3:Y:S01]  /*25c30*/  LDL R58, [R1+0x12e8] ;  /* 0x0012e800013a7983 */ /* 0x001ee20000100800 */
[----:B----4-:R-:W-:Y:S02]  /*25c40*/  @P0 IMAD.MOV.U32 R4, RZ, RZ, R56 ;  /* 0x000000ffff040224 */ /* 0x010fe400078e0038 */
[----:B------:R-:W-:-:S05]  /*25c50*/  @P0 IMAD.MOV.U32 R5, RZ, RZ, R57 ;  /* 0x000000ffff050224 */ /* 0x000fca00078e0039 */
[----:B------:R0:W4:Y:S01]  /*25c60*/  @P0 LDG.E.U16 R52, desc[UR6][R4.64] ;  /* 0x0000000604340981 */ /* 0x000122000c1e1500 */
[----:B------:R-:W-:-:S03]  /*25c70*/  PRMT R50, RZ, 0x7610, R50 ;  /* 0x00007610ff327816 */ /* 0x000fc60000000032 */
[----:B--2---:R1:W-:Y:S04]  /*25c80*/  STL [R1+0x39c4], R54 ;  /* 0x0039c43601007387 */ /* 0x0043e80000100800 */
[----:B------:R-:W2:Y:S04]  /*25c90*/  LDL R57, [R1+0x12d4] ;  /* 0x0012d40001397983 */ /* 0x000ea80000100800 */
[----:B------:R-:W2:Y:S01]  /*25ca0*/  LDL R56, [R1+0x12d8] ;  /* 0x0012d80001387983 */ /* 0x000ea20000100800 */
[----:B0-----:R-:W-:Y:S01]  /*25cb0*/  @P0 IMAD.MOV.U32 R5, RZ, RZ, R59 ;  /* 0x000000ffff050224 */ /* 0x001fe200078e003b */
[----:B------:R-:W-:-:S02]  /*25cc0*/  PRMT R48, RZ, 0x7610, R48 ;  /* 0x00007610ff307816 */ /* 0x000fc40000000030 */
[----:B------:R-:W-:Y:S01]  /*25cd0*/  ISETP.GT.AND P1, PT, R29, 0x71, PT ;  /* 0x000000711d00780c */ /* 0x000fe20003f24270 */
[----:B---3--:R-:W-:-:S05]  /*25ce0*/  @P0 IMAD.MOV.U32 R4, RZ, RZ, R58 ;  /* 0x000000ffff040224 */ /* 0x008fca00078e003a */
[----:B------:R0:W3:Y:S04]  /*25cf0*/  @P0 LDG.E.U16 R50, desc[UR6][R4.64] ;  /* 0x0000000604320981 */ /* 0x0000e8000c1e1500 */
[----:B----4-:R-:W-:Y:S04]  /*25d00*/  STL [R1+0x39c8], R52 ;  /* 0x0039c83401007387 */ /* 0x010fe80000100800 */
[----:B------:R-:W4:Y:S04]  /*25d10*/  LDL R59, [R1+0x12cc] ;  /* 0x0012cc00013b7983 */ /* 0x000f280000100800 */
[----:B------:R-:W4:Y:S01]  /*25d20*/  LDL R58, [R1+0x12d0] ;  /* 0x0012d000013a7983 */ /* 0x000f220000100800 */
[----:B0-----:R-:W-:-:S02]  /*25d30*/  @P0 IMAD.MOV.U32 R4, RZ, RZ, R31 ;  /* 0x000000ffff040224 */ /* 0x001fc400078e001f */
[----:B------:R-:W-:-:S05]  /*25d40*/  @P0 IMAD.MOV.U32 R5, RZ, RZ, R60 ;  /* 0x000000ffff050224 */ /* 0x000fca00078e003c */
[----:B------:R2:W4:Y:S01]  /*25d50*/  @P0 LDG.E.U16 R48, desc[UR6][R4.64] ;  /* 0x0000000604300981 */ /* 0x000522000c1e1500 */
[----:B------:R-:W-:Y:S01]  /*25d60*/  PRMT R46, RZ, 0x7610, R46 ;  /* 0x00007610ff2e7816 */ /* 0x000fe2000000002e */
[----:B--2---:R-:W-:Y:S02]  /*25d70*/  @P1 IMAD.MOV.U32 R5, RZ, RZ, R57 ;  /* 0x000000ffff051224 */ /* 0x004fe400078e0039 */
[----:B------:R-:W-:-:S05]  /*25d80*/  @P1 IMAD.MOV.U32 R4, RZ, RZ, R56 ;  /* 0x000000ffff041224 */ /* 0x000fca00078e0038 */
[----:B------:R4:W2:Y:S01]  /*25d90*/  @P1 LDG.E.U16 R46, desc[UR6][R4.64] ;  /* 0x00000006042e1981 */ /* 0x0008a2000c1e1500 */
[----:B------:R-:W-:-:S03]  /*25da0*/  PRMT R44, RZ, 0x7610, R44 ;  /* 0x00007610ff2c7816 */ /* 0x000fc6000000002c */
[----:B---3--:R-:W-:Y:S04]  /*25db0*/  STL [R1+0x39cc], R50 ;  /* 0x0039cc3201007387 */ /* 0x008fe80000100800 */
[----:B-1----:R-:W3:Y:S04]  /*25dc0*/  LDL R54, [R1+0x12c4] ;  /* 0x0012c40001367983 */ /* 0x002ee80000100800 */
[----:B------:R-:W3:Y:S01]  /*25dd0*/  LDL R31, [R1+0x12c8] ;  /* 0x0012c800011f7983 */ /* 0x000ee20000100800 */
[----:B----4-:R-:W-:Y:S02]  /*25de0*/  @P1 IMAD.MOV.U32 R4, RZ, RZ, R58 ;  /* 0x000000ffff041224 */ /* 0x010fe400078e003a */
[----:B------:R-:W-:-:S05]  /*25df0*/  @P1 IMAD.MOV.U32 R5, RZ, RZ, R59 ;  /* 0x000000ffff051224 */ /* 0x000fca00078e003b */
[----:B------:R3:W4:Y:S04]  /*25e00*/  @P1 LDG.E.U16 R44, desc[UR6][R4.64] ;  /* 0x00000006042c1981 */ /* 0x000728000c1e1500 */
[----:B------:R-:W-:Y:S04]  /*25e10*/  STL [R1+0x39d0], R48 ;  /* 0x0039d03001007387 */ /* 0x000fe80000100800 */
[----:B------:R0:W-:Y:S04]  /*25e20*/  STL [R1+0x1f8], R61 ;  /* 0x0001f83d01007387 */ /* 0x0001e80000100800 */
[----:B------:R-:W4:Y:S04]  /*25e30*/  LDL R60, [R1+0x12c0] ;  /* 0x0012c000013c7983 */ /* 0x000f280000100800 */
[----:B------:R-:W4:Y:S04]  /*25e40*/  LDL R57, [R1+0x12b4] ;  /* 0x0012b40001397983 */ /* 0x000f280000100800 */
[----:B------:R-:W4:Y:S04]  /*25e50*/  LDL R56, [R1+0x12b8] ;  /* 0x0012b80001387983 */ /* 0x000f280000100800 */
[----:B0-----:R-:W4:Y:S04]  /*25e60*/  LDL R61, [R1+0x12bc] ;  /* 0x0012bc00013d7983 */ /* 0x001f280000100800 */
[----:B--2---:R-:W-:Y:S04]  /*25e70*/  STL [R1+0x39d4], R46 ;  /* 0x0039d42e01007387 */ /* 0x004fe80000100800 */
[----:B------:R-:W2:Y:S04]  /*25e80*/  LDL R59, [R1+0x12ac] ;  /* 0x0012ac00013b7983 */ /* 0x000ea80000100800 */
[----:B------:R-:W2:Y:S01]  /*25e90*/  LDL R58, [R1+0x12b0] ;  /* 0x0012b000013a7983 */ /* 0x000ea20000100800 */
[----:B------:R-:W-:-:S02]  /*25ea0*/  PRMT R42, RZ, 0x7610, R42 ;  /* 0x00007610ff2a7816 */ /* 0x000fc4000000002a */
[----:B------:R-:W-:Y:S02]  /*25eb0*/  ISETP.GT.AND P0, PT, R29, 0x72, PT ;  /* 0x000000721d00780c */ /* 0x000fe40003f04270 */
[----:B------:R-:W-:Y:S01]  /*25ec0*/  PRMT R40, RZ, 0x7610, R40 ;  /* 0x00007610ff287816 */ /* 0x000fe20000000028 */
[----:B---3--:R-:W-:Y:S02]  /*25ed0*/  @P1 IMAD.MOV.U32 R5, RZ, RZ, R54 ;  /* 0x000000ffff051224 */ /* 0x008fe400078e0036 */
[----:B------:R-:W-:-:S05]  /*25ee0*/  @P1 IMAD.MOV.U32 R4, RZ, RZ, R31 ;  /* 0x000000ffff041224 */ /* 0x000fca00078e001f */
[----:B------:R0:W3:Y:S04]  /*25ef0*/  @P1 LDG.E.U16 R42, desc[UR6][R4.64] ;  /* 0x00000006042a1981 */ /* 0x0000e8000c1e1500 */
[----:B----4-:R-:W-:Y:S04]  /*25f00*/  STL [R1+0x39d8], R44 ;  /* 0x0039d82c01007387 */ /* 0x010fe80000100800 */
[----:B------:R-:W4:Y:S04]  /*25f10*/  LDL R54, [R1+0x12a4] ;  /* 0x0012a40001367983 */ /* 0x000f280000100800 */
[----:B------:R-:W3:Y:S01]  /*25f20*/  LDL R31, [R1+0x12a8] ;  /* 0x0012a800011f7983 */ /* 0x000ee20000100800 */
[----:B------:R-:W-:Y:S01]  /*25f30*/  PRMT R38, RZ, 0x7610, R38 ;  /* 0x00007610ff267816 */ /* 0x000fe20000000026 */
[----:B0-----:R-:W-:-:S02]  /*25f40*/  @P1 IMAD.MOV.U32 R4, RZ, RZ, R60 ;  /* 0x000000ffff041224 */ /* 0x001fc400078e003c */
[----:B------:R-:W-:-:S05]  /*25f50*/  @P1 IMAD.MOV.U32 R5, RZ, RZ, R61 ;  /* 0x000000ffff051224 */ /* 0x000fca00078e003d */
[----:B------:R0:W3:Y:S01]  /*25f60*/  @P1 LDG.E.U16 R40, desc[UR6][R4.64] ;  /* 0x0000000604281981 */ /* 0x0000e2000c1e1500 */
[----:B------:R-:W-:Y:S01]  /*25f70*/  PRMT R37, RZ, 0x7610, R37 ;  /* 0x00007610ff257816 */ /* 0x000fe20000000025 */
[----:B0-----:R-:W-:Y:S02]  /*25f80*/  @P0 IMAD.MOV.U32 R4, RZ, RZ, R56 ;  /* 0x000000ffff040224 */ /* 0x001fe400078e0038 */
[----:B------:R-:W-:-:S05]  /*25f90*/  @P0 IMAD.MOV.U32 R5, RZ, RZ, R57 ;  /* 0x000000ffff050224 */ /* 0x000fca00078e0039 */
[----:B------:R2:W3:Y:S02]  /*25fa0*/  @P0 LDG.E.U16 R38, desc[UR6][R4.64] ;  /* 0x0000000604260981 */ /* 0x0004e4000c1e1500 */
[----:B--2---:R-:W-:Y:S02]  /*25fb0*/  @P0 IMAD.MOV.U32 R5, RZ, RZ, R59 ;  /* 0x000000ffff050224 */ /* 0x004fe400078e003b */
[----:B------:R-:W-:-:S05]  /*25fc0*/  @P0 IMAD.MOV.U32 R4, RZ, RZ, R58 ;  /* 0x000000ffff040224 */ /* 0x000fca00078e003a */
[----:B------:R4:W2:Y:S01]  /*25fd0*/  @P0 LDG.E.U16 R37, desc[UR6][R4.64] ;  /* 0x0000000604250981 */ /* 0x0008a2000c1e1500 */
[----:B------:R-:W-:Y:S01]  /*25fe0*/  PRMT R36, RZ, 0x7610, R36 ;  /* 0x00007610ff247816 */ /* 0x000fe20000000024 */
[----:B----4-:R-:W-:Y:S02]  /*25ff0*/  @P0 IMAD.MOV.U32 R5, RZ, RZ, R54 ;  /* 0x000000ffff050224 */ /* 0x010fe400078e0036 */
[----:B---3--:R-:W-:Y:S01]  /*26000*/  @P0 IMAD.MOV.U32 R4, RZ, RZ, R31 ;  /* 0x000000ffff040224 */ /* 0x008fe200078e001f */
[----:B------:R-:W-:Y:S04]  /*26010*/  STL [R1+0x39dc], R42 ;  /* 0x0039dc2a01007387 */ /* 0x000fe80000100800 */
[----:B------:R-:W3:Y:S04]  /*26020*/  LDL R57, [R1+0x129c] ;  /* 0x00129c0001397983 */ /* 0x000ee80000100800 */
[----:B------:R-:W4:Y:S04]  /*26030*/  LDL R56, [R1+0x12a0] ;  /* 0x0012a00001387983 */ /* 0x000f280000100800 */
[----:B------:R3:W4:Y:S04]  /*26040*/  @P0 LDG.E.U16 R36, desc[UR6][R4.64] ;  /* 0x0000000604240981 */ /* 0x000728000c1e1500 */
[----:B------:R-:W-:Y:S04]  /*26050*/  STL [R1+0x3984], R38 ;  /* 0x0039842601007387 */ /* 0x000fe80000100800 */
[----:B------:R-:W4:Y:S04]  /*26060*/  LDL R61, [R1+0x1294] ;  /* 0x00129400013d7983 */ /* 0x000f280000100800 */
[----:B------:R-:W4:Y:S04]  /*26070*/  LDL R60, [R1+0x1298] ;  /* 0x00129800013c7983 */ /* 0x000f280000100800 */
[----:B--2---:R-:W-:Y:S04]  /*26080*/  STL [R1+0x3988], R37 ;  /* 0x0039882501007387 */ /* 0x004fe80000100800 */
[----:B------:R-:W2:Y:S04]  /*26090*/  LDL R59, [R1+0x128c] ;  /* 0x00128c00013b7983 */ /* 0x000ea80000100800 */
[----:B------:R-:W2:Y:S04]  /*260a0*/  LDL R54, [R1+0x1290] ;  /* 0x0012900001367983 */ /* 0x000ea80000100800 */
[----:B------:R-:W2:Y:S04]  /*260b0*/  LDL R58, [R1+0x1284] ;  /* 0x00128400013a7983 */ /* 0x000ea80000100800 */
[----:B------:R-:W2:Y:S01]  /*260c0*/  LDL R31, [R1+0x1288] ;  /* 0x00128800011f7983 */ /* 0x000ea20000100800 */
[----:B------:R-:W-:-:S02]  /*260d0*/  ISETP.GT.AND P1, PT, R29, 0x73, PT ;  /* 0x000000731d00780c */ /* 0x000fc40003f24270 */
[----:B------:R-:W-:Y:S01]  /*260e0*/  PRMT R35, RZ, 0x7610, R35 ;  /* 0x00007610ff237816 */ /* 0x000fe20000000023 */
[----:B---3--:R-:W-:Y:S02]  /*260f0*/  @P0 IMAD.MOV.U32 R5, RZ, RZ, R57 ;  /* 0x000000ffff050224 */ /* 0x008fe400078e0039 */
[----:B----4-:R-:W-:Y:S01]  /*26100*/  @P0 IMAD.MOV.U32 R4, RZ, RZ, R56 ;  /* 0x000000ffff040224 */ /* 0x010fe200078e0038 */
[----:B------:R0:W-:Y:S04]  /*26110*/  STL [R1+0x398c], R36 ;  /* 0x00398c2401007387 */ /* 0x0001e80000100800 */
[----:B------:R-:W3:Y:S04]  /*26120*/  LDL R57, [R1+0x127c] ;  /* 0x00127c0001397983 */ /* 0x000ee80000100800 */
[----:B------:R-:W4:Y:S04]  /*26130*/  LDL R56, [R1+0x1280] ;  /* 0x0012800001387983 */ /* 0x000f280000100800 */
[----:B------:R1:W3:Y:S01]  /*26140*/  @P0 LDG.E.U16 R35, desc[UR6][R4.64] ;  /* 0x0000000604230981 */ /* 0x0002e2000c1e1500 */
[----:B------:R-:W-:-:S02]  /*26150*/  PRMT R2, RZ, 0x7610, R2 ;  /* 0x00007610ff027816 */ /* 0x000fc40000000002 */
[----:B0-----:R-:W-:Y:S02]  /*26160*/  PRMT R36, RZ, 0x7610, R36 ;  /* 0x00007610ff247816 */ /* 0x001fe40000000024 */
[----:B------:R-:W-:Y:S01]  /*26170*/  PRMT R30, RZ, 0x7610, R30 ;  /* 0x00007610ff1e7816 */ /* 0x000fe2000000001e */
[----:B-1----:R-:W-:Y:S02]  /*26180*/  @P1 IMAD.MOV.U32 R5, RZ, RZ, R61 ;  /* 0x000000ffff051224 */ /* 0x002fe400078e003d */
[----:B------:R-:W-:-:S05]  /*26190*/  @P1 IMAD.MOV.U32 R4, RZ, RZ, R60 ;  /* 0x000000ffff041224 */ /* 0x000fca00078e003c */
[----:B------:R2:W3:Y:S02]  /*261a0*/  @P1 LDG.E.U16 R36, desc[UR6][R4.64] ;  /* 0x0000000604241981 */ /* 0x0004e4000c1e1500 */
[----:B--2---:R-:W-:Y:S02]  /*261b0*/  @P1 IMAD.MOV.U32 R5, RZ, RZ, R59 ;  /* 0x000000ffff051224 */ /* 0x004fe400078e003b */
[----:B------:R-:W-:-:S05]  /*261c0*/  @P1 IMAD.MOV.U32 R4, RZ, RZ, R54 ;  /* 0x000000ffff041224 */ /* 0x000fca00078e0036 */
[----:B------:R0:W2:Y:S02]  /*261d0*/  @P1 LDG.E.U16 R2, desc[UR6][R4.64] ;  /* 0x0000000604021981 */ /* 0x0000a4000c1e1500 */
[----:B0-----:R-:W-:Y:S02]  /*261e0*/  @P1 IMAD.MOV.U32 R4, RZ, RZ, R31 ;  /* 0x000000ffff041224 */ /* 0x001fe400078e001f */
[----:B------:R-:W-:-:S05]  /*261f0*/  @P1 IMAD.MOV.U32 R5, RZ, RZ, R58 ;  /* 0x000000ffff051224 */ /* 0x000fca00078e003a */
[----:B------:R4:W2:Y:S01]  /*26200*/  @P1 LDG.E.U16 R30, desc[UR6][R4.64] ;  /* 0x00000006041e1981 */ /* 0x0008a2000c1e1500 */
[----:B------:R-:W-:Y:S01]  /*26210*/  PRMT R55, RZ, 0x7610, R55 ;  /* 0x00007610ff377816 */ /* 0x000fe20000000037 */
[----:B----4-:R-:W-:Y:S02]  /*26220*/  @P1 IMAD.MOV.U32 R4, RZ, RZ, R56 ;  /* 0x000000ffff041224 */ /* 0x010fe400078e0038 */
[----:B---3--:R-:W-:Y:S01]  /*26230*/  @P1 IMAD.MOV.U32 R5, RZ, RZ, R57 ;  /* 0x000000ffff051224 */ /* 0x008fe200078e0039 */
[----:B------:R0:W-:Y:S04]  /*26240*/  STL [R1+0x3990], R35 ;  /* 0x0039902301007387 */ /* 0x0001e80000100800 */
[----:B------:R-:W3:Y:S04]  /*26250*/  @P1 LDG.E.U16 R55, desc[UR6][R4.64] ;  /* 0x0000000604371981 */ /* 0x000ee8000c1e1500 */
[----:B------:R1:W-:Y:S04]  /*26260*/  STL [R1+0x1c8], R36 ;  /* 0x0001c82401007387 */ /* 0x0003e80000100800 */
[----:B0-----:R-:W4:Y:S04]  /*26270*/  LDL R35, [R1+0x1278] ;  /* 0x0012780001237983 */ /* 0x001f280000100800 */
[----:B------:R-:W4:Y:S04]  /*26280*/  LDL R54, [R1+0x126c] ;  /* 0x00126c0001367983 */ /* 0x000f280000100800 */
[----:B-1----:R-:W4:Y:S04]  /*26290*/  LDL R36, [R1+0x1274] ;  /* 0x0012740001247983 */ /* 0x002f280000100800 */
[----:B--2---:R0:W-:Y:S04]  /*262a0*/  STL [R1+0x1bc], R2 ;  /* 0x0001bc0201007387 */ /* 0x0041e80000100800 */
[----:B------:R-:W2:Y:S04]  /*262b0*/  LDL R31, [R1+0x1264] ;  /* 0x00126400011f7983 */ /* 0x000ea80000100800 */
[----:B0-----:R-:W2:Y:S04]  /*262c0*/  LDL R2, [R1+0x1270] ;  /* 0x0012700001027983 */ /* 0x001ea80000100800 */
[----:B------:R0:W-:Y:S01]  /*262d0*/  STL [R1+0x1b0], R30 ;  /* 0x0001b01e01007387 */ /* 0x0001e20000100800 */
[----:B------:R-:W-:-:S03]  /*262e0*/  ISETP.GT.AND P0, PT, R29, 0x74, PT ;  /* 0x000000741d00780c */ /* 0x000fc60003f04270 */
[----:B------:R-:W2:Y:S04]  /*262f0*/  LDL R56, [R1+0x125c] ;  /* 0x00125c0001387983 */ /* 0x000ea80000100800 */
[----:B0-----:R-:W2:Y:S01]  /*26300*/  LDL R30, [R1+0x1268] ;  /* 0x00126800011e7983 */ /* 0x001ea20000100800 */
[----:B------:R-:W-:-:S03]  /*26310*/  PRMT R34, RZ, 0x7610, R34 ;  /* 0x00007610ff227816 */ /* 0x000fc60000000022 */
[----:B---3--:R0:W-:Y:S04]  /*26320*/  STL [R1+0x1a8], R55 ;  /* 0x0001a83701007387 */ /* 0x0081e80000100800 */
[----:B0-----:R-:W3:Y:S01]  /*26330*/  LDL R55, [R1+0x1260] ;  /* 0x0012600001377983 */ /* 0x001ee20000100800 */
[----:B----4-:R-:W-:-:S03]  /*26340*/  @P0 IMAD.MOV.U32 R4, RZ, RZ, R35 ;  /* 0x000000ffff040224 */ /* 0x010fc600078e0023 */
[----:B------:R-:W4:Y:S01]  /*26350*/  LDL R35, [R1+0x1258] ;  /* 0x0012580001237983 */ /* 0x000f220000100800 */
[----:B------:R-:W-:-:S03]  /*26360*/  @P0 IMAD.MOV.U32 R5, RZ, RZ, R36 ;  /* 0x000000ffff050224 */ /* 0x000fc600078e0024 */
[----:B------:R-:W4:Y:S04]  /*26370*/  LDL R36, [R1+0x1254] ;  /* 0x0012540001247983 */ /* 0x000f280000100800 */
[----:B------:R0:W4:Y:S01]  /*26380*/  @P0 LDG.E.U16 R34, desc[UR6][R4.64] ;  /* 0x0000000604220981 */ /* 0x000122000c1e1500 */
[----:B------:R-:W-:Y:S01]  /*26390*/  PRMT R33, RZ, 0x7610, R33 ;  /* 0x00007610ff217816 */ /* 0x000fe20000000021 */
[----:B0-----:R-:W-:Y:S02]  /*263a0*/  @P0 IMAD.MOV.U32 R5, RZ, RZ, R54 ;  /* 0x000000ffff050224 */ /* 0x001fe400078e0036 */
[----:B------:R-:W4:Y:S01]  /*263b0*/  LDL R54, [R1+0x124c] ;  /* 0x00124c0001367983 */ /* 0x000f220000100800 */
[----:B--2---:R-:W-:-:S03]  /*263c0*/  @P0 IMAD.MOV.U32 R4, RZ, RZ, R2 ;  /* 0x000000ffff040224 */ /* 0x004fc600078e0002 */
[----:B------:R-:W2:Y:S04]  /*263d0*/  LDL R2, [R1+0x1250] ;  /* 0x0012500001027983 */ /* 0x000ea80000100800 */
[----:B------:R0:W2:Y:S02]  /*263e0*/  @P0 LDG.E.U16 R33, desc[UR6][R4.64] ;  /* 0x0000000604210981 */ /* 0x0000a4000c1e1500 */
[----:B0-----:R-:W-:Y:S02]  /*263f0*/  @P0 IMAD.MOV.U32 R5, RZ, RZ, R31 ;  /* 0x000000ffff050224 */ /* 0x001fe400078e001f */
[----:B------:R-:W2:Y:S01]  /*26400*/  LDL R31, [R1+0x1244] ;  /* 0x00124400011f7983 */ /* 0x000ea20000100800 */
[----:B------:R-:W-:-:S03]  /*26410*/  @P0 IMAD.MOV.U32 R4, RZ, RZ, R30 ;  /* 0x000000ffff040224 */ /* 0x000fc600078e001e */
[----:B------:R-:W2:Y:S01]  /*26420*/  LDL R30, [R1+0x1248] ;  /* 0x00124800011e7983 */ /* 0x000ea20000100800 */
[----:B------:R-:W-:Y:S02]  /*26430*/  PRMT R32, RZ, 0x7610, R32 ;  /* 0x00007610ff207816 */ /* 0x000fe40000000020 */
[----:B------:R-:W-:Y:S02]  /*26440*/  ISETP.GT.AND P1, PT, R29, 0x75, PT ;  /* 0x000000751d00780c */ /* 0x000fe40003f24270 */
[----:B------:R-:W-:Y:S02]  /*26450*/  PRMT R28, RZ, 0x7610, R28 ;  /* 0x00007610ff1c7816 */ /* 0x000fe4000000001c */
[----:B------:R3:W2:Y:S01]  /*26460*/  @P0 LDG.E.U16 R32, desc[UR6][R4.64] ;  /* 0x0000000604200981 */ /* 0x0006a2000c1e1500 */
[----:B------:R-:W-:Y:S01]  /*26470*/  PRMT R19, RZ, 0x7610, R19 ;  /* 0x00007610ff137816 */ /* 0x000fe20000000013 */
[----:B---3--:R-:W-:Y:S02]  /*26480*/  @P0 IMAD.MOV.U32 R4, RZ, RZ, R55 ;  /* 0x000000ffff040224 */ /* 0x008fe400078e0037 */
[----:B------:R-:W-:Y:S01]  /*26490*/  @P0 IMAD.MOV.U32 R5, RZ, RZ, R56 ;  /* 0x000000ffff050224 */ /* 0x000fe200078e0038 */
[----:B------:R-:W3:Y:S04]  /*264a0*/  LDL R55, [R1+0x1240] ;  /* 0x0012400001377983 */ /* 0x000ee80000100800 */
[----:B------:R-:W3:Y:S04]  /*264b0*/  LDL R56, [R1+0x123c] ;  /* 0x00123c0001387983 */ /* 0x000ee80000100800 */
[----:B------:R4:W3:Y:S02]  /*264c0*/  @P0 LDG.E.U16 R28, desc[UR6][R4.64] ;  /* 0x00000006041c0981 */ /* 0x0008e4000c1e1500 */
[----:B----4-:R-:W-:-:S02]  /*264d0*/  @P1 IMAD.MOV.U32 R4, RZ, RZ, R35 ;  /* 0x000000ffff041224 */ /* 0x010fc400078e0023 */
        /* <DEDUP_REMOVED lines=11> */
[----:B------:R-:W-:Y:S01]  /*26590*/  @P1 IMAD.MOV.U32 R4, RZ, RZ, R30 ;  /* 0x000000ffff041224 */ /* 0x000fe200078e001e */
[----:B------:R-:W2:Y:S04]  /*265a0*/  LDL R31, [R1+0x1224] ;  /* 0x00122400011f7983 */ /* 0x000ea80000100800 */
[----:B------:R-:W2:Y:S01]  /*265b0*/  LDL R30, [R1+0x1228] ;  /* 0x00122800011e7983 */ /* 0x000ea20000100800 */
[----:B------:R-:W-:-:S02]  /*265c0*/  PRMT R17, RZ, 0x7610, R17 ;  /* 0x00007610ff117816 */ /* 0x000fc40000000011 */
[----:B------:R-:W-:Y:S02]  /*265d0*/  ISETP.GT.AND P0, PT, R29, 0x76, PT ;  /* 0x000000761d00780c */ /* 0x000fe40003f04270 */
[----:B------:R-:W-:Y:S02]  /*265e0*/  PRMT R16, RZ, 0x7610, R16 ;  /* 0x00007610ff107816 */ /* 0x000fe40000000010 */
[----:B------:R3:W2:Y:S01]  /*265f0*/  @P1 LDG.E.U16 R17, desc[UR6][R4.64] ;  /* 0x0000000604111981 */ /* 0x0006a2000c1e1500 */
[----:B------:R-:W-:Y:S01]  /*26600*/  PRMT R11, RZ, 0x7610, R11 ;  /* 0x00007610ff0b7816 */ /* 0x000fe2000000000b */
[----:B---3--:R-:W-:Y:S02]  /*26610*/  @P1 IMAD.MOV.U32 R4, RZ, RZ, R55 ;  /* 0x000000ffff041224 */ /* 0x008fe400078e0037 */
[----:B------:R-:W-:-:S05]  /*26620*/  @P1 IMAD.MOV.U32 R5, RZ, RZ, R56 ;  /* 0x000000ffff051224 */ /* 0x000fca00078e0038 */
[----:B------:R4:W3:Y:S01]  /*26630*/  @P1 LDG.E.U16 R16, desc[UR6][R4.64] ;  /* 0x0000000604101981 */ /* 0x0008e2000c1e1500 */
[----:B------:R-:W-:Y:S01]  /*26640*/  PRMT R10, RZ, 0x7610, R10 ;  /* 0x00007610ff0a7816 */ /* 0x000fe2000000000a */
[----:B----4-:R-:W-:Y:S02]  /*26650*/  @P0 IMAD.MOV.U32 R4, RZ, RZ, R35 ;  /* 0x000000ffff040224 */ /* 0x010fe400078e0023 */
[----:B------:R-:W-:Y:S01]  /*26660*/  @P0 IMAD.MOV.U32 R5, RZ, RZ, R36 ;  /* 0x000000ffff050224 */ /* 0x000fe200078e0024 */
[----:B------:R-:W4:Y:S04]  /*26670*/  LDL R35, [R1+0x1220] ;  /* 0x0012200001237983 */ /* 0x000f280000100800 */
[----:B------:R-:W3:Y:S04]  /*26680*/  LDL R36, [R1+0x121c] ;  /* 0x00121c0001247983 */ /* 0x000ee80000100800 */
[----:B------:R0:W3:Y:S02]  /*26690*/  @P0 LDG.E.U16 R11, desc[UR6][R4.64] ;  /* 0x00000006040b0981 */ /* 0x0000e4000c1e1500 */
[----:B0-----:R-:W-:Y:S01]  /*266a0*/  @P0 IMAD.MOV.U32 R5, RZ, RZ, R54 ;  /* 0x000000ffff050224 */ /* 0x001fe200078e0036 */
[----:B------:R-:W-:Y:S01]  /*266b0*/  PRMT R9, RZ, 0x7610, R9 ;  /* 0x00007610ff097816 */ /* 0x000fe20000000009 */
[----:B--2---:R-:W-:-:S05]  /*266c0*/  @P0 IMAD.MOV.U32 R4, RZ, RZ, R2 ;  /* 0x000000ffff040224 */ /* 0x004fca00078e0002 */
        /* <DEDUP_REMOVED lines=8> */
[----:B------:R-:W3:Y:S04]  /*26750*/  LDL R54, [R1+0x1214] ;  /* 0x0012140001367983 */ /* 0x000ee80000100800 */
[----:B------:R-:W4:Y:S04]  /*26760*/  LDL R2, [R1+0x1218] ;  /* 0x0012180001027983 */ /* 0x000f280000100800 */
[----:B------:R3:W4:Y:S04]  /*26770*/  @P0 LDG.E.U16 R8, desc[UR6][R4.64] ;  /* 0x0000000604080981 */ /* 0x000728000c1e1500 */
[----:B--2---:R1:W-:Y:S04]  /*26780*/  STL [R1+0x3998], R10 ;  /* 0x0039980a01007387 */ /* 0x0043e80000100800 */
[----:B------:R-:W2:Y:S04]  /*26790*/  LDL R31, [R1+0x120c] ;  /* 0x00120c00011f7983 */ /* 0x000ea80000100800 */
[----:B------:R-:W2:Y:S04]  /*267a0*/  LDL R30, [R1+0x1210] ;  /* 0x00121000011e7983 */ /* 0x000ea80000100800 */
[----:B------:R-:W-:Y:S04]  /*267b0*/  STL [R1+0x399c], R9 ;  /* 0x00399c0901007387 */ /* 0x000fe80000100800 */
[----:B0-----:R-:W2:Y:S04]  /*267c0*/  LDL R11, [R1+0x1204] ;  /* 0x00120400010b7983 */ /* 0x001ea80000100800 */
[----:B-1----:R-:W2:Y:S01]  /*267d0*/  LDL R10, [R1+0x1208] ;  /* 0x00120800010a7983 */ /* 0x002ea20000100800 */
[----:B------:R-:W-:-:S03]  /*267e0*/  ISETP.GT.AND P1, PT, R29, 0x77, PT ;  /* 0x000000771d00780c */ /* 0x000fc60003f24270 */
[----:B------:R-:W2:Y:S04]  /*267f0*/  LDL R36, [R1+0x11f4] ;  /* 0x0011f40001247983 */ /* 0x000ea80000100800 */
[----:B------:R-:W2:Y:S01]  /*26800*/  LDL R35, [R1+0x11f8] ;  /* 0x0011f80001237983 */ /* 0x000ea20000100800 */
[----:B------:R-:W-:Y:S02]  /*26810*/  PRMT R52, RZ, 0x7610, R52 ;  /* 0x00007610ff347816 */ /* 0x000fe40000000034 */
[----:B------:R-:W-:-:S03]  /*26820*/  PRMT R50, RZ, 0x7610, R50 ;  /* 0x00007610ff327816 */ /* 0x000fc60000000032 */
[----:B---3--:R-:W-:Y:S02]  /*26830*/  @P1 IMAD.MOV.U32 R5, RZ, RZ, R54 ;  /* 0x000000ffff051224 */ /* 0x008fe400078e0036 */
[----:B----4-:R-:W-:Y:S01]  /*26840*/  @P1 IMAD.MOV.U32 R4, RZ, RZ, R2 ;  /* 0x000000ffff041224 */ /* 0x010fe200078e0002 */
[----:B------:R0:W-:Y:S04]  /*26850*/  STL [R1+0x39a0], R8 ;  /* 0x0039a00801007387 */ /* 0x0001e80000100800 */
[----:B------:R-:W3:Y:S04]  /*26860*/  LDL R2, [R1+0x11f0] ;  /* 0x0011f00001027983 */ /* 0x000ee80000100800 */
[----:B------:R2:W4:Y:S04]  /*26870*/  @P1 LDG.E.U16 R52, desc[UR6][R4.64] ;  /* 0x0000000604341981 */ /* 0x000528000c1e1500 */
[----:B0-----:R-:W4:Y:S01]  /*26880*/  LDL R8, [R1+0x11ec] ;  /* 0x0011ec0001087983 */ /* 0x001f220000100800 */
[----:B--2---:R-:W-:-:S02]  /*26890*/  @P1 IMAD.MOV.U32 R5, RZ, RZ, R31 ;  /* 0x000000ffff051224 */ /* 0x004fc400078e001f */
[----:B------:R-:W-:Y:S01]  /*268a0*/  @P1 IMAD.MOV.U32 R4, RZ, RZ, R30 ;  /* 0x000000ffff041224 */ /* 0x000fe200078e001e */
[----:B------:R-:W2:Y:S04]  /*268b0*/  LDL R31, [R1+0x11e4] ;  /* 0x0011e400011f7983 */ /* 0x000ea80000100800 */
[----:B------:R-:W2:Y:S04]  /*268c0*/  LDL R30, [R1+0x11e8] ;  /* 0x0011e800011e7983 */ /* 0x000ea80000100800 */
[----:B------:R0:W2:Y:S02]  /*268d0*/  @P1 LDG.E.U16 R50, desc[UR6][R4.64] ;  /* 0x0000000604321981 */ /* 0x0000a4000c1e1500 */
[----:B0-----:R-:W-:-:S02]  /*268e0*/  @P1 IMAD.MOV.U32 R5, RZ, RZ, R11 ;  /* 0x000000ffff051224 */ /* 0x001fc400078e000b */
[----:B------:R-:W-:Y:S01]  /*268f0*/  @P1 IMAD.MOV.U32 R4, RZ, RZ, R10 ;  /* 0x000000ffff041224 */ /* 0x000fe200078e000a */
[----:B------:R-:W2:Y:S04]  /*26900*/  LDL R11, [R1+0x11dc] ;  /* 0x0011dc00010b7983 */ /* 0x000ea80000100800 */
[----:B------:R-:W2:Y:S01]  /*26910*/  LDL R10, [R1+0x11e0] ;  /* 0x0011e000010a7983 */ /* 0x000ea20000100800 */
[----:B------:R-:W-:Y:S02]  /*26920*/  ISETP.GT.AND P0, PT, R29, 0x78, PT ;  /* 0x000000781d00780c */ /* 0x000fe40003f04270 */
[----:B------:R-:W-:Y:S02]  /*26930*/  PRMT R48, RZ, 0x7610, R48 ;  /* 0x00007610ff307816 */ /* 0x000fe40000000030 */
[----:B------:R-:W-:-:S04]  /*26940*/  PRMT R27, RZ, 0x7610, R27 ;  /* 0x00007610ff1b7816 */ /* 0x000fc8000000001b */
[----:B------:R0:W2:Y:S01]  /*26950*/  @P1 LDG.E.U16 R48, desc[UR6][R4.64] ;  /* 0x0000000604301981 */ /* 0x0000a2000c1e1500 */
[----:B------:R-:W-:-:S04]  /*26960*/  PRMT R26, RZ, 0x7610, R26 ;  /* 0x00007610ff1a7816 */ /* 0x000fc8000000001a */
[----:B0-----:R-:W-:Y:S02]  /*26970*/  @P0 IMAD.MOV.U32 R4, RZ, RZ, R35 ;  /* 0x000000ffff040224 */ /* 0x001fe400078e0023 */
[----:B------:R-:W-:Y:S01]  /*26980*/  @P0 IMAD.MOV.U32 R5, RZ, RZ, R36 ;  /* 0x000000ffff050224 */ /* 0x000fe200078e0024 */
[----:B------:R-:W2:Y:S04]  /*26990*/  LDL R35, [R1+0x1178] ;  /* 0x0011780001237983 */ /* 0x000ea80000100800 */
[----:B------:R-:W2:Y:S04]  /*269a0*/  LDL R36, [R1+0x1174] ;  /* 0x0011740001247983 */ /* 0x000ea80000100800 */
[----:B------:R3:W2:Y:S02]  /*269b0*/  @P0 LDG.E.U16 R27, desc[UR6][R4.64] ;  /* 0x00000006041b0981 */ /* 0x0006a4000c1e1500 */
[----:B---3--:R-:W-:-:S02]  /*269c0*/  @P0 IMAD.MOV.U32 R4, RZ, RZ, R2 ;  /* 0x000000ffff040224 */ /* 0x008fc400078e0002 */
[----:B------:R-:W3:Y:S01]  /*269d0*/  LDL R2, [R1+0x1170] ;  /* 0x0011700001027983 */ /* 0x000ee20000100800 */
[----:B----4-:R-:W-:-:S03]  /*269e0*/  @P0 IMAD.MOV.U32 R5, RZ, RZ, R8 ;  /* 0x000000ffff050224 */ /* 0x010fc600078e0008 */
[----:B------:R-:W4:Y:S04]  /*269f0*/  LDL R8, [R1+0x116c] ;  /* 0x00116c0001087983 */ /* 0x000f280000100800 */
[----:B------:R2:W4:Y:S01]  /*26a00*/  @P0 LDG.E.U16 R26, desc[UR6][R4.64] ;  /* 0x00000006041a0981 */ /* 0x000522000c1e1500 */
[----:B------:R-:W-:Y:S01]  /*26a10*/  PRMT R25, RZ, 0x7610, R25 ;  /* 0x00007610ff197816 */ /* 0x000fe20000000019 */
[----:B--2---:R-:W-:Y:S02]  /*26a20*/  @P0 IMAD.MOV.U32 R5, RZ, RZ, R31 ;  /* 0x000000ffff050224 */ /* 0x004fe400078e001f */
        /* <DEDUP_REMOVED lines=10> */
[----:B------:R-:W-:Y:S01]  /*26ad0*/  PRMT R23, RZ, 0x7610, R23 ;  /* 0x00007610ff177816 */ /* 0x000fe20000000017 */
[----:B------:R-:W-:Y:S04]  /*26ae0*/  STL [R1+0x178], R52 ;  /* 0x0001783401007387 */ /* 0x000fe80000100800 */
[----:B------:R0:W2:Y:S01]  /*26af0*/  @P0 LDG.E.U16 R24, desc[UR6][R4.64] ;  /* 0x0000000604180981 */ /* 0x0000a2000c1e1500 */
[----:B------:R-:W-:-:S03]  /*26b00*/  PRMT R22, RZ, 0x7610, R22 ;  /* 0x00007610ff167816 */ /* 0x000fc60000000016 */
[----:B0-----:R-:W-:Y:S02]  /*26b10*/  @P2 IMAD.MOV.U32 R4, RZ, RZ, R35 ;  /* 0x000000ffff042224 */ /* 0x001fe400078e0023 */
[----:B------:R-:W-:Y:S01]  /*26b20*/  @P2 IMAD.MOV.U32 R5, RZ, RZ, R36 ;  /* 0x000000ffff052224 */ /* 0x000fe200078e0024 */
[----:B------:R-:W2:Y:S04]  /*26b30*/  LDL R35, [R1+0x1200] ;  /* 0x0012000001237983 */ /* 0x000ea80000100800 */
[----:B------:R-:W2:Y:S04]  /*26b40*/  LDL R36, [R1+0x11fc] ;  /* 0x0011fc0001247983 */ /* 0x000ea80000100800 */
[----:B------:R3:W2:Y:S04]  /*26b50*/  @P2 LDG.E.U16 R23, desc[UR6][R4.64] ;  /* 0x0000000604172981 */ /* 0x0006a8000c1e1500 */
[----:B------:R-:W-:Y:S01]  /*26b60*/  STL [R1+0x174], R50 ;  /* 0x0001743201007387 */ /* 0x000fe20000100800 */
[----:B---3--:R-:W-:-:S03]  /*26b70*/  @P2 IMAD.MOV.U32 R4, RZ, RZ, R2 ;  /* 0x000000ffff042224 */ /* 0x008fc600078e0002 */
[----:B------:R-:W3:Y:S01]  /*26b80*/  LDL R2, [R1+0x11d8] ;  /* 0x0011d80001027983 */ /* 0x000ee20000100800 */
[----:B----4-:R-:W-:-:S03]  /*26b90*/  @P2 IMAD.MOV.U32 R5, RZ, RZ, R8 ;  /* 0x000000ffff052224 */ /* 0x010fc600078e0008 */
[----:B------:R-:W4:Y:S04]  /*26ba0*/  LDL R8, [R1+0x11d4] ;  /* 0x0011d40001087983 */ /* 0x000f280000100800 */
[----:B------:R2:W4:Y:S04]  /*26bb0*/  @P2 LDG.E.U16 R22, desc[UR6][R4.64] ;  /* 0x0000000604162981 */ /* 0x000528000c1e1500 */
[----:B------:R0:W-:Y:S01]  /*26bc0*/  STL [R1+0x170], R48 ;  /* 0x0001703001007387 */ /* 0x0001e20000100800 */
[----:B------:R-:W-:Y:S02]  /*26bd0*/  PRMT R21, RZ, 0x7610, R21 ;  /* 0x00007610ff157816 */ /* 0x000fe40000000015 */
[----:B------:R-:W-:-:S02]  /*26be0*/  PRMT R20, RZ, 0x7610, R20 ;  /* 0x00007610ff147816 */ /* 0x000fc40000000014 */
[----:B------:R-:W-:Y:S02]  /*26bf0*/  ISETP.GT.AND P0, PT, R29, 0x79, PT ;  /* 0x000000791d00780c */ /* 0x000fe40003f04270 */
[----:B------:R-:W-:Y:S02]  /*26c00*/  PRMT R44, RZ, 0x7610, R44 ;  /* 0x00007610ff2c7816 */ /* 0x000fe4000000002c */
[----:B------:R-:W-:Y:S02]  /*26c10*/  PRMT R15, RZ, 0x7610, R15 ;  /* 0x00007610ff0f7816 */ /* 0x000fe4000000000f */
[----:B------:R-:W-:Y:S02]  /*26c20*/  PRMT R14, RZ, 0x7610, R14 ;  /* 0x00007610ff0e7816 */ /* 0x000fe4000000000e */
[----:B------:R-:W-:Y:S02]  /*26c30*/  PRMT R13, RZ, 0x7610, R13 ;  /* 0x00007610ff0d7816 */ /* 0x000fe4000000000d */
[----:B------:R-:W-:-:S02]  /*26c40*/  PRMT R12, RZ, 0x7610, R12 ;  /* 0x00007610ff0c7816 */ /* 0x000fc4000000000c */
[----:B------:R-:W-:Y:S02]  /*26c50*/  PRMT R7, RZ, 0x7610, R7 ;  /* 0x00007610ff077816 */ /* 0x000fe40000000007 */
[----:B------:R-:W-:Y:S01]  /*26c60*/  PRMT R6, RZ, 0x7610, R6 ;  /* 0x00007610ff067816 */ /* 0x000fe20000000006 */
[----:B0-----:R-:W4:Y:S01]  /*26c70*/  LDL R48, [R1+0x119c] ;  /* 0x00119c0001307983 */ /* 0x001f220000100800 */
        /* <DEDUP_REMOVED lines=19> */
[----:B------:R2:W4:Y:S02]  /*26db0*/  @P0 LDG.E.U16 R15, desc[UR6][R4.64] ;  /* 0x00000006040f0981 */ /* 0x000524000c1e1500 */
        /* <DEDUP_REMOVED lines=9> */
[----:B------:R-:W-:-:S03]  /*26e50*/  ISETP.GT.AND P1, PT, R29, 0x7a, PT ;  /* 0x0000007a1d00780c */ /* 0x000fc60003f24270 */
[----:B------:R0:W2:Y:S02]  /*26e60*/  @P0 LDG.E.U16 R13, desc[UR6][R4.64] ;  /* 0x00000006040d0981 */ /* 0x0000a4000c1e1500 */
[----:B0-----:R-:W-:Y:S02]  /*26e70*/  @P0 IMAD.MOV.U32 R4, RZ, RZ, R35 ;  /* 0x000000ffff040224 */ /* 0x001fe400078e0023 */
[----:B------:R-:W-:-:S05]  /*26e80*/  @P0 IMAD.MOV.U32 R5, RZ, RZ, R36 ;  /* 0x000000ffff050224 */ /* 0x000fca00078e0024 */
[----:B------:R3:W2:Y:S02]  /*26e90*/  @P0 LDG.E.U16 R12, desc[UR6][R4.64] ;  /* 0x00000006040c0981 */ /* 0x0006a4000c1e1500 */
[----:B---3--:R-:W-:Y:S02]  /*26ea0*/  @P1 IMAD.MOV.U32 R4, RZ, RZ, R2 ;  /* 0x000000ffff041224 */ /* 0x008fe400078e0002 */
[----:B------:R-:W3:Y:S01]  /*26eb0*/  LDL R2, [R1+0x1198] ;  /* 0x0011980001027983 */ /* 0x000ee20000100800 */
[----:B----4-:R-:W-:-:S03]  /*26ec0*/  @P1 IMAD.MOV.U32 R5, RZ, RZ, R8 ;  /* 0x000000ffff051224 */ /* 0x010fc600078e0008 */
[----:B------:R-:W4:Y:S04]  /*26ed0*/  LDL R8, [R1+0x11a0] ;  /* 0x0011a00001087983 */ /* 0x000f280000100800 */
[----:B------:R2:W3:Y:S02]  /*26ee0*/  @P1 LDG.E.U16 R7, desc[UR6][R4.64] ;  /* 0x0000000604071981 */ /* 0x0004e4000c1e1500 */
[----:B--2---:R-:W-:Y:S02]  /*26ef0*/  @P1 IMAD.MOV.U32 R5, RZ, RZ, R31 ;  /* 0x000000ffff051224 */ /* 0x004fe400078e001f */
[----:B------:R-:W-:-:S05]  /*26f00*/  @P1 IMAD.MOV.U32 R4, RZ, RZ, R30 ;  /* 0x000000ffff041224 */ /* 0x000fca00078e001e */
[----:B------:R0:W2:Y:S02]  /*26f10*/  @P1 LDG.E.U16 R6, desc[UR6][R4.64] ;  /* 0x0000000604061981 */ /* 0x0000a4000c1e1500 */
[----:B0-----:R-:W-:Y:S01]  /*26f20*/  PRMT R5, RZ, 0x7610, R5 ;  /* 0x00007610ff057816 */ /* 0x001fe20000000005 */
[----:B------:R-:W-:Y:S02]  /*26f30*/  @P1 IMAD.MOV.U32 R30, RZ, RZ, R10 ;  /* 0x000000ffff1e1224 */ /* 0x000fe400078e000a */
[----:B------:R-:W-:-:S05]  /*26f40*/  @P1 IMAD.MOV.U32 R31, RZ, RZ, R11 ;  /* 0x000000ffff1f1224 */ /* 0x000fca00078e000b */
[----:B------:R0:W2:Y:S01]  /*26f50*/  @P1 LDG.E.U16 R5, desc[UR6][R30.64] ;  /* 0x000000061e051981 */ /* 0x0000a2000c1e1500 */
[----:B------:R-:W-:Y:S01]  /*26f60*/  PRMT R4, RZ, 0x7610, R4 ;  /* 0x00007610ff047816 */ /* 0x000fe20000000004 */
[----:B0-----:R-:W-:Y:S02]  /*26f70*/  @P1 IMAD.MOV.U32 R31, RZ, RZ, R48 ;  /* 0x000000ffff1f1224 */ /* 0x001fe400078e0030 */
[----:B---3--:R-:W-:Y:S04]  /*26f80*/  STL [R1+0x39a4], R7 ;  /* 0x0039a40701007387 */ /* 0x008fe80000100800 */
[----:B------:R-:W3:Y:S01]  /*26f90*/  LDL R36, [R1+0x1194] ;  /* 0x0011940001247983 */ /* 0x000ee20000100800 */
[----:B----4-:R-:W-:-:S05]  /*26fa0*/  @P1 IMAD.MOV.U32 R30, RZ, RZ, R8 ;  /* 0x000000ffff1e1224 */ /* 0x010fca00078e0008 */
[----:B------:R0:W4:Y:S04]  /*26fb0*/  @P1 LDG.E.U16 R4, desc[UR6][R30.64] ;  /* 0x000000061e041981 */ /* 0x000128000c1e1500 */
[----:B--2---:R-:W-:Y:S04]  /*26fc0*/  STL [R1+0x39a8], R6 ;  /* 0x0039a80601007387 */ /* 0x004fe80000100800 */
[----:B------:R1:W-:Y:S04]  /*26fd0*/  STL [R1+0x148], R44 ;  /* 0x0001482c01007387 */ /* 0x0003e80000100800 */
[----:B------:R-:W2:Y:S04]  /*26fe0*/  LDL R35, [R1+0x1190] ;  /* 0x0011900001237983 */ /* 0x000ea80000100800 */
[----:B------:R-:W2:Y:S04]  /*26ff0*/  LDL R11, [R1+0x1184] ;  /* 0x00118400010b7983 */ /* 0x000ea80000100800 */
[----:B------:R-:W2:Y:S04]  /*27000*/  LDL R10, [R1+0x1188] ;  /* 0x00118800010a7983 */ /* 0x000ea80000100800 */
[----:B-1----:R-:W2:Y:S04]  /*27010*/  LDL R44, [R1+0x118c] ;  /* 0x00118c00012c7983 */ /* 0x002ea80000100800 */
[----:B------:R-:W-:Y:S04]  /*27020*/  STL [R1+0x39ac], R5 ;  /* 0x0039ac0501007387 */ /* 0x000fe80000100800 */
[----:B------:R-:W2:Y:S04]  /*27030*/  LDL R8, [R1+0x117c] ;  /* 0x00117c0001087983 */ /* 0x000ea80000100800 */
[----:B------:R-:W2:Y:S01]  /*27040*/  LDL R7, [R1+0x1180] ;  /* 0x0011800001077983 */ /* 0x000ea20000100800 */
[----:B------:R-:W-:-:S02]  /*27050*/  ISETP.GT.AND P0, PT, R29, 0x7b, PT ;  /* 0x0000007b1d00780c */ /* 0x000fc40003f04270 */
[----:B------:R-:W-:Y:S02]  /*27060*/  PRMT R46, RZ, 0x7610, R46 ;  /* 0x00007610ff2e7816 */ /* 0x000fe4000000002e */
[----:B------:R-:W-:-:S09]  /*27070*/  PRMT R42, RZ, 0x7610, R42 ;  /* 0x00007610ff2a7816 */ /* 0x000fd2000000002a */
[----:B0-----:R-:W-:Y:S01]  /*27080*/  @P0 IMAD.MOV.U32 R30, RZ, RZ, R2 ;  /* 0x000000ffff1e0224 */ /* 0x001fe200078e0002 */
[----:B------:R-:W-:Y:S02]  /*27090*/  PRMT R38, RZ, 0x7610, R38 ;  /* 0x00007610ff267816 */ /* 0x000fe40000000026 */
[----:B------:R-:W-:Y:S01]  /*270a0*/  PRMT R37, RZ, 0x7610, R37 ;  /* 0x00007610ff257816 */ /* 0x000fe20000000025 */
[----:B---3--:R-:W-:-:S05]  /*270b0*/  @P0 IMAD.MOV.U32 R31, RZ, RZ, R36 ;  /* 0x000000ffff1f0224 */ /* 0x008fca00078e0024 */
[----:B------:R2:W3:Y:S04]  /*270c0*/  @P0 LDG.E.U16 R46, desc[UR6][R30.64] ;  /* 0x000000061e2e0981 */ /* 0x0004e8000c1e1500 */
[----:B----4-:R0:W-:Y:S04]  /*270d0*/  STL [R1+0x39b0], R4 ;  /* 0x0039b00401007387 */ /* 0x0101e80000100800 */
[----:B------:R-:W4:Y:S04]  /*270e0*/  LDL R2, [R1+0x1158] ;  /* 0x0011580001027983 */ /* 0x000f280000100800 */
[----:B------:R-:W3:Y:S04]  /*270f0*/  LDL R36, [R1+0x1154] ;  /* 0x0011540001247983 */ /* 0x000ee80000100800 */
[----:B0-----:R-:W3:Y:S01]  /*27100*/  LDL R4, [R1+0x1150] ;  /* 0x0011500001047983 */ /* 0x001ee20000100800 */
[----:B--2---:R-:W-:-:S03]  /*27110*/  @P0 IMAD.MOV.U32 R30, RZ, RZ, R35 ;  /* 0x000000ffff1e0224 */ /* 0x004fc600078e0023 */
[----:B------:R-:W2:Y:S01]  /*27120*/  LDL R35, [R1+0x114c] ;  /* 0x00114c0001237983 */ /* 0x000ea20000100800 */
[----:B------:R-:W-:-:S05]  /*27130*/  @P0 IMAD.MOV.U32 R31, RZ, RZ, R44 ;  /* 0x000000ffff1f0224 */ /* 0x000fca00078e002c */
[----:B------:R0:W2:Y:S02]  /*27140*/  @P0 LDG.E.U16 R42, desc[UR6][R30.64] ;  /* 0x000000061e2a0981 */ /* 0x0000a4000c1e1500 */
[----:B0-----:R-:W-:Y:S02]  /*27150*/  @P0 IMAD.MOV.U32 R30, RZ, RZ, R10 ;  /* 0x000000ffff1e0224 */ /* 0x001fe400078e000a */
        /* <DEDUP_REMOVED lines=8> */
[----:B------:R4:W2:Y:S01]  /*271e0*/  @P0 LDG.E.U16 R37, desc[UR6][R30.64] ;  /* 0x000000061e250981 */ /* 0x0008a2000c1e1500 */
[----:B------:R-:W-:-:S02]  /*271f0*/  ISETP.GT.AND P1, PT, R29, 0x7d, PT ;  /* 0x0000007d1d00780c */ /* 0x000fc40003f24270 */
[----:B------:R-:W-:Y:S02]  /*27200*/  PRMT R39, RZ, 0x7610, R39 ;  /* 0x00007610ff277816 */ /* 0x000fe40000000027 */
[----:B------:R-:W-:-:S09]  /*27210*/  PRMT R41, RZ, 0x7610, R41 ;  /* 0x00007610ff297816 */ /* 0x000fd20000000029 */
[----:B----4-:R-:W-:Y:S02]  /*27220*/  @P1 IMAD.MOV.U32 R30, RZ, RZ, R2 ;  /* 0x000000ffff1e1224 */ /* 0x010fe400078e0002 */
[----:B---3--:R-:W-:-:S05]  /*27230*/  @P1 IMAD.MOV.U32 R31, RZ, RZ, R36 ;  /* 0x000000ffff1f1224 */ /* 0x008fca00078e0024 */
[----:B------:R0:W3:Y:S02]  /*27240*/  @P1 LDG.E.U16 R39, desc[UR6][R30.64] ;  /* 0x000000061e271981 */ /* 0x0000e4000c1e1500 */
[----:B0-----:R-:W-:Y:S01]  /*27250*/  @P1 IMAD.MOV.U32 R30, RZ, RZ, R4 ;  /* 0x000000ffff1e1224 */ /* 0x001fe200078e0004 */
[----:B------:R-:W-:Y:S01]  /*27260*/  PRMT R43, RZ, 0x7610, R43 ;  /* 0x00007610ff2b7816 */ /* 0x000fe2000000002b */
[----:B--2---:R-:W-:-:S05]  /*27270*/  @P1 IMAD.MOV.U32 R31, RZ, RZ, R35 ;  /* 0x000000ffff1f1224 */ /* 0x004fca00078e0023 */
[----:B------:R0:W2:Y:S04]  /*27280*/  @P1 LDG.E.U16 R41, desc[UR6][R30.64] ;  /* 0x000000061e291981 */ /* 0x0000a8000c1e1500 */
[----:B------:R1:W-:Y:S04]  /*27290*/  STL [R1+0x120], R42 ;  /* 0x0001202a01007387 */ /* 0x0003e80000100800 */
[----:B------:R-:W4:Y:S04]  /*272a0*/  LDL R2, [R1+0x1138] ;  /* 0x0011380001027983 */ /* 0x000f280000100800 */
[----:B-1----:R-:W3:Y:S04]  /*272b0*/  LDL R42, [R1+0x1134] ;  /* 0x00113400012a7983 */ /* 0x002ee80000100800 */
[----:B------:R1:W-:Y:S04]  /*272c0*/  STL [R1+0x114], R38 ;  /* 0x0001142601007387 */ /* 0x0003e80000100800 */
[----:B-1----:R-:W2:Y:S04]  /*272d0*/  LDL R38, [R1+0x112c] ;  /* 0x00112c0001267983 */ /* 0x002ea80000100800 */
[----:B------:R1:W-:Y:S04]  /*272e0*/  STL [R1+0x10c], R37 ;  /* 0x00010c2501007387 */ /* 0x0003e80000100800 */
[----:B------:R-:W2:Y:S04]  /*272f0*/  LDL R36, [R1+0x1124] ;  /* 0x0011240001247983 */ /* 0x000ea80000100800 */
[----:B------:R-:W2:Y:S04]  /*27300*/  LDL R4, [R1+0x1128] ;  /* 0x0011280001047983 */ /* 0x000ea80000100800 */
[----:B-1----:R-:W2:Y:S04]  /*27310*/  LDL R37, [R1+0x1130] ;  /* 0x0011300001257983 */ /* 0x002ea80000100800 */
[----:B------:R-:W-:Y:S01]  /*27320*/  STL [R1+0x12c], R46 ;  /* 0x00012c2e01007387 */ /* 0x000fe20000100800 */
[----:B0-----:R-:W-:-:S03]  /*27330*/  @P1 IMAD.MOV.U32 R31, RZ, RZ, R11 ;  /* 0x000000ffff1f1224 */ /* 0x001fc600078e000b */
[----:B------:R-:W2:Y:S04]  /*27340*/  LDL R35, [R1+0x111c] ;  /* 0x00111c0001237983 */ /* 0x000ea80000100800 */
[----:B------:R-:W2:Y:S01]  /*27350*/  LDL R11, [R1+0x1120] ;  /* 0x00112000010b7983 */ /* 0x000ea20000100800 */
[----:B------:R-:W-:-:S03]  /*27360*/  @P1 IMAD.MOV.U32 R30, RZ, RZ, R10 ;  /* 0x000000ffff1e1224 */ /* 0x000fc600078e000a */
[----:B------:R-:W2:Y:S04]  /*27370*/  LDL R10, [R1+0x1118] ;  /* 0x00111800010a7983 */ /* 0x000ea80000100800 */
[----:B------:R0:W2:Y:S02]  /*27380*/  @P1 LDG.E.U16 R43, desc[UR6][R30.64] ;  /* 0x000000061e2b1981 */ /* 0x0000a4000c1e1500 */
[----:B0-----:R-:W-:Y:S02]  /*27390*/  @P1 IMAD.MOV.U32 R30, RZ, RZ, R7 ;  /* 0x000000ffff1e1224 */ /* 0x001fe400078e0007 */
[----:B------:R-:W-:Y:S01]  /*273a0*/  @P1 IMAD.MOV.U32 R31, RZ, RZ, R8 ;  /* 0x000000ffff1f1224 */ /* 0x000fe200078e0008 */
[----:B------:R-:W2:Y:S04]  /*273b0*/  LDL R7, [R1+0x1110] ;  /* 0x0011100001077983 */ /* 0x000ea80000100800 */
[----:B------:R-:W2:Y:S01]  /*273c0*/  LDL R8, [R1+0x110c] ;  /* 0x00110c0001087983 */ /* 0x000ea20000100800 */
[----:B------:R-:W-:-:S02]  /*273d0*/  ISETP.GT.AND P0, PT, R29, 0x7e, PT ;  /* 0x0000007e1d00780c */ /* 0x000fc40003f04270 */
[----:B------:R-:W-:Y:S02]  /*273e0*/  PRMT R45, RZ, 0x7610, R45 ;  /* 0x00007610ff2d7816 */ /* 0x000fe4000000002d */
[----:B------:R-:W-:-:S04]  /*273f0*/  PRMT R47, RZ, 0x7610, R47 ;  /* 0x00007610ff2f7816 */ /* 0x000fc8000000002f */
[----:B------:R4:W2:Y:S01]  /*27400*/  @P1 LDG.E.U16 R45, desc[UR6][R30.64] ;  /* 0x000000061e2d1981 */ /* 0x0008a2000c1e1500 */
[----:B------:R-:W-:Y:S02]  /*27410*/  PRMT R49, RZ, 0x7610, R49 ;  /* 0x00007610ff317816 */ /* 0x000fe40000000031 */
[----:B------:R-:W-:Y:S02]  /*27420*/  PRMT R51, RZ, 0x7610, R51 ;  /* 0x00007610ff337816 */ /* 0x000fe40000000033 */
[----:B------:R-:W-:Y:S02]  /*27430*/  ISETP.GT.AND P1, PT, R29, 0x7f, PT ;  /* 0x0000007f1d00780c */ /* 0x000fe40003f24270 */
[----:B------:R-:W-:Y:S02]  /*27440*/  PRMT R53, RZ, 0x7610, R53 ;  /* 0x00007610ff357816 */ /* 0x000fe40000000035 */
[----:B------:R-:W-:Y:S02]  /*27450*/  PRMT R9, RZ, 0x7610, R9 ;  /* 0x00007610ff097816 */ /* 0x000fe40000000009 */
[----:B------:R-:W-:Y:S01]  /*27460*/  PRMT R5, RZ, 0x7610, R5 ;  /* 0x00007610ff057816 */ /* 0x000fe20000000005 */
[----:B----4-:R-:W-:-:S02]  /*27470*/  @P0 IMAD.MOV.U32 R30, RZ, RZ, R2 ;  /* 0x000000ffff1e0224 */ /* 0x010fc400078e0002 */
[----:B------:R-:W4:Y:S01]  /*27480*/  LDL R2, [R1+0x1104] ;  /* 0x0011040001027983 */ /* 0x000f220000100800 */
[----:B---3--:R-:W-:-:S05]  /*27490*/  @P0 IMAD.MOV.U32 R31, RZ, RZ, R42 ;  /* 0x000000ffff1f0224 */ /* 0x008fca00078e002a */
[----:B------:R2:W3:Y:S02]  /*274a0*/  @P0 LDG.E.U16 R47, desc[UR6][R30.64] ;  /* 0x000000061e2f0981 */ /* 0x0004e4000c1e1500 */
[----:B--2---:R-:W-:Y:S02]  /*274b0*/  @P0 IMAD.MOV.U32 R31, RZ, RZ, R38 ;  /* 0x000000ffff1f0224 */ /* 0x004fe400078e0026 */
[----:B------:R-:W-:-:S05]  /*274c0*/  @P0 IMAD.MOV.U32 R30, RZ, RZ, R37 ;  /* 0x000000ffff1e0224 */ /* 0x000fca00078e0025 */
[----:B------:R0:W2:Y:S02]  /*274d0*/  @P0 LDG.E.U16 R49, desc[UR6][R30.64] ;  /* 0x000000061e310981 */ /* 0x0000a4000c1e1500 */
[----:B0-----:R-:W-:Y:S02]  /*274e0*/  @P0 IMAD.MOV.U32 R30, RZ, RZ, R4 ;  /* 0x000000ffff1e0224 */ /* 0x001fe400078e0004 */
[----:B------:R-:W-:-:S05]  /*274f0*/  @P0 IMAD.MOV.U32 R31, RZ, RZ, R36 ;  /* 0x000000ffff1f0224 */ /* 0x000fca00078e0024 */
[----:B------:R0:W2:Y:S02]  /*27500*/  @P0 LDG.E.U16 R51, desc[UR6][R30.64] ;  /* 0x000000061e330981 */ /* 0x0000a4000c1e1500 */
[----:B0-----:R-:W-:Y:S02]  /*27510*/  @P0 IMAD.MOV.U32 R30, RZ, RZ, R11 ;  /* 0x000000ffff1e0224 */ /* 0x001fe400078e000b */
[----:B------:R-:W-:-:S05]  /*27520*/  @P0 IMAD.MOV.U32 R31, RZ, RZ, R35 ;  /* 0x000000ffff1f0224 */ /* 0x000fca00078e0023 */
[----:B------:R0:W2:Y:S02]  /*27530*/  @P0 LDG.E.U16 R53, desc[UR6][R30.64] ;  /* 0x000000061e350981 */ /* 0x0000a4000c1e1500 */
[----:B0-----:R-:W-:Y:S02]  /*27540*/  @P1 IMAD.MOV.U32 R30, RZ, RZ, R10 ;  /* 0x000000ffff1e1224 */ /* 0x001fe400078e000a */
[----:B------:R-:W-:-:S05]  /*27550*/  @P1 IMAD.MOV.U32 R31, RZ, RZ, R0 ;  /* 0x000000ffff1f1224 */ /* 0x000fca00078e0000 */
[----:B------:R0:W3:Y:S02]  /*27560*/  @P1 LDG.E.U16 R9, desc[UR6][R30.64] ;  /* 0x000000061e091981 */ /* 0x0000e4000c1e1500 */
[----:B0-----:R-:W-:Y:S02]  /*27570*/  @P1 IMAD.MOV.U32 R30, RZ, RZ, R7 ;  /* 0x000000ffff1e1224 */ /* 0x001fe400078e0007 */
[----:B------:R-:W-:-:S05]  /*27580*/  @P1 IMAD.MOV.U32 R31, RZ, RZ, R8 ;  /* 0x000000ffff1f1224 */ /* 0x000fca00078e0008 */
[----:B------:R4:W2:Y:S04]  /*27590*/  @P1 LDG.E.U16 R5, desc[UR6][R30.64] ;  /* 0x000000061e051981 */ /* 0x0008a8000c1e1500 */
[----:B------:R0:W-:Y:S04]  /*275a0*/  STL [R1+0x2378], R0 ;  /* 0x0023780001007387 */ /* 0x0001e80000100800 */
[----:B0-----:R-:W3:Y:S01]  /*275b0*/  LDL.LU R0, [R1+0x1108] ;  /* 0x0011080001007983 */ /* 0x001ee20000300800 */
[----:B----4-:R-:W-:-:S03]  /*275c0*/  @P1 IMAD.MOV.U32 R31, RZ, RZ, R2 ;  /* 0x000000ffff1f1224 */ /* 0x010fc600078e0002 */
[----:B--2---:R0:W-:Y:S04]  /*275d0*/  STL [R1+0xe0], R5 ;  /* 0x0000e00501007387 */ /* 0x0041e80000100800 */
[----:B------:R-:W2:Y:S04]  /*275e0*/  LDL R2, [R1+0x1100] ;  /* 0x0011000001027983 */ /* 0x000ea80000100800 */
[----:B0-----:R-:W4:Y:S04]  /*275f0*/  LDL R5, [R1+0x10fc] ;  /* 0x0010fc0001057983 */ /* 0x001f280000100800 */
        /* <DEDUP_REMOVED lines=60> */
[----:B------:R-:W-:-:S03]  /*279c0*/  PRMT R6, RZ, 0x7610, R6 ;  /* 0x00007610ff067816 */ /* 0x000fc60000000006 */
[----:B------:R-:W-:Y:S01]  /*279d0*/  STL [R1+0x390c], R0 ;  /* 0x00390c0001007387 */ /* 0x000fe20000100800 */
[----:B------:R-:W-:-:S03]  /*279e0*/  @P1 IMAD.MOV.U32 R30, RZ, RZ, R0 ;  /* 0x000000ffff1e1224 */ /* 0x000fc600078e0000 */
[----:B------:R-:W-:Y:S04]  /*279f0*/  STL [R1+0x3914], R0 ;  /* 0x0039140001007387 */ /* 0x000fe80000100800 */
[----:B------:R-:W-:Y:S04]  /*27a00*/  STL [R1+0x391c], R0 ;  /* 0x00391c0001007387 */ /* 0x000fe80000100800 */
[----:B------:R-:W-:Y:S04]  /*27a10*/  STL [R1+0x3924], R0 ;  /* 0x0039240001007387 */ /* 0x000fe80000100800 */
[----:B------:R-:W-:Y:S04]  /*27a20*/  STL [R1+0x392c], R0 ;  /* 0x00392c0001007387 */ /* 0x000fe80000100800 */
[----:B------:R0:W-:Y:S04]  /*27a30*/  STL [R1+0x393c], R0 ;  /* 0x00393c0001007387 */ /* 0x0001e80000100800 */
[----:B------:R2:W3:Y:S04]  /*27a40*/  @P1 LDG.E.U16 R6, desc[UR6][R30.64] ;  /* 0x000000061e061981 */ /* 0x0004e8000c1e1500 */
[----:B------:R-:W3:Y:S04]  /*27a50*/  LDL.LU R36, [R1+0xb14] ;  /* 0x000b140001247983 */ /* 0x000ee80000300800 */
[----:B------:R-:W3:Y:S04]  /*27a60*/  LDL.LU R37, [R1+0xb10] ;  /* 0x000b100001257983 */ /* 0x000ee80000300800 */
[----:B------:R-:W3:Y:S04]  /*27a70*/  LDL.LU R38, [R1+0xb0c] ;  /* 0x000b0c0001267983 */ /* 0x000ee80000300800 */
[----:B------:R-:W3:Y:S04]  /*27a80*/  LDL.LU R42, [R1+0xb08] ;  /* 0x000b0800012a7983 */ /* 0x000ee80000300800 */
[----:B------:R-:W3:Y:S04]  /*27a90*/  LDL.LU R44, [R1+0xac4] ;  /* 0x000ac400012c7983 */ /* 0x000ee80000300800 */
[----:B------:R-:W3:Y:S04]  /*27aa0*/  LDL.LU R46, [R1+0xac0] ;  /* 0x000ac000012e7983 */ /* 0x000ee80000300800 */
[----:B------:R-:W3:Y:S04]  /*27ab0*/  LDL.LU R48, [R1+0xabc] ;  /* 0x000abc0001307983 */ /* 0x000ee80000300800 */
[----:B------:R-:W3:Y:S01]  /*27ac0*/  LDL.LU R50, [R1+0xab8] ;  /* 0x000ab80001327983 */ /* 0x000ee20000300800 */
[----:B0-----:R-:W-:-:S03]  /*27ad0*/  PRMT R0, RZ, 0x7610, R0 ;  /* 0x00007610ff007816 */ /* 0x001fc60000000000 */
[----:B------:R-:W3:Y:S04]  /*27ae0*/  LDL.LU R52, [R1+0xa74] ;  /* 0x000a740001347983 */ /* 0x000ee80000300800 */
        /* <DEDUP_REMOVED lines=8> */
[----:B--2---:R-:W-:-:S03]  /*27b70*/  @P1 IMAD.MOV.U32 R30, RZ, RZ, R2 ;  /* 0x000000ffff1e1224 */ /* 0x004fc600078e0002 */
[----:B------:R-:W2:Y:S01]  /*27b80*/  LDL.LU R2, [R1+0x9d0] ;  /* 0x0009d00001027983 */ /* 0x000ea20000300800 */
[----:B----4-:R-:W-:-:S05]  /*27b90*/  @P1 IMAD.MOV.U32 R31, RZ, RZ, R5 ;  /* 0x000000ffff1f1224 */ /* 0x010fca00078e0005 */
[----:B------:R0:W4:Y:S01]  /*27ba0*/  @P1 LDG.E.U16 R0, desc[UR6][R30.64] ;  /* 0x000000061e001981 */ /* 0x000122000c1e1500 */
[----:B------:R-:W0:Y:S01]  /*27bb0*/  S2R R4, SR_TID.X ;  /* 0x0000000000047919 */ /* 0x000e220000002100 */
[----:B------:R-:W1:Y:S01]  /*27bc0*/  S2R R35, SR_TID.X ;  /* 0x0000000000237919 */ /* 0x000e620000002100 */
[----:B------:R-:W1:Y:S01]  /*27bd0*/  S2R R3, SR_TID.X ;  /* 0x0000000000037919 */ /* 0x000e620000002100 */
[----:B------:R-:W-:Y:S04]  /*27be0*/  STL [R1+0x38d4], R31 ;  /* 0x0038d41f01007387 */ /* 0x000fe80000100800 */
[----:B------:R-:W-:Y:S04]  /*27bf0*/  STL [R1+0x38e0], R31 ;  /* 0x0038e01f01007387 */ /* 0x000fe80000100800 */
[----:B------:R-:W-:Y:S04]  /*27c00*/  STL [R1+0x38e8], R31 ;  /* 0x0038e81f01007387 */ /* 0x000fe80000100800 */
[----:B------:R-:W-:Y:S04]  /*27c10*/  STL [R1+0x38f0], R31 ;  /* 0x0038f01f01007387 */ /* 0x000fe80000100800 */
[----:B------:R-:W-:Y:S04]  /*27c20*/  STL [R1+0x38f8], R31 ;  /* 0x0038f81f01007387 */ /* 0x000fe80000100800 */
[----:B------:R-:W-:Y:S04]  /*27c30*/  STL [R1+0x3900], R31 ;  /* 0x0039001f01007387 */ /* 0x000fe80000100800 */
[----:B------:R-:W-:Y:S01]  /*27c40*/  STL [R1+0x3908], R31 ;  /* 0x0039081f01007387 */ /* 0x000fe20000100800 */
[----:B------:R-:W-:Y:S06]  /*27c50*/  BAR.SYNC.DEFER_BLOCKING 0x0 ;  /* 0x0000000000007b1d */ /* 0x000fec0000010000 */
[----:B------:R-:W-:Y:S04]  /*27c60*/  STL [R1+0x3910], R31 ;  /* 0x0039101f01007387 */ /* 0x000fe80000100800 */
[----:B------:R-:W-:Y:S01]  /*27c70*/  STL [R1+0x3918], R31 ;  /* 0x0039181f01007387 */ /* 0x000fe20000100800 */
[----:B0-----:R-:W-:-:S02]  /*27c80*/  LOP3.LUT R30, R4, 0x1f, RZ, 0xc0, !PT ;  /* 0x0000001f041e7812 */ /* 0x001fc400078ec0ff */
[----:B-1----:R-:W-:-:S04]  /*27c90*/  LOP3.LUT R35, R35, 0x1f, RZ, 0xc0, !PT ;  /* 0x0000001f23237812 */ /* 0x002fc800078ec0ff */
[C---:B------:R-:W-:Y:S02]  /*27ca0*/  LOP3.LUT R5, R35.reuse, 0x60, RZ, 0xfc, !PT ;  /* 0x0000006023057812 */ /* 0x040fe400078efcff */
[----:B------:R-:W-:Y:S02]  /*27cb0*/  LOP3.LUT R4, R35, 0x20, RZ, 0xfc, !PT ;  /* 0x0000002023047812 */ /* 0x000fe400078efcff */
[-C--:B------:R-:W-:Y:S02]  /*27cc0*/  ISETP.GE.AND P0, PT, R30, R29.reuse, PT ;  /* 0x0000001d1e00720c */ /* 0x080fe40003f06270 */
[-C--:B------:R-:W-:Y:S02]  /*27cd0*/  ISETP.GE.AND P3, PT, R5, R29.reuse, PT ;  /* 0x0000001d0500720c */ /* 0x080fe40003f66270 */
[----:B------:R-:W-:Y:S02]  /*27ce0*/  ISETP.GE.AND P1, PT, R4, R29, PT ;  /* 0x0000001d0400720c */ /* 0x000fe40003f26270 */
[----:B------:R-:W-:Y:S01]  /*27cf0*/  LOP3.LUT R3, R3, 0x1f, RZ, 0xc0, !PT ;  /* 0x0000001f03037812 */ /* 0x000fe200078ec0ff */
[----:B---3--:R-:W-:Y:S04]  /*27d00*/  STL [R1+0xd4], R6 ;  /* 0x0000d40601007387 */ /* 0x008fe80000100800 */
[----:B------:R-:W-:Y:S04]  /*27d10*/  STL [R1+0x3920], R31 ;  /* 0x0039201f01007387 */ /* 0x000fe80000100800 */
[----:B------:R-:W-:Y:S01]  /*27d20*/  STL [R1+0x3928], R31 ;  /* 0x0039281f01007387 */ /* 0x000fe20000100800 */
[----:B------:R-:W-:-:S05]  /*27d30*/  IMAD.SHL.U32 R3, R3, 0x2, RZ ;  /* 0x0000000203037824 */ /* 0x000fca00078e00ff */
[----:B------:R-:W-:Y:S04]  /*27d40*/  STS.U16 [R3+UR4], R36 ;  /* 0x0000002403007988 */ /* 0x000fe80008000404 */
[----:B------:R-:W-:Y:S04]  /*27d50*/  STS.U16 [R3+UR4+0x40], R37 ;  /* 0x0000402503007988 */ /* 0x000fe80008000404 */
        /* <DEDUP_REMOVED lines=15> */
[----:B----4-:R0:W-:Y:S04]  /*27e50*/  STL [R1+0xd0], R0 ;  /* 0x0000d00001007387 */ /* 0x0101e80000100800 */
[----:B------:R-:W-:Y:S04]  /*27e60*/  STL [R1+0x3930], R31 ;  /* 0x0039301f01007387 */ /* 0x000fe80000100800 */
[----:B------:R-:W-:Y:S04]  /*27e70*/  STL [R1+0x3934], R30 ;  /* 0x0039341e01007387 */ /* 0x000fe80000100800 */
[----:B------:R-:W-:Y:S04]  /*27e80*/  STL [R1+0x38c4], R29 ;  /* 0x0038c41d01007387 */ /* 0x000fe80000100800 */
[----:B------:R-:W-:Y:S04]  /*27e90*/  STL [R1+0x38cc], R29 ;  /* 0x0038cc1d01007387 */ /* 0x000fe80000100800 */
[----:B------:R1:W-:Y:S01]  /*27ea0*/  STL [R1+0x3938], R29 ;  /* 0x0039381d01007387 */ /* 0x0003e20000100800 */
[----:B0-----:R-:W-:-:S04]  /*27eb0*/  LOP3.LUT R0, R35, 0x40, RZ, 0xfc, !PT ;  /* 0x0000004023007812 */ /* 0x001fc800078efcff */
[----:B------:R-:W-:Y:S02]  /*27ec0*/  ISETP.GE.AND P2, PT, R0, R29, PT ;  /* 0x0000001d0000720c */ /* 0x000fe40003f46270 */
[----:B-1----:R-:W3:Y:S04]  /*27ed0*/  LDL.LU R29, [R1+0x9cc] ;  /* 0x0009cc00011d7983 */ /* 0x002ee80000300800 */
        /* <DEDUP_REMOVED lines=28> */
[----:B--2---:R0:W-:Y:S04]  /*280a0*/  STS.U16 [R3+UR4+0x1040], R2 ;  /* 0x0010400203007988 */ /* 0x0041e80008000404 */
[----:B------:R-:W2:Y:S04]  /*280b0*/  LDL.LU R61, [R1+0x804] ;  /* 0x00080400013d7983 */ /* 0x000ea80000300800 */
[----:B0-----:R-:W2:Y:S04]  /*280c0*/  LDL.LU R2, [R1+0x7d0] ;  /* 0x0007d00001027983 */ /* 0x001ea80000300800 */
[----:B---3--:R0:W-:Y:S04]  /*280d0*/  STS.U16 [R3+UR4+0x1080], R29 ;  /* 0x0010801d03007988 */ /* 0x0081e80008000404 */
[----:B----4-:R1:W-:Y:S04]  /*280e0*/  STS.U16 [R3+UR4+0x10c0], R30 ;  /* 0x0010c01e03007988 */ /* 0x0103e80008000404 */
[----:B------:R3:W-:Y:S04]  /*280f0*/  STS.U16 [R3+UR4+0x1440], R31 ;  /* 0x0014401f03007988 */ /* 0x0007e80008000404 */
[----:B------:R4:W-:Y:S04]  /*28100*/  STS.U16 [R3+UR4+0x1400], R0 ;  /* 0x0014000003007988 */ /* 0x0009e80008000404 */
[----:B------:R4:W-:Y:S04]  /*28110*/  STS.U16 [R3+UR4+0x14c0], R4 ;  /* 0x0014c00403007988 */ /* 0x0009e80008000404 */
[----:B------:R4:W-:Y:S04]  /*28120*/  STS.U16 [R3+UR4+0x1480], R5 ;  /* 0x0014800503007988 */ /* 0x0009e80008000404 */
[----:B0-----:R-:W2:Y:S04]  /*28130*/  LDL.LU R29, [R1+0x7cc] ;  /* 0x0007cc00011d7983 */ /* 0x001ea80000300800 */
[----:B-1----:R-:W2:Y:S04]  /*28140*/  LDL.LU R30, [R1+0x7c8] ;  /* 0x0007c800011e7983 */ /* 0x002ea80000300800 */
[----:B---3--:R-:W3:Y:S04]  /*28150*/  LDL.LU R31, [R1+0x7c4] ;  /* 0x0007c400011f7983 */ /* 0x008ee80000300800 */
[----:B----4-:R-:W4:Y:S04]  /*28160*/  LDL.LU R0, [R1+0x790] ;  /* 0x0007900001007983 */ /* 0x010f280000300800 */
[----:B------:R-:W4:Y:S04]  /*28170*/  LDL.LU R4, [R1+0x78c] ;  /* 0x00078c0001047983 */ /* 0x000f280000300800 */
[----:B------:R0:W-:Y:S04]  /*28180*/  STS.U16 [R3+UR4+0x1800], R6 ;  /* 0x0018000603007988 */ /* 0x0001e80008000404 */
[----:B------:R-:W4:Y:S04]  /*28190*/  LDL.LU R5, [R1+0x788] ;  /* 0x0007880001057983 */ /* 0x000f280000300800 */
[----:B------:R1:W-:Y:S04]  /*281a0*/  STS.U16 [R3+UR4+0x1840], R7 ;  /* 0x0018400703007988 */ /* 0x0003e80008000404 */
[----:B------:R1:W-:Y:S04]  /*281b0*/  STS.U16 [R3+UR4+0x1880], R8 ;  /* 0x0018800803007988 */ /* 0x0003e80008000404 */
[----:B------:R1:W-:Y:S04]  /*281c0*/  STS.U16 [R3+UR4+0x18c0], R9 ;  /* 0x0018c00903007988 */ /* 0x0003e80008000404 */
[----:B------:R1:W-:Y:S04]  /*281d0*/  STS.U16 [R3+UR4+0x1c40], R10 ;  /* 0x001c400a03007988 */ /* 0x0003e80008000404 */
[----:B------:R1:W-:Y:S04]  /*281e0*/  STS.U16 [R3+UR4+0x1c00], R11 ;  /* 0x001c000b03007988 */ /* 0x0003e80008000404 */
[----:B0-----:R-:W4:Y:S04]  /*281f0*/  LDL.LU R6, [R1+0x784] ;  /* 0x0007840001067983 */ /* 0x001f280000300800 */
[----:B-1----:R-:W4:Y:S04]  /*28200*/  LDL.LU R7, [R1+0x750] ;  /* 0x0007500001077983 */ /* 0x002f280000300800 */
[----:B------:R-:W4:Y:S04]  /*28210*/  LDL.LU R8, [R1+0x74c] ;  /* 0x00074c0001087983 */ /* 0x000f280000300800 */
[----:B------:R-:W4:Y:S04]  /*28220*/  LDL.LU R9, [R1+0x748] ;  /* 0x0007480001097983 */ /* 0x000f280000300800 */
        /* <DEDUP_REMOVED lines=35> */
[----:B--2---:R0:W-:Y:S04]  /*28460*/  STS.U16 [R3+UR4+0x2c80], R61 ;  /* 0x002c803d03007988 */ /* 0x0041e80008000404 */
[----:B------:R-:W2:Y:S04]  /*28470*/  LDL.LU R60, [R1+0x1cc] ;  /* 0x0001cc00013c7983 */ /* 0x000ea80000300800 */
[----:B------:R1:W-:Y:S04]  /*28480*/  STS.U16 [R3+UR4+0x3000], R2 ;  /* 0x0030000203007988 */ /* 0x0003e80008000404 */
[----:B0-----:R-:W2:Y:S04]  /*28490*/  LDL.LU R61, [R1+0x1c4] ;  /* 0x0001c400013d7983 */ /* 0x001ea80000300800 */
[----:B-1----:R-:W2:Y:S04]  /*284a0*/  LDL.LU R2, [R1+0x1c0] ;  /* 0x0001c00001027983 */ /* 0x002ea80000300800 */
[----:B------:R-:W-:Y:S04]  /*284b0*/  STS.U16 [R3+UR4+0x3040], R29 ;  /* 0x0030401d03007988 */ /* 0x000fe80008000404 */
[----:B------:R-:W-:Y:S04]  /*284c0*/  STS.U16 [R3+UR4+0x3080], R30 ;  /* 0x0030801e03007988 */ /* 0x000fe80008000404 */
[----:B---3--:R-:W-:Y:S04]  /*284d0*/  STS.U16 [R3+UR4+0x30c0], R31 ;  /* 0x0030c01f03007988 */ /* 0x008fe80008000404 */
[----:B----4-:R-:W-:Y:S04]  /*284e0*/  STS.U16 [R3+UR4+0x3440], R0 ;  /* 0x0034400003007988 */ /* 0x010fe80008000404 */
[----:B------:R0:W-:Y:S04]  /*284f0*/  STS.U16 [R3+UR4+0x4040], R42 ;  /* 0x0040402a03007988 */ /* 0x0001e80008000404 */
[----:B------:R1:W-:Y:S04]  /*28500*/  STS.U16 [R3+UR4+0x4080], R44 ;  /* 0x0040802c03007988 */ /* 0x0003e80008000404 */
[----:B0-----:R-:W3:Y:S04]  /*28510*/  LDL.LU R42, [R1+0x190] ;  /* 0x00019000012a7983 */ /* 0x001ee80000300800 */
[----:B------:R0:W-:Y:S04]  /*28520*/  STS.U16 [R3+UR4+0x40c0], R46 ;  /* 0x0040c02e03007988 */ /* 0x0001e80008000404 */
[----:B-1----:R-:W4:Y:S04]  /*28530*/  LDL.LU R44, [R1+0x18c] ;  /* 0x00018c00012c7983 */ /* 0x002f280000300800 */
        /* <DEDUP_REMOVED lines=10> */
[----:B--2---:R1:W-:Y:S04]  /*285e0*/  STS.U16 [R3+UR4+0x4c00], R60 ;  /* 0x004c003c03007988 */ /* 0x0043e80008000404 */
[----:B------:R-:W-:Y:S04]  /*285f0*/  STS.U16 [R3+UR4+0x3400], R4 ;  /* 0x0034000403007988 */ /* 0x000fe80008000404 */
[----:B0-----:R-:W2:Y:S04]  /*28600*/  LDL.LU R59, [R1+0x144] ;  /* 0x00014400013b7983 */ /* 0x001ea80000300800 */
[----:B------:R0:W-:Y:S04]  /*28610*/  STS.U16 [R3+UR4+0x4cc0], R61 ;  /* 0x004cc03d03007988 */ /* 0x0001e80008000404 */
[----:B-1----:R-:W2:Y:S04]  /*28620*/  LDL.LU R60, [R1+0x118] ;  /* 0x00011800013c7983 */ /* 0x002ea80000300800 */
[----:B------:R1:W-:Y:S04]  /*28630*/  STS.U16 [R3+UR4+0x4c80], R2 ;  /* 0x004c800203007988 */ /* 0x0003e80008000404 */
[----:B------:R1:W-:Y:S04]  /*28640*/  STS.U16 [R3+UR4+0x34c0], R5 ;  /* 0x0034c00503007988 */ /* 0x0003e80008000404 */
[----:B0-----:R-:W2:Y:S04]  /*28650*/  LDL.LU R61, [R1+0x110] ;  /* 0x00011000013d7983 */ /* 0x001ea80000300800 */
[----:B-1----:R-:W2:Y:S04]  /*28660*/  LDL.LU R2, [R1+0x108] ;  /* 0x0001080001027983 */ /* 0x002ea80000300800 */
[----:B------:R-:W2:Y:S04]  /*28670*/  LDL.LU R29, [R1+0x104] ;  /* 0x00010400011d7983 */ /* 0x000ea80000300800 */
[----:B------:R-:W2:Y:S04]  /*28680*/  LDL.LU R30, [R1+0xd8] ;  /* 0x0000d800011e7983 */ /* 0x000ea80000300800 */
[----:B------:R-:W2:Y:S04]  /*28690*/  LDL.LU R31, [R1+0xcc] ;  /* 0x0000cc00011f7983 */ /* 0x000ea80000300800 */
[----:B------:R-:W2:Y:S04]  /*286a0*/  LDL.LU R0, [R1+0xc8] ;  /* 0x0000c80001007983 */ /* 0x000ea80000300800 */
[----:B------:R-:W2:Y:S04]  /*286b0*/  LDL.LU R4, [R1+0xc4] ;  /* 0x0000c40001047983 */ /* 0x000ea80000300800 */
[----:B------:R0:W-:Y:S04]  /*286c0*/  STS.U16 [R3+UR4+0x3480], R6 ;  /* 0x0034800603007988 */ /* 0x0001e80008000404 */
[----:B------:R-:W2:Y:S04]  /*286d0*/  LDL.LU R5, [R1+0xa0] ;  /* 0x0000a00001057983 */ /* 0x000ea80000300800 */
[----:B------:R1:W-:Y:S04]  /*286e0*/  STS.U16 [R3+UR4+0x3800], R7 ;  /* 0x0038000703007988 */ /* 0x0003e80008000404 */
[----:B------:R1:W-:Y:S04]  /*286f0*/  STS.U16 [R3+UR4+0x3840], R8 ;  /* 0x0038400803007988 */ /* 0x0003e80008000404 */
[----:B------:R1:W-:Y:S04]  /*28700*/  STS.U16 [R3+UR4+0x3880], R9 ;  /* 0x0038800903007988 */ /* 0x0003e80008000404 */
[----:B------:R1:W-:Y:S04]  /*28710*/  STS.U16 [R3+UR4+0x38c0], R10 ;  /* 0x0038c00a03007988 */ /* 0x0003e80008000404 */
[----:B------:R1:W-:Y:S04]  /*28720*/  STS.U16 [R3+UR4+0x3c40], R11 ;  /* 0x003c400b03007988 */ /* 0x0003e80008000404 */
[----:B0-----:R-:W2:Y:S04]  /*28730*/  LDL.LU R6, [R1+0x9c] ;  /* 0x00009c0001067983 */ /* 0x001ea80000300800 */
[----:B-1----:R-:W2:Y:S04]  /*28740*/  LDL.LU R7, [R1+0x98] ;  /* 0x0000980001077983 */ /* 0x002ea80000300800 */
        /* <DEDUP_REMOVED lines=18> */
[----:B0-----:R-:W2:Y:S04]  /*28870*/  LDL.LU R57, [R1+0xc] ;  /* 0x00000c0001397983 */ /* 0x001ea80000300800 */
[----:B-1----:R-:W2:Y:S04]  /*28880*/  LDL.LU R58, [R1+0x8] ;  /* 0x00000800013a7983 */ /* 0x002ea80000300800 */
[----:B---3--:R0:W-:Y:S04]  /*28890*/  STS.U16 [R3+UR4+0x5000], R42 ;  /* 0x0050002a03007988 */ /* 0x0081e80008000404 */
[----:B----4-:R1:W-:Y:S04]  /*288a0*/  STS.U16 [R3+UR4+0x5040], R44 ;  /* 0x0050402c03007988 */ /* 0x0103e80008000404 */
[----:B0-----:R-:W3:Y:S04]  /*288b0*/  LDL.LU R42, [R1+0x39dc] ;  /* 0x0039dc00012a7983 */ /* 0x001ee80000300800 */
[----:B-1----:R-:W4:Y:S04]  /*288c0*/  LDL.LU R44, [R1+0x39d8] ;  /* 0x0039d800012c7983 */ /* 0x002f280000300800 */
[----:B------:R0:W-:Y:S04]  /*288d0*/  STS.U16 [R3+UR4+0x5080], R46 ;  /* 0x0050802e03007988 */ /* 0x0001e80008000404 */
[----:B------:R1:W-:Y:S04]  /*288e0*/  STS.U16 [R3+UR4+0x50c0], R48 ;  /* 0x0050c03003007988 */ /* 0x0003e80008000404 */
[----:B------:R1:W-:Y:S04]  /*288f0*/  STS.U16 [R3+UR4+0x5440], R50 ;  /* 0x0054403203007988 */ /* 0x0003e80008000404 */
[----:B------:R1:W-:Y:S04]  /*28900*/  STS.U16 [R3+UR4+0x5400], R52 ;  /* 0x0054003403007988 */ /* 0x0003e80008000404 */
[----:B------:R1:W-:Y:S04]  /*28910*/  STS.U16 [R3+UR4+0x54c0], R54 ;  /* 0x0054c03603007988 */ /* 0x0003e80008000404 */
[----:B0-----:R-:W3:Y:S04]  /*28920*/  LDL.LU R46, [R1+0x39d4] ;  /* 0x0039d400012e7983 */ /* 0x001ee80000300800 */
[----:B-1----:R-:W4:Y:S04]  /*28930*/  LDL.LU R48, [R1+0x39d0] ;  /* 0x0039d00001307983 */ /* 0x002f280000300800 */
[----:B------:R-:W3:Y:S04]  /*28940*/  LDL.LU R50, [R1+0x39cc] ;  /* 0x0039cc0001327983 */ /* 0x000ee80000300800 */
[----:B------:R-:W4:Y:S04]  /*28950*/  LDL.LU R52, [R1+0x39c8] ;  /* 0x0039c80001347983 */ /* 0x000f280000300800 */
[----:B------:R-:W3:Y:S04]  /*28960*/  LDL.LU R54, [R1+0x39c4] ;  /* 0x0039c40001367983 */ /* 0x000ee80000300800 */
[----:B--2---:R0:W-:Y:S04]  /*28970*/  STS.U16 [R3+UR4+0x5480], R59 ;  /* 0x0054803b03007988 */ /* 0x0041e80008000404 */
[----:B------:R1:W-:Y:S04]  /*28980*/  STS.U16 [R3+UR4+0x5800], R60 ;  /* 0x0058003c03007988 */ /* 0x0003e80008000404 */
[----:B0-----:R-:W2:Y:S04]  /*28990*/  LDL.LU R59, [R1+0x39c0] ;  /* 0x0039c000013b7983 */ /* 0x001ea80000300800 */
[----:B-1----:R-:W2:Y:S04]  /*289a0*/  LDL.LU R60, [R1+0x39bc] ;  /* 0x0039bc00013c7983 */ /* 0x002ea80000300800 */
[----:B------:R0:W-:Y:S04]  /*289b0*/  STS.U16 [R3+UR4+0x5840], R61 ;  /* 0x0058403d03007988 */ /* 0x0001e80008000404 */
[----:B------:R1:W-:Y:S04]  /*289c0*/  STS.U16 [R3+UR4+0x5880], R2 ;  /* 0x0058800203007988 */ /* 0x0003e80008000404 */
[----:B0-----:R-:W2:Y:S04]  /*289d0*/  LDL.LU R61, [R1+0x39b8] ;  /* 0x0039b800013d7983 */ /* 0x001ea80000300800 */
[----:B-1----:R-:W2:Y:S04]  /*289e0*/  LDL.LU R2, [R1+0x39b4] ;  /* 0x0039b40001027983 */ /* 0x002ea80000300800 */
        /* <DEDUP_REMOVED lines=48> */
[----:B---3--:R-:W-:Y:S04]  /*28cf0*/  STL [R1+0x3940], R54 ;  /* 0x0039403601007387 */ /* 0x008fe80000100800 */
[----:B----4-:R-:W-:Y:S04]  /*28d00*/  STL [R1+0x3944], R52 ;  /* 0x0039443401007387 */ /* 0x010fe80000100800 */
        /* <DEDUP_REMOVED lines=8> */
[----:B------:R0:W-:Y:S04]  /*28d90*/  STL [R1+0x3968], R25 ;  /* 0x0039681901007387 */ /* 0x0001e80000100800 */
[----:B------:R-:W-:Y:S04]  /*28da0*/  STL [R1+0x396c], R24 ;  /* 0x00396c1801007387 */ /* 0x000fe80000100800 */
[----:B------:R-:W-:Y:S04]  /*28db0*/  STL [R1+0x3970], R23 ;  /* 0x0039701701007387 */ /* 0x000fe80000100800 */
[----:B------:R1:W-:Y:S04]  /*28dc0*/  STS.U16 [R3+UR4+0x70c0], R48 ;  /* 0x0070c03003007988 */ /* 0x0003e80008000404 */
[----:B0-----:R-:W3:Y:S04]  /*28dd0*/  LDL.LU R25, [R1+0x9c0] ;  /* 0x0009c00001197983 */ /* 0x001ee80000300800 */
[----:B------:R-:W4:Y:S04]  /*28de0*/  LDL.LU R26, [R1+0x9b8] ;  /* 0x0009b800011a7983 */ /* 0x000f280000300800 */
[----:B------:R-:W4:Y:S04]  /*28df0*/  LDL.LU R27, [R1+0x9b0] ;  /* 0x0009b000011b7983 */ /* 0x000f280000300800 */
[----:B------:R-:W4:Y:S04]  /*28e00*/  LDL.LU R28, [R1+0x9a8] ;  /* 0x0009a800011c7983 */ /* 0x000f280000300800 */
[----:B------:R-:W4:Y:S04]  /*28e10*/  LDL.LU R32, [R1+0x97c] ;  /* 0x00097c0001207983 */ /* 0x000f280000300800 */
[----:B------:R-:W4:Y:S04]  /*28e20*/  LDL.LU R33, [R1+0x974] ;  /* 0x0009740001217983 */ /* 0x000f280000300800 */
[----:B------:R-:W4:Y:S04]  /*28e30*/  LDL.LU R34, [R1+0x96c] ;  /* 0x00096c0001227983 */ /* 0x000f280000300800 */
[----:B------:R0:W-:Y:S04]  /*28e40*/  STS.U16 [R3+UR4+0x7080], R50 ;  /* 0x0070803203007988 */ /* 0x0001e80008000404 */
[----:B-1----:R-:W4:Y:S04]  /*28e50*/  LDL.LU R48, [R1+0x964] ;  /* 0x0009640001307983 */ /* 0x002f280000300800 */
[----:B--2---:R-:W-:Y:S04]  /*28e60*/  STS.U16 [R3+UR4+0x6c80], R2 ;  /* 0x006c800203007988 */ /* 0x004fe80008000404 */
[----:B------:R1:W-:Y:S04]  /*28e70*/  STS.U16 [R3+UR4+0x7040], R52 ;  /* 0x0070403403007988 */ /* 0x0003e80008000404 */
[----:B------:R2:W-:Y:S04]  /*28e80*/  STS.U16 [R3+UR4+0x7000], R54 ;  /* 0x0070003603007988 */ /* 0x0005e80008000404 */
[----:B0-----:R-:W4:Y:S04]  /*28e90*/  LDL.LU R50, [R1+0x93c] ;  /* 0x00093c0001327983 */ /* 0x001f280000300800 */
[----:B-1----:R-:W4:Y:S01]  /*28ea0*/  LDL.LU R52, [R1+0x934] ;  /* 0x0009340001347983 */ /* 0x002f220000300800 */
[----:B------:R-:W-:-:S03]  /*28eb0*/  LOP3.LUT R2, R3, 0x10, RZ, 0x3c, !PT ;  /* 0x0000001003027812 */ /* 0x000fc600078e3cff */
[----:B--2---:R-:W2:Y:S04]  /*28ec0*/  LDL.LU R54, [R1+0x92c] ;  /* 0x00092c0001367983 */ /* 0x004ea80000300800 */
        /* <DEDUP_REMOVED lines=24> */
[----:B------:R0:W-:Y:S04]  /*29050*/  STS.U16 [R2+UR4+0x9c0], R38 ;  /* 0x0009c02602007988 */ /* 0x0001e80008000404 */
[----:B------:R-:W2:Y:S04]  /*29060*/  LDL.LU R36, [R1+0x83c] ;  /* 0x00083c0001247983 */ /* 0x000ea80000300800 */
        /* <DEDUP_REMOVED lines=26> */
[----:B--2---:R2:W-:Y:S04]  /*29210*/  STS.U16 [R2+UR4+0x1980], R54 ;  /* 0x0019803602007988 */ /* 0x0045e80008000404 */
[----:B------:R2:W-:Y:S04]  /*29220*/  STS.U16 [R2+UR4+0x19c0], R29 ;  /* 0x0019c01d02007988 */ /* 0x0005e80008000404 */
[----:B0-----:R-:W4:Y:S04]  /*29230*/  LDL.LU R34, [R1+0x774] ;  /* 0x0007740001227983 */ /* 0x001f280000300800 */
[----:B-1----:R-:W4:Y:S04]  /*29240*/  LDL.LU R48, [R1+0x76c] ;  /* 0x00076c0001307983 */ /* 0x002f280000300800 */
[----:B------:R-:W4:Y:S04]  /*29250*/  LDL.LU R50, [R1+0x764] ;  /* 0x0007640001327983 */ /* 0x000f280000300800 */
[----:B------:R-:W4:Y:S04]  /*29260*/  LDL.LU R52, [R1+0x73c] ;  /* 0x00073c0001347983 */ /* 0x000f280000300800 */
[----:B--2---:R-:W2:Y:S04]  /*29270*/  LDL.LU R54, [R1+0x734] ;  /* 0x0007340001367983 */ /* 0x004ea80000300800 */
        /* <DEDUP_REMOVED lines=38> */
[----:B0-----:R-:W2:Y:S04]  /*294e0*/  LDL.LU R58, [R1+0x1b4] ;  /* 0x0001b400013a7983 */ /* 0x001ea80000300800 */
[----:B------:R0:W-:Y:S04]  /*294f0*/  STS.U16 [R2+UR4+0x2d80], R25 ;  /* 0x002d801902007988 */ /* 0x0001e80008000404 */
[----:B------:R1:W-:Y:S04]  /*29500*/  STS.U16 [R2+UR4+0x3100], R26 ;  /* 0x0031001a02007988 */ /* 0x0003e80008000404 */
[----:B---3--:R3:W-:Y:S04]  /*29510*/  STS.U16 [R2+UR4+0x3140], R27 ;  /* 0x0031401b02007988 */ /* 0x0087e80008000404 */
[----:B----4-:R4:W-:Y:S04]  /*29520*/  STS.U16 [R2+UR4+0x3180], R28 ;  /* 0x0031801c02007988 */ /* 0x0109e80008000404 */
        /* <DEDUP_REMOVED lines=57> */
[----:B0-----:R-:W2:Y:S04]  /*298c0*/  LDL.LU R58, [R1] ;  /* 0x00000000013a7983 */ /* 0x001ea80000300800 */
[----:B------:R-:W-:Y:S04]  /*298d0*/  STS.U16 [R2+UR4+0x4dc0], R25 ;  /* 0x004dc01902007988 */ /* 0x000fe80008000404 */
[----:B------:R-:W-:Y:S04]  /*298e0*/  STS.U16 [R2+UR4+0x4d80], R26 ;  /* 0x004d801a02007988 */ /* 0x000fe80008000404 */
[----:B---3--:R-:W-:Y:S04]  /*298f0*/  STS.U16 [R2+UR4+0x5100], R27 ;  /* 0x0051001b02007988 */ /* 0x008fe80008000404 */
[----:B----4-:R-:W-:Y:S04]  /*29900*/  STS.U16 [R2+UR4+0x5140], R28 ;  /* 0x0051401c02007988 */ /* 0x010fe80008000404 */
[----:B------:R-:W-:Y:S04]  /*29910*/  STS.U16 [R2+UR4+0x5180], R32 ;  /* 0x0051802002007988 */ /* 0x000fe80008000404 */
[----:B------:R-:W-:Y:S04]  /*29920*/  STS.U16 [R2+UR4+0x51c0], R33 ;  /* 0x0051c02102007988 */ /* 0x000fe80008000404 */
[----:B------:R-:W-:Y:S04]  /*29930*/  STS.U16 [R2+UR4+0x5540], R34 ;  /* 0x0055402202007988 */ /* 0x000fe80008000404 */
[----:B------:R-:W-:Y:S04]  /*29940*/  STS.U16 [R2+UR4+0x5500], R48 ;  /* 0x0055003002007988 */ /* 0x000fe80008000404 */
[----:B------:R-:W-:Y:S04]  /*29950*/  STS.U16 [R2+UR4+0x55c0], R50 ;  /* 0x0055c03202007988 */ /* 0x000fe80008000404 */
[----:B------:R-:W-:Y:S04]  /*29960*/  STS.U16 [R2+UR4+0x5580], R52 ;  /* 0x0055803402007988 */ /* 0x000fe80008000404 */
[----:B--2---:R-:W-:Y:S04]  /*29970*/  STS.U16 [R2+UR4+0x5900], R54 ;  /* 0x0059003602007988 */ /* 0x004fe80008000404 */
[----:B------:R-:W-:Y:S04]  /*29980*/  STS.U16 [R2+UR4+0x5940], R29 ;  /* 0x0059401d02007988 */ /* 0x000fe80008000404 */
[----:B------:R-:W-:Y:S04]  /*29990*/  STS.U16 [R2+UR4+0x5980], R30 ;  /* 0x0059801e02007988 */ /* 0x000fe80008000404 */
[----:B------:R-:W-:Y:S04]  /*299a0*/  STS.U16 [R2+UR4+0x59c0], R31 ;  /* 0x0059c01f02007988 */ /* 0x000fe80008000404 */
[----:B------:R-:W-:Y:S04]  /*299b0*/  STS.U16 [R2+UR4+0x5d40], R0 ;  /* 0x005d400002007988 */ /* 0x000fe80008000404 */
[----:B------:R-:W-:Y:S04]  /*299c0*/  STS.U16 [R2+UR4+0x5d00], R4 ;  /* 0x005d000402007988 */ /* 0x000fe80008000404 */
[----:B------:R0:W-:Y:S04]  /*299d0*/  STS.U16 [R2+UR4+0x5dc0], R5 ;  /* 0x005dc00502007988 */ /* 0x0001e80008000404 */
[----:B------:R1:W-:Y:S04]  /*299e0*/  STS.U16 [R2+UR4+0x5d80], R6 ;  /* 0x005d800602007988 */ /* 0x0003e80008000404 */
[----:B0-----:R-:W2:Y:S04]  /*299f0*/  LDL.LU R5, [R1+0xae4] ;  /* 0x000ae40001057983 */ /* 0x001ea80000300800 */
[----:B------:R0:W-:Y:S04]  /*29a00*/  STS.U16 [R2+UR4+0x6100], R7 ;  /* 0x0061000702007988 */ /* 0x0001e80008000404 */
[----:B-1----:R-:W3:Y:S04]  /*29a10*/  LDL.LU R6, [R1+0xae0] ;  /* 0x000ae00001067983 */ /* 0x002ee80000300800 */
[----:B------:R1:W-:Y:S04]  /*29a20*/  STS.U16 [R2+UR4+0x6140], R8 ;  /* 0x0061400802007988 */ /* 0x0003e80008000404 */
[----:B------:R4:W-:Y:S04]  /*29a30*/  STS.U16 [R2+UR4+0x6180], R9 ;  /* 0x0061800902007988 */ /* 0x0009e80008000404 */
[----:B------:R4:W-:Y:S04]  /*29a40*/  STS.U16 [R2+UR4+0x61c0], R10 ;  /* 0x0061c00a02007988 */ /* 0x0009e80008000404 */
[----:B------:R4:W-:Y:S04]  /*29a50*/  STS.U16 [R2+UR4+0x6540], R11 ;  /* 0x0065400b02007988 */ /* 0x0009e80008000404 */
[----:B------:R4:W-:Y:S04]  /*29a60*/  STS.U16 [R2+UR4+0x6500], R35 ;  /* 0x0065002302007988 */ /* 0x0009e80008000404 */
[----:B0-----:R-:W3:Y:S04]  /*29a70*/  LDL.LU R7, [R1+0xadc] ;  /* 0x000adc0001077983 */ /* 0x001ee80000300800 */
[----:B-1----:R-:W3:Y:S04]  /*29a80*/  LDL.LU R8, [R1+0xad8] ;  /* 0x000ad80001087983 */ /* 0x002ee80000300800 */
[----:B----4-:R-:W4:Y:S04]  /*29a90*/  LDL.LU R9, [R1+0xa94] ;  /* 0x000a940001097983 */ /* 0x010f280000300800 */
        /* <DEDUP_REMOVED lines=16> */
[----:B0-----:R-:W4:Y:S01]  /*29ba0*/  LDL.LU R58, [R1+0x9ec] ;  /* 0x0009ec00013a7983 */ /* 0x001f220000300800 */
[----:B------:R-:W0:Y:S03]  /*29bb0*/  S2R R4, SR_TID.X ;  /* 0x0000000000047919 */ /* 0x000e260000002100 */
[----:B------:R-:W-:Y:S04]  /*29bc0*/  STS.U16 [R2+UR4+0x6d00], R61 ;  /* 0x006d003d02007988 */ /* 0x000fe80008000404 */
[----:B------:R-:W-:Y:S04]  /*29bd0*/  STS.U16 [R2+UR4+0x6dc0], R60 ;  /* 0x006dc03c02007988 */ /* 0x000fe80008000404 */
[----:B------:R-:W-:Y:S04]  /*29be0*/  STS.U16 [R2+UR4+0x6d80], R59 ;  /* 0x006d803b02007988 */ /* 0x000fe80008000404 */
[----:B------:R-:W-:Y:S04]  /*29bf0*/  STS.U16 [R2+UR4+0x7100], R46 ;  /* 0x0071002e02007988 */ /* 0x000fe80008000404 */
[----:B------:R-:W-:Y:S04]  /*29c00*/  STL [R1+0x3840], R2 ;  /* 0x0038400201007387 */ /* 0x000fe80000100800 */
[----:B------:R-:W-:Y:S04]  /*29c10*/  STS.U16 [R2+UR4+0x7140], R44 ;  /* 0x0071402c02007988 */ /* 0x000fe80008000404 */
[----:B------:R-:W4:Y:S04]  /*29c20*/  LDL.LU R24, [R1+0x9e8] ;  /* 0x0009e80001187983 */ /* 0x000f280000300800 */
        /* <DEDUP_REMOVED lines=15> */
[----:B------:R-:W4:Y:S01]  /*29d20*/  LDL.LU R48, [R1+0x954] ;  /* 0x0009540001307983 */ /* 0x000f220000300800 */
[----:B0-----:R-:W-:-:S03]  /*29d30*/  LOP3.LUT R30, R4, 0x1f, RZ, 0xc0, !PT ;  /* 0x0000001f041e7812 */ /* 0x001fc600078ec0ff */
[----:B------:R-:W-:Y:S04]  /*29d40*/  STS.U16 [R2+UR4+0x7980], R13 ;  /* 0x0079800d02007988 */ /* 0x000fe80008000404 */
[----:B------:R-:W4:Y:S01]  /*29d50*/  LDL.LU R50, [R1+0x920] ;  /* 0x0009200001327983 */ /* 0x000f220000300800 */
[----:B------:R-:W-:-:S03]  /*29d60*/  IMAD.SHL.U32 R23, R30, 0x2, RZ ;  /* 0x000000021e177824 */ /* 0x000fc600078e00ff */
[----:B------:R-:W-:Y:S04]  /*29d70*/  STS.U16 [R2+UR4+0x79c0], R12 ;  /* 0x0079c00c02007988 */ /* 0x000fe80008000404 */
[----:B------:R-:W4:Y:S04]  /*29d80*/  LDL.LU R52, [R1+0x91c] ;  /* 0x00091c0001347983 */ /* 0x000f280000300800 */
[----:B------:R-:W-:Y:S04]  /*29d90*/  STS.U16 [R2+UR4+0x7d40], R39 ;  /* 0x007d402702007988 */ /* 0x000fe80008000404 */
[----:B------:R-:W4:Y:S01]  /*29da0*/  LDL.LU R54, [R1+0x918] ;  /* 0x0009180001367983 */ /* 0x000f220000300800 */
[----:B------:R-:W-:-:S03]  /*29db0*/  LOP3.LUT R23, R23, 0x20, RZ, 0x3c, !PT ;  /* 0x0000002017177812 */ /* 0x000fc600078e3cff */
[----:B------:R-:W-:Y:S04]  /*29dc0*/  STS.U16 [R2+UR4+0x7d00], R41 ;  /* 0x007d002902007988 */ /* 0x000fe80008000404 */
[----:B------:R-:W4:Y:S04]  /*29dd0*/  LDL.LU R29, [R1+0x914] ;  /* 0x00091400011d7983 */ /* 0x000f280000300800 */
[----:B------:R-:W-:Y:S04]  /*29de0*/  STS.U16 [R2+UR4+0x7dc0], R43 ;  /* 0x007dc02b02007988 */ /* 0x000fe80008000404 */
[----:B------:R-:W4:Y:S04]  /*29df0*/  LDL.LU R31, [R1+0x8e0] ;  /* 0x0008e000011f7983 */ /* 0x000f280000300800 */
[----:B------:R-:W-:Y:S04]  /*29e00*/  STS.U16 [R2+UR4+0x7d80], R45 ;  /* 0x007d802d02007988 */ /* 0x000fe80008000404 */
[----:B------:R-:W4:Y:S04]  /*29e10*/  LDL.LU R0, [R1+0x8dc] ;  /* 0x0008dc0001007983 */ /* 0x000f280000300800 */
[----:B------:R-:W4:Y:S04]  /*29e20*/  LDL.LU R4, [R1+0x8d8] ;  /* 0x0008d80001047983 */ /* 0x000f280000300800 */
[----:B--2---:R0:W-:Y:S04]  /*29e30*/  STS.U16 [R23+UR4+0x200], R5 ;  /* 0x0002000517007988 */ /* 0x0041e80008000404 */
[----:B---3--:R1:W-:Y:S04]  /*29e40*/  STS.U16 [R23+UR4+0x240], R6 ;  /* 0x0002400617007988 */ /* 0x0083e80008000404 */
[----:B0-----:R-:W2:Y:S04]  /*29e50*/  LDL.LU R5, [R1+0x8d4] ;  /* 0x0008d40001057983 */ /* 0x001ea80000300800 */
[----:B------:R0:W-:Y:S04]  /*29e60*/  STS.U16 [R23+UR4+0x280], R7 ;  /* 0x0002800717007988 */ /* 0x0001e80008000404 */
[----:B-1----:R-:W3:Y:S04]  /*29e70*/  LDL.LU R6, [R1+0x8a0] ;  /* 0x0008a00001067983 */ /* 0x002ee80000300800 */
[----:B------:R1:W-:Y:S04]  /*29e80*/  STS.U16 [R23+UR4+0x2c0], R8 ;  /* 0x0002c00817007988 */ /* 0x0003e80008000404 */
[----:B----4-:R4:W-:Y:S04]  /*29e90*/  STS.U16 [R23+UR4+0x640], R9 ;  /* 0x0006400917007988 */ /* 0x0109e80008000404 */
        /* <DEDUP_REMOVED lines=22> */
[----:B0-----:R-:W4:Y:S04]  /*2a000*/  LDL.LU R58, [R1+0x7dc] ;  /* 0x0007dc00013a7983 */ /* 0x001f280000300800 */
        /* <DEDUP_REMOVED lines=10> */
[----:B------:R0:W-:Y:S04]  /*2a0b0*/  STS.U16 [R23+UR4+0x1600], R33 ;  /* 0x0016002117007988 */ /* 0x0001e80008000404 */
[----:B------:R-:W4:Y:S04]  /*2a0c0*/  LDL.LU R28, [R1+0x798] ;  /* 0x00079800011c7983 */ /* 0x000f280000300800 */
[----:B------:R-:W4:Y:S04]  /*2a0d0*/  LDL.LU R32, [R1+0x794] ;  /* 0x0007940001207983 */ /* 0x000f280000300800 */
[----:B------:R1:W-:Y:S04]  /*2a0e0*/  STS.U16 [R23+UR4+0x16c0], R34 ;  /* 0x0016c02217007988 */ /* 0x0003e80008000404 */
[----:B------:R1:W-:Y:S04]  /*2a0f0*/  STS.U16 [R23+UR4+0x1680], R48 ;  /* 0x0016803017007988 */ /* 0x0003e80008000404 */
[----:B0-----:R-:W4:Y:S04]  /*2a100*/  LDL.LU R33, [R1+0x760] ;  /* 0x0007600001217983 */ /* 0x001f280000300800 */
[----:B-1----:R-:W4:Y:S04]  /*2a110*/  LDL.LU R34, [R1+0x75c] ;  /* 0x00075c0001227983 */ /* 0x002f280000300800 */
[----:B------:R0:W-:Y:S04]  /*2a120*/  STS.U16 [R23+UR4+0x1a00], R50 ;  /* 0x001a003217007988 */ /* 0x0001e80008000404 */
[----:B------:R-:W4:Y:S04]  /*2a130*/  LDL.LU R48, [R1+0x758] ;  /* 0x0007580001307983 */ /* 0x000f280000300800 */
[----:B------:R1:W-:Y:S04]  /*2a140*/  STS.U16 [R23+UR4+0x1a40], R52 ;  /* 0x001a403417007988 */ /* 0x0003e80008000404 */
[----:B------:R1:W-:Y:S04]  /*2a150*/  STS.U16 [R23+UR4+0x1a80], R54 ;  /* 0x001a803617007988 */ /* 0x0003e80008000404 */
[----:B------:R1:W-:Y:S04]  /*2a160*/  STS.U16 [R23+UR4+0x1ac0], R29 ;  /* 0x001ac01d17007988 */ /* 0x0003e80008000404 */
[----:B0-----:R-:W4:Y:S04]  /*2a170*/  LDL.LU R50, [R1+0x754] ;  /* 0x0007540001327983 */ /* 0x001f280000300800 */
[----:B-1----:R-:W4:Y:S04]  /*2a180*/  LDL.LU R52, [R1+0x720] ;  /* 0x0007200001347983 */ /* 0x002f280000300800 */
[----:B------:R0:W-:Y:S04]  /*2a190*/  STS.U16 [R23+UR4+0x1e40], R31 ;  /* 0x001e401f17007988 */ /* 0x0001e80008000404 */
[----:B------:R-:W4:Y:S04]  /*2a1a0*/  LDL.LU R54, [R1+0x71c] ;  /* 0x00071c0001367983 */ /* 0x000f280000300800 */
[----:B------:R-:W4:Y:S04]  /*2a1b0*/  LDL.LU R29, [R1+0x718] ;  /* 0x00071800011d7983 */ /* 0x000f280000300800 */
[----:B------:R1:W-:Y:S04]  /*2a1c0*/  STS.U16 [R23+UR4+0x1e00], R0 ;  /* 0x001e000017007988 */ /* 0x0003e80008000404 */
[----:B------:R1:W-:Y:S04]  /*2a1d0*/  STS.U16 [R23+UR4+0x1ec0], R4 ;  /* 0x001ec00417007988 */ /* 0x0003e80008000404 */
[----:B0-----:R-:W4:Y:S04]  /*2a1e0*/  LDL.LU R31, [R1+0x714] ;  /* 0x00071400011f7983 */ /* 0x001f280000300800 */
[----:B-1----:R-:W4:Y:S04]  /*2a1f0*/  LDL.LU R0, [R1+0x6e0] ;  /* 0x0006e00001007983 */ /* 0x002f280000300800 */
        /* <DEDUP_REMOVED lines=46> */
[----:B------:R0:W-:Y:S04]  /*2a4e0*/  STS.U16 [R23+UR4+0x3e00], R4 ;  /* 0x003e000417007988 */ /* 0x0001e80008000404 */
[----:B0-----:R-:W4:Y:S04]  /*2a4f0*/  LDL.LU R4, [R1+0x19c] ;  /* 0x00019c0001047983 */ /* 0x001f280000300800 */
        /* <DEDUP_REMOVED lines=45> */
[----:B------:R0:W-:Y:S04]  /*2a7d0*/  STS.U16 [R23+UR4+0x4e00], R4 ;  /* 0x004e000417007988 */ /* 0x0001e80008000404 */
[----:B0-----:R-:W4:Y:S04]  /*2a7e0*/  LDL.LU R4, [R1+0x39b0] ;  /* 0x0039b00001047983 */ /* 0x001f280000300800 */
[----:B--2---:R0:W-:Y:S04]  /*2a7f0*/  STS.U16 [R23+UR4+0x4ec0], R5 ;  /* 0x004ec00517007988 */ /* 0x0041e80008000404 */
[----:B---3--:R1:W-:Y:S04]  /*2a800*/  STS.U16 [R23+UR4+0x4e80], R6 ;  /* 0x004e800617007988 */ /* 0x0083e80008000404 */
[----:B0-----:R-:W2:Y:S04]  /*2a810*/  LDL.LU R5, [R1+0x39ac] ;  /* 0x0039ac0001057983 */ /* 0x001ea80000300800 */
[----:B-1----:R-:W3:Y:S04]  /*2a820*/  LDL.LU R6, [R1+0x39a8] ;  /* 0x0039a80001067983 */ /* 0x002ee80000300800 */
[----:B------:R0:W-:Y:S04]  /*2a830*/  STS.U16 [R23+UR4+0x5200], R7 ;  /* 0x0052000717007988 */ /* 0x0001e80008000404 */
[----:B------:R1:W-:Y:S04]  /*2a840*/  STS.U16 [R23+UR4+0x5240], R8 ;  /* 0x0052400817007988 */ /* 0x0003e80008000404 */
[----:B----4-:R4:W-:Y:S04]  /*2a850*/  STS.U16 [R23+UR4+0x5280], R9 ;  /* 0x0052800917007988 */ /* 0x0109e80008000404 */
[----:B------:R4:W-:Y:S04]  /*2a860*/  STS.U16 [R23+UR4+0x52c0], R10 ;  /* 0x0052c00a17007988 */ /* 0x0009e80008000404 */
[----:B------:R4:W-:Y:S04]  /*2a870*/  STS.U16 [R23+UR4+0x5640], R11 ;  /* 0x0056400b17007988 */ /* 0x0009e80008000404 */
[----:B------:R4:W-:Y:S04]  /*2a880*/  STS.U16 [R23+UR4+0x5600], R35 ;  /* 0x0056002317007988 */ /* 0x0009e80008000404 */
[----:B0-----:R-:W2:Y:S04]  /*2a890*/  LDL.LU R7, [R1+0x39a4] ;  /* 0x0039a40001077983 */ /* 0x001ea80000300800 */
[----:B-1----:R-:W3:Y:S04]  /*2a8a0*/  LDL.LU R8, [R1+0x39a0] ;  /* 0x0039a00001087983 */ /* 0x002ee80000300800 */
[----:B----4-:R-:W4:Y:S04]  /*2a8b0*/  LDL.LU R9, [R1+0x399c] ;  /* 0x00399c0001097983 */ /* 0x010f280000300800 */
[----:B------:R-:W2:Y:S04]  /*2a8c0*/  LDL.LU R10, [R1+0x3998] ;  /* 0x00399800010a7983 */ /* 0x000ea80000300800 */
[----:B------:R-:W3:Y:S04]  /*2a8d0*/  LDL.LU R11, [R1+0x3994] ;  /* 0x00399400010b7983 */ /* 0x000ee80000300800 */
[----:B------:R-:W4:Y:S04]  /*2a8e0*/  LDL.LU R35, [R1+0x3990] ;  /* 0x0039900001237983 */ /* 0x000f280000300800 */
[----:B------:R0:W-:Y:S04]  /*2a8f0*/  STS.U16 [R23+UR4+0x56c0], R36 ;  /* 0x0056c02417007988 */ /* 0x0001e80008000404 */
[----:B------:R1:W-:Y:S04]  /*2a900*/  STS.U16 [R23+UR4+0x5680], R37 ;  /* 0x0056802517007988 */ /* 0x0003e80008000404 */
[----:B------:R1:W-:Y:S04]  /*2a910*/  STS.U16 [R23+UR4+0x5a00], R38 ;  /* 0x005a002617007988 */ /* 0x0003e80008000404 */
[----:B------:R1:W-:Y:S04]  /*2a920*/  STS.U16 [R23+UR4+0x5a40], R55 ;  /* 0x005a403717007988 */ /* 0x0003e80008000404 */
[----:B------:R1:W-:Y:S04]  /*2a930*/  STS.U16 [R23+UR4+0x5a80], R56 ;  /* 0x005a803817007988 */ /* 0x0003e80008000404 */
[----:B------:R1:W-:Y:S04]  /*2a940*/  STS.U16 [R23+UR4+0x5ac0], R57 ;  /* 0x005ac03917007988 */ /* 0x0003e80008000404 */
[----:B0-----:R-:W2:Y:S04]  /*2a950*/  LDL.LU R36, [R1+0x398c] ;  /* 0x00398c0001247983 */ /* 0x001ea80000300800 */
[----:B-1----:R-:W3:Y:S04]  /*2a960*/  LDL.LU R37, [R1+0x3988] ;  /* 0x0039880001257983 */ /* 0x002ee80000300800 */
[----:B------:R-:W4:Y:S04]  /*2a970*/  LDL.LU R38, [R1+0x3984] ;  /* 0x0039840001267983 */ /* 0x000f280000300800 */
[----:B------:R-:W2:Y:S04]  /*2a980*/  LDL.LU R55, [R1+0x3980] ;  /* 0x0039800001377983 */ /* 0x000ea80000300800 */
[----:B------:R-:W3:Y:S04]  /*2a990*/  LDL.LU R56, [R1+0x397c] ;  /* 0x00397c0001387983 */ /* 0x000ee80000300800 */
[----:B------:R-:W4:Y:S04]  /*2a9a0*/  LDL.LU R57, [R1+0x3978] ;  /* 0x0039780001397983 */ /* 0x000f280000300800 */
[----:B------:R0:W-:Y:S04]  /*2a9b0*/  STS.U16 [R23+UR4+0x5e40], R58 ;  /* 0x005e403a17007988 */ /* 0x0001e80008000404 */
[----:B0-----:R-:W2:Y:S04]  /*2a9c0*/  LDL.LU R58, [R1+0x3974] ;  /* 0x00397400013a7983 */ /* 0x001ea80000300800 */
[----:B------:R0:W-:Y:S04]  /*2a9d0*/  STS.U16 [R23+UR4+0x5e00], R24 ;  /* 0x005e001817007988 */ /* 0x0001e80008000404 */
        /* <DEDUP_REMOVED lines=11> */
[----:B------:R-:W-:Y:S04]  /*2aa90*/  STS.U16 [R23+UR4+0x6a40], R29 ;  /* 0x006a401d17007988 */ /* 0x000fe80008000404 */
[----:B------:R-:W-:Y:S04]  /*2aaa0*/  STS.U16 [R23+UR4+0x6a80], R31 ;  /* 0x006a801f17007988 */ /* 0x000fe80008000404 */
[----:B------:R1:W-:Y:S04]  /*2aab0*/  STS.U16 [R23+UR4+0x6ac0], R0 ;  /* 0x006ac00017007988 */ /* 0x0003e80008000404 */
[----:B0-----:R-:W3:Y:S04]  /*2aac0*/  LDL.LU R24, [R1+0xad4] ;  /* 0x000ad40001187983 */ /* 0x001ee80000300800 */
[----:B-1----:R-:W3:Y:S04]  /*2aad0*/  LDL.LU R25, [R1+0xac8] ;  /* 0x000ac80001197983 */ /* 0x002ee80000300800 */
        /* <DEDUP_REMOVED lines=13> */
[----:B--2---:R-:W-:Y:S04]  /*2abb0*/  STS.U16 [R23+UR4+0x6e40], R58 ;  /* 0x006e403a17007988 */ /* 0x004fe80008000404 */
[----:B----4-:R-:W-:Y:S04]  /*2abc0*/  STS.U16 [R23+UR4+0x6e00], R57 ;  /* 0x006e003917007988 */ /* 0x010fe80008000404 */
[----:B---3--:R-:W-:Y:S04]  /*2abd0*/  STS.U16 [R23+UR4+0x6ec0], R56 ;  /* 0x006ec03817007988 */ /* 0x008fe80008000404 */
        /* <DEDUP_REMOVED lines=14> */
[----:B-1----:R-:W3:Y:S01]  /*2acc0*/  LDL.LU R4, [R1+0xad0] ;  /* 0x000ad00001047983 */ /* 0x002ee20000300800 */
[----:B------:R-:W-:-:S03]  /*2acd0*/  IMAD.SHL.U32 R30, R30, 0x2, RZ ;  /* 0x000000021e1e7824 */ /* 0x000fc600078e00ff */
[----:B------:R-:W-:Y:S04]  /*2ace0*/  STS.U16 [R23+UR4+0x7e40], R47 ;  /* 0x007e402f17007988 */ /* 0x000fe80008000404 */
[----:B------:R-:W-:Y:S01]  /*2acf0*/  STS.U16 [R23+UR4+0x7e00], R49 ;  /* 0x007e003117007988 */ /* 0x000fe20008000404 */
[----:B------:R-:W-:-:S03]  /*2ad00*/  LOP3.LUT R30, R30, 0x30, RZ, 0x3c, !PT ;  /* 0x000000301e1e7812 */ /* 0x000fc600078e3cff */
[----:B------:R-:W-:Y:S04]  /*2ad10*/  STS.U16 [R23+UR4+0x7ec0], R51 ;  /* 0x007ec03317007988 */ /* 0x000fe80008000404 */
[----:B------:R0:W-:Y:S04]  /*2ad20*/  STS.U16 [R23+UR4+0x7e80], R53 ;  /* 0x007e803517007988 */ /* 0x0001e80008000404 */
[----:B------:R1:W-:Y:S04]  /*2ad30*/  STS.U16 [R30+UR4+0x300], R24 ;  /* 0x000300181e007988 */ /* 0x0003e80008000404 */
[----:B0-----:R-:W4:Y:S04]  /*2ad40*/  LDL.LU R23, [R1+0x3970] ;  /* 0x0039700001177983 */ /* 0x001f280000300800 */
[----:B-1----:R-:W4:Y:S04]  /*2ad50*/  LDL.LU R24, [R1+0x396c] ;  /* 0x00396c0001187983 */ /* 0x002f280000300800 */
[----:B---3--:R0:W-:Y:S04]  /*2ad60*/  STS.U16 [R30+UR4+0x340], R4 ;  /* 0x000340041e007988 */ /* 0x0081e80008000404 */
[----:B--2---:R1:W-:Y:S04]  /*2ad70*/  STS.U16 [R30+UR4+0x380], R5 ;  /* 0x000380051e007988 */ /* 0x0043e80008000404 */
[----:B------:R2:W-:Y:S04]  /*2ad80*/  STS.U16 [R30+UR4+0x3c0], R25 ;  /* 0x0003c0191e007988 */ /* 0x0005e80008000404 */
[----:B------:R3:W-:Y:S04]  /*2ad90*/  STS.U16 [R30+UR4+0x740], R26 ;  /* 0x0007401a1e007988 */ /* 0x0007e80008000404 */
[----:B------:R3:W-:Y:S04]  /*2ada0*/  STS.U16 [R30+UR4+0x700], R27 ;  /* 0x0007001b1e007988 */ /* 0x0007e80008000404 */
[----:B------:R4:W-:Y:S04]  /*2adb0*/  STS.U16 [R30+UR4+0x7c0], R28 ;  /* 0x0007c01c1e007988 */ /* 0x0009e80008000404 */
[----:B------:R4:W-:Y:S04]  /*2adc0*/  STS.U16 [R30+UR4+0x780], R32 ;  /* 0x000780201e007988 */ /* 0x0009e80008000404 */
[----:B0-----:R-:W4:Y:S04]  /*2add0*/  LDL R4, [R1+0x10f8] ;  /* 0x0010f80001047983 */ /* 0x001f280000100800 */
[----:B-1----:R-:W4:Y:S04]  /*2ade0*/  LDL R5, [R1+0x10f4] ;  /* 0x0010f40001057983 */ /* 0x002f280000100800 */
[----:B--2---:R-:W2:Y:S04]  /*2adf0*/  LDL.LU R25, [R1+0x3968] ;  /* 0x0039680001197983 */ /* 0x004ea80000300800 */
[----:B---3--:R-:W3:Y:S04]  /*2ae00*/  LDL.LU R26, [R1+0x3964] ;  /* 0x00396400011a7983 */ /* 0x008ee80000300800 */
[----:B------:R-:W2:Y:S04]  /*2ae10*/  LDL.LU R27, [R1+0x3960] ;  /* 0x00396000011b7983 */ /* 0x000ea80000300800 */
[----:B----4-:R-:W4:Y:S04]  /*2ae20*/  LDL.LU R28, [R1+0x395c] ;  /* 0x00395c00011c7983 */ /* 0x010f280000300800 */
[----:B------:R-:W3:Y:S04]  /*2ae30*/  LDL.LU R32, [R1+0x3958] ;  /* 0x0039580001207983 */ /* 0x000ee80000300800 */
[----:B------:R0:W-:Y:S04]  /*2ae40*/  STS.U16 [R30+UR4+0xb00], R33 ;  /* 0x000b00211e007988 */ /* 0x0001e80008000404 */
[----:B------:R1:W-:Y:S04]  /*2ae50*/  STS.U16 [R30+UR4+0xb40], R34 ;  /* 0x000b40221e007988 */ /* 0x0003e80008000404 */
[----:B------:R1:W-:Y:S04]  /*2ae60*/  STS.U16 [R30+UR4+0xb80], R48 ;  /* 0x000b80301e007988 */ /* 0x0003e80008000404 */
[----:B------:R1:W-:Y:S04]  /*2ae70*/  STS.U16 [R30+UR4+0xbc0], R50 ;  /* 0x000bc0321e007988 */ /* 0x0003e80008000404 */
[----:B------:R1:W-:Y:S04]  /*2ae80*/  STS.U16 [R30+UR4+0xf40], R52 ;  /* 0x000f40341e007988 */ /* 0x0003e80008000404 */
[----:B------:R1:W-:Y:S04]  /*2ae90*/  STS.U16 [R30+UR4+0xf00], R54 ;  /* 0x000f00361e007988 */ /* 0x0003e80008000404 */
[----:B0-----:R-:W3:Y:S04]  /*2aea0*/  LDL.LU R33, [R1+0x3954] ;  /* 0x0039540001217983 */ /* 0x001ee80000300800 */
[----:B-1----:R-:W3:Y:S04]  /*2aeb0*/  LDL.LU R34, [R1+0x3950] ;  /* 0x0039500001227983 */ /* 0x002ee80000300800 */
[----:B------:R-:W3:Y:S04]  /*2aec0*/  LDL.LU R48, [R1+0x394c] ;  /* 0x00394c0001307983 */ /* 0x000ee80000300800 */
[----:B------:R-:W3:Y:S04]  /*2aed0*/  LDL.LU R50, [R1+0x3948] ;  /* 0x0039480001327983 */ /* 0x000ee80000300800 */
[----:B------:R-:W3:Y:S04]  /*2aee0*/  LDL.LU R52, [R1+0x3944] ;  /* 0x0039440001347983 */ /* 0x000ee80000300800 */
[----:B------:R-:W3:Y:S04]  /*2aef0*/  LDL.LU R54, [R1+0x3940] ;  /* 0x0039400001367983 */ /* 0x000ee80000300800 */
[----:B------:R0:W-:Y:S04]  /*2af00*/  STS.U16 [R30+UR4+0xfc0], R0 ;  /* 0x000fc0001e007988 */ /* 0x0001e80008000404 */
[----:B0-----:R-:W2:Y:S02]  /*2af10*/  LDL.LU R0, [R1+0x393c] ;  /* 0x00393c0001007983 */ /* 0x001ea40000300800 */
[----:B--2---:R-:W-:-:S06]  /*2af20*/  PRMT R0, RZ, 0x7610, R0 ;  /* 0x00007610ff007816 */ /* 0x004fcc0000000000 */
[----:B------:R-:W2:Y:S04]  /*2af30*/  @!P0 LDG.E.U16 R0, desc[UR6][R4.64] ;  /* 0x0000000604008981 */ /* 0x000ea8000c1e1500 */
[----:B------:R0:W-:Y:S04]  /*2af40*/  STS.U16 [R30+UR4+0xf80], R29 ;  /* 0x000f801d1e007988 */ /* 0x0001e80008000404 */
[----:B------:R1:W-:Y:S04]  /*2af50*/  STS.U16 [R30+UR4+0x1300], R31 ;  /* 0x0013001f1e007988 */ /* 0x0003e80008000404 */
[----:B0-----:R-:W4:Y:S04]  /*2af60*/  LDL.LU R29, [R1+0x3938] ;  /* 0x00393800011d7983 */ /* 0x001f280000300800 */
[----:B-1----:R-:W3:Y:S04]  /*2af70*/  LDL.LU R30, [R1+0x3934] ;  /* 0x00393400011e7983 */ /* 0x002ee80000300800 */
[----:B------:R-:W4:Y:S04]  /*2af80*/  LDL.LU R31, [R1+0x3930] ;  /* 0x00393000011f7983 */ /* 0x000f280000300800 */
[----:B--2---:R0:W-:Y:S04]  /*2af90*/  STL [R1+0x80], R0 ;  /* 0x0000800001007387 */ /* 0x0041e80000100800 */
[----:B0-----:R-:W2:Y:S04]  /*2afa0*/  LDL.LU R0, [R1+0x392c] ;  /* 0x00392c0001007983 */ /* 0x001ea80000300800 */
[----:B------:R-:W3:Y:S04]  /*2afb0*/  LDL R4, [R1+0x10ec] ;  /* 0x0010ec0001047983 */ /* 0x000ee80000100800 */
[----:B------:R-:W3:Y:S01]  /*2afc0*/  LDL R5, [R1+0x10f0] ;  /* 0x0010f00001057983 */ /* 0x000ee20000100800 */
[----:B----4-:R-:W-:-:S02]  /*2afd0*/  PRMT R31, RZ, 0x7610, R31 ;  /* 0x00007610ff1f7816 */ /* 0x010fc4000000001f */
[----:B---3--:R-:W-:-:S04]  /*2afe0*/  @!P1 LOP3.LUT R5, R5, R4, RZ, 0x3c, !PT ;  /* 0x0000000405059212 */ /* 0x008fc800078e3cff */
[----:B------:R-:W-:-:S04]  /*2aff0*/  @!P1 LOP3.LUT R4, R5, R4, RZ, 0x3c, !PT ;  /* 0x0000000405049212 */ /* 0x000fc800078e3cff */
[----:B------:R-:W-:-:S05]  /*2b000*/  @!P1 LOP3.LUT R5, R5, R4, RZ, 0x3c, !PT ;  /* 0x0000000405059212 */ /* 0x000fca00078e3cff */
[----:B------:R-:W3:Y:S04]  /*2b010*/  @!P1 LDG.E.U16 R31, desc[UR6][R4.64] ;  /* 0x00000006041f9981 */ /* 0x000ee8000c1e1500 */
[----:B---3--:R0:W-:Y:S04]  /*2b020*/  STL [R1+0x7c], R31 ;  /* 0x00007c1f01007387 */ /* 0x0081e80000100800 */
[----:B0-----:R-:W3:Y:S04]  /*2b030*/  LDL.LU R31, [R1+0x3928] ;  /* 0x00392800011f7983 */ /* 0x001ee80000300800 */
[----:B------:R-:W4:Y:S04]  /*2b040*/  LDL R4, [R1+0x10e4] ;  /* 0x0010e40001047983 */ /* 0x000f280000100800 */
[----:B------:R-:W4:Y:S01]  /*2b050*/  LDL R5, [R1+0x10e8] ;  /* 0x0010e80001057983 */ /* 0x000f220000100800 */
[----:B--2---:R-:W-:-:S02]  /*2b060*/  PRMT R0, RZ, 0x7610, R0 ;  /* 0x00007610ff007816 */ /* 0x004fc40000000000 */
[----:B----4-:R-:W-:-:S04]  /*2b070*/  @!P2 LOP3.LUT R5, R5, R4, RZ, 0x3c, !PT ;  /* 0x000000040505a212 */ /* 0x010fc800078e3cff */
[----:B------:R-:W-:-:S04]  /*2b080*/  @!P2 LOP3.LUT R4, R5, R4, RZ, 0x3c, !PT ;  /* 0x000000040504a212 */ /* 0x000fc800078e3cff */
[----:B------:R-:W-:-:S05]  /*2b090*/  @!P2 LOP3.LUT R5, R5, R4, RZ, 0x3c, !PT ;  /* 0x000000040505a212 */ /* 0x000fca00078e3cff */
[----:B------:R-:W2:Y:S04]  /*2b0a0*/  @!P2 LDG.E.U16 R0, desc[UR6][R4.64] ;  /* 0x000000060400a981 */ /* 0x000ea8000c1e1500 */
[----:B--2---:R0:W-:Y:S04]  /*2b0b0*/  STL [R1+0x78], R0 ;  /* 0x0000780001007387 */ /* 0x0041e80000100800 */
[----:B0-----:R-:W2:Y:S04]  /*2b0c0*/  LDL.LU R0, [R1+0x3924] ;  /* 0x0039240001007983 */ /* 0x001ea80000300800 */
[----:B------:R-:W4:Y:S04]  /*2b0d0*/  LDL R4, [R1+0x10dc] ;  /* 0x0010dc0001047983 */ /* 0x000f280000100800 */
[----:B------:R-:W4:Y:S01]  /*2b0e0*/  LDL R5, [R1+0x10e0] ;  /* 0x0010e00001057983 */ /* 0x000f220000100800 */
[----:B---3--:R-:W-:-:S02]  /*2b0f0*/  PRMT R31, RZ, 0x7610, R31 ;  /* 0x00007610ff1f7816 */ /* 0x008fc4000000001f */
[----:B----4-:R-:W-:-:S04]  /*2b100*/  @!P3 LOP3.LUT R5, R5, R4, RZ, 0x3c, !PT ;  /* 0x000000040505b212 */ /* 0x010fc800078e3cff */
        /* <DEDUP_REMOVED lines=160> */
[----:B------:R-:W-:-:S02]  /*2bb10*/  PRMT R30, RZ, 0x7610, R30 ;  /* 0x00007610ff1e7816 */ /* 0x000fc4000000001e */
[----:B----4-:R-:W-:-:S04]  /*2bb20*/  @!P1 LOP3.LUT R5, R5, R4, RZ, 0x3c, !PT ;  /* 0x0000000405059212 */ /* 0x010fc800078e3cff */
[----:B------:R-:W-:-:S04]  /*2bb30*/  @!P1 LOP3.LUT R4, R5, R4, RZ, 0x3c, !PT ;  /* 0x0000000405049212 */ /* 0x000fc800078e3cff */
[----:B------:R-:W-:-:S05]  /*2bb40*/  @!P1 LOP3.LUT R5, R5, R4, RZ, 0x3c, !PT ;  /* 0x0000000405059212 */ /* 0x000fca00078e3cff */
[----:B------:R0:W4:Y:S04]  /*2bb50*/  @!P1 LDG.E.U16 R30, desc[UR6][R4.64] ;  /* 0x00000006041e9981 */ /* 0x000128000c1e1500 */
[----:B------:R-:W0:Y:S04]  /*2bb60*/  LDL R4, [R1+0xe64] ;  /* 0x000e640001047983 */ /* 0x000e280000100800 */
[----:B------:R-:W0:Y:S01]  /*2bb70*/  LDL R5, [R1+0xe68] ;  /* 0x000e680001057983 */ /* 0x000e220000100800 */
[----:B--2---:R-:W-:Y:S02]  /*2bb80*/  PRMT R0, RZ, 0x7610, R0 ;  /* 0x00007610ff007816 */ /* 0x004fe40000000000 */
[----:B0-----:R-:W-:-:S04]  /*2bb90*/  @!P2 LOP3.LUT R5, R5, R4, RZ, 0x3c, !PT ;  /* 0x000000040505a212 */ /* 0x001fc800078e3cff */
[----:B------:R-:W-:-:S04]  /*2bba0*/  @!P2 LOP3.LUT R4, R5, R4, RZ, 0x3c, !PT ;  /* 0x000000040504a212 */ /* 0x000fc800078e3cff */
[----:B------:R-:W-:-:S05]  /*2bbb0*/  @!P2 LOP3.LUT R5, R5, R4, RZ, 0x3c, !PT ;  /* 0x000000040505a212 */ /* 0x000fca00078e3cff */
[----:B------:R-:W2:Y:S04]  /*2bbc0*/  @!P2 LDG.E.U16 R0, desc[UR6][R4.64] ;  /* 0x000000060400a981 */ /* 0x000ea8000c1e1500 */
[----:B----4-:R0:W-:Y:S04]  /*2bbd0*/  STL [R1+0x2c], R30 ;  /* 0x00002c1e01007387 */ /* 0x0101e80000100800 */
[----:B0-----:R-:W4:Y:S04]  /*2bbe0*/  LDL R30, [R1+0xde0] ;  /* 0x000de000011e7983 */ /* 0x001f280000100800 */
        /* <DEDUP_REMOVED lines=26> */
[----:B------:R0:W3:Y:S04]  /*2bd90*/  @!P1 LDG.E.U16 R31, desc[UR6][R4.64] ;  /* 0x00000006041f9981 */ /* 0x0000e8000c1e1500 */
[----:B------:R-:W0:Y:S04]  /*2bda0*/  LDL R4, [R1+0xde4] ;  /* 0x000de40001047983 */ /* 0x000e280000100800 */
[----:B------:R-:W0:Y:S01]  /*2bdb0*/  LDL R5, [R1+0xde8] ;  /* 0x000de80001057983 */ /* 0x000e220000100800 */
[----:B------:R-:W-:Y:S02]  /*2bdc0*/  PRMT R29, RZ, 0x7610, R29 ;  /* 0x00007610ff1d7816 */ /* 0x000fe4000000001d */
[----:B0-----:R-:W-:-:S04]  /*2bdd0*/  @!P2 LOP3.LUT R5, R5, R4, RZ, 0x3c, !PT ;  /* 0x000000040505a212 */ /* 0x001fc800078e3cff */
[----:B------:R-:W-:-:S04]  /*2bde0*/  @!P2 LOP3.LUT R4, R5, R4, RZ, 0x3c, !PT ;  /* 0x000000040504a212 */ /* 0x000fc800078e3cff */
[----:B------:R-:W-:-:S05]  /*2bdf0*/  @!P2 LOP3.LUT R5, R5, R4, RZ, 0x3c, !PT ;  /* 0x000000040505a212 */ /* 0x000fca00078e3cff */
[----:B------:R-:W4:Y:S04]  /*2be00*/  @!P2 LDG.E.U16 R29, desc[UR6][R4.64] ;  /* 0x00000006041da981 */ /* 0x000f28000c1e1500 */
[----:B---3--:R0:W-:Y:S04]  /*2be10*/  STL [R1+0x1c], R31 ;  /* 0x00001c1f01007387 */ /* 0x0081e80000100800 */
[----:B0-----:R-:W3:Y:S04]  /*2be20*/  LDL R31, [R1+0xd60] ;  /* 0x000d6000011f7983 */ /* 0x001ee80000100800 */
[----:B----4-:R0:W-:Y:S04]  /*2be30*/  STL [R1+0x18], R29 ;  /* 0x0000181d01007387 */ /* 0x0101e80000100800 */
[----:B0-----:R-:W4:Y:S04]  /*2be40*/  LDL.LU R29, [R1+0x38cc] ;  /* 0x0038cc00011d7983 */ /* 0x001f280000300800 */
[----:B------:R-:W3:Y:S01]  /*2be50*/  LDL R5, [R1+0xddc] ;  /* 0x000ddc0001057983 */ /* 0x000ee20000100800 */
[----:B--2---:R-:W-:Y:S01]  /*2be60*/  PRMT R0, RZ, 0x7610, R0 ;  /* 0x00007610ff007816 */ /* 0x004fe20000000000 */
[----:B------:R-:W-:-:S02]  /*2be70*/  @!P3 IMAD.MOV.U32 R4, RZ, RZ, R30 ;  /* 0x000000ffff04b224 */ /* 0x000fc400078e001e */
[----:B------:R-:W2:Y:S04]  /*2be80*/  LDL R30, [R1+0xcf8] ;  /* 0x000cf800011e7983 */ /* 0x000ea80000100800 */
[----:B---3--:R-:W3:Y:S04]  /*2be90*/  @!P3 LDG.E.U16 R0, desc[UR6][R4.64] ;  /* 0x000000060400b981 */ /* 0x008ee8000c1e1500 */
[----:B---3--:R0:W-:Y:S04]  /*2bea0*/  STL [R1+0x14], R0 ;  /* 0x0000140001007387 */ /* 0x0081e80000100800 */
[----:B0-----:R-:W3:Y:S04]  /*2beb0*/  LDL.LU R0, [R1+0x38c8] ;  /* 0x0038c80001007983 */ /* 0x001ee80000300800 */
[----:B------:R-:W2:Y:S04]  /*2bec0*/  LDL R4, [R1+0xd74] ;  /* 0x000d740001047983 */ /* 0x000ea80000100800 */
[----:B------:R-:W2:Y:S01]  /*2bed0*/  LDL R5, [R1+0xd78] ;  /* 0x000d780001057983 */ /* 0x000ea20000100800 */
[----:B----4-:R-:W-:-:S02]  /*2bee0*/  PRMT R29, RZ, 0x7610, R29 ;  /* 0x00007610ff1d7816 */ /* 0x010fc4000000001d */
[----:B--2---:R-:W-:-:S04]  /*2bef0*/  @!P0 LOP3.LUT R5, R5, R4, RZ, 0x3c, !PT ;  /* 0x0000000405058212 */ /* 0x004fc800078e3cff */
        /* <DEDUP_REMOVED lines=16> */
[----:B------:R-:W-:-:S02]  /*2c000*/  PRMT R3, RZ, 0x7610, R3 ;  /* 0x00007610ff037816 */ /* 0x000fc40000000003 */
[----:B----4-:R-:W-:-:S04]  /*2c010*/  @!P2 LOP3.LUT R5, R5, R4, RZ, 0x3c, !PT ;  /* 0x000000040505a212 */ /* 0x010fc800078e3cff */
[----:B------:R-:W-:-:S04]  /*2c020*/  @!P2 LOP3.LUT R4, R5, R4, RZ, 0x3c, !PT ;  /* 0x000000040504a212 */ /* 0x000fc800078e3cff */
[----:B------:R-:W-:-:S05]  /*2c030*/  @!P2 LOP3.LUT R5, R5, R4, RZ, 0x3c, !PT ;  /* 0x000000040505a212 */ /* 0x000fca00078e3cff */
[----:B------:R-:W4:Y:S01]  /*2c040*/  @!P2 LDG.E.U16 R3, desc[UR6][R4.64] ;  /* 0x000000060403a981 */ /* 0x000f22000c1e1500 */
[----:B------:R-:W-:-:S03]  /*2c050*/  PRMT R2, RZ, 0x7610, R2 ;  /* 0x00007610ff027816 */ /* 0x000fc60000000002 */
[----:B----4-:R-:W-:Y:S04]  /*2c060*/  STL [R1+0x8], R3 ;  /* 0x0000080301007387 */ /* 0x010fe80000100800 */
[----:B------:R-:W4:Y:S01]  /*2c070*/  LDL R5, [R1+0xd5c] ;  /* 0x000d5c0001057983 */ /* 0x000f220000100800 */
[----:B------:R-:W-:Y:S01]  /*2c080*/  @!P3 IMAD.MOV.U32 R4, RZ, RZ, R31 ;  /* 0x000000ffff04b224 */ /* 0x000fe200078e001f */
[----:B---3--:R-:W-:Y:S02]  /*2c090*/  PRMT R0, RZ, 0x7610, R0 ;  /* 0x00007610ff007816 */ /* 0x008fe40000000000 */
[----:B------:R-:W3:Y:S04]  /*2c0a0*/  LDL R31, [R1+0xce0] ;  /* 0x000ce000011f7983 */ /* 0x000ee80000100800 */
[----:B----4-:R0:W4:Y:S04]  /*2c0b0*/  @!P3 LDG.E.U16 R2, desc[UR6][R4.64] ;  /* 0x000000060402b981 */ /* 0x010128000c1e1500 */
[----:B------:R-:W2:Y:S01]  /*2c0c0*/  LDL R5, [R1+0xcf4] ;  /* 0x000cf40001057983 */ /* 0x000ea20000100800 */
[----:B0-----:R-:W-:-:S03]  /*2c0d0*/  @!P0 IMAD.MOV.U32 R4, RZ, RZ, R30 ;  /* 0x000000ffff048224 */ /* 0x001fc600078e001e */
[----:B----4-:R0:W-:Y:S01]  /*2c0e0*/  STL [R1+0x3844], R2 ;  /* 0x0038440201007387 */ /* 0x0101e20000100800 */
[----:B------:R-:W-:-:S03]  /*2c0f0*/  PRMT R61, RZ, 0x7610, R61 ;  /* 0x00007610ff3d7816 */ /* 0x000fc6000000003d */
[----:B------:R-:W4:Y:S04]  /*2c100*/  LDL R30, [R1+0xc74] ;  /* 0x000c7400011e7983 */ /* 0x000f280000100800 */
[----:B--2---:R1:W2:Y:S04]  /*2c110*/  @!P0 LDG.E.U16 R0, desc[UR6][R4.64] ;  /* 0x0000000604008981 */ /* 0x0042a8000c1e1500 */
[----:B0-----:R-:W4:Y:S04]  /*2c120*/  LDL R2, [R1+0xc78] ;  /* 0x000c780001027983 */ /* 0x001f280000100800 */
[----:B------:R-:W1:Y:S04]  /*2c130*/  LDL R4, [R1+0xcec] ;  /* 0x000cec0001047983 */ /* 0x000e680000100800 */
[----:B------:R-:W1:Y:S02]  /*2c140*/  LDL R5, [R1+0xcf0] ;  /* 0x000cf00001057983 */ /* 0x000e640000100800 */
[----:B-1----:R-:W-:-:S04]  /*2c150*/  @!P1 LOP3.LUT R5, R5, R4, RZ, 0x3c, !PT ;  /* 0x0000000405059212 */ /* 0x002fc800078e3cff */
[----:B------:R-:W-:-:S04]  /*2c160*/  @!P1 LOP3.LUT R4, R5, R4, RZ, 0x3c, !PT ;  /* 0x0000000405049212 */ /* 0x000fc800078e3cff */
[----:B------:R-:W-:Y:S01]  /*2c170*/  @!P1 LOP3.LUT R5, R5, R4, RZ, 0x3c, !PT ;  /* 0x0000000405059212 */ /* 0x000fe200078e3cff */
[----:B--2---:R-:W-:Y:S04]  /*2c180*/  STL [R1+0x3848], R0 ;  /* 0x0038480001007387 */ /* 0x004fe80000100800 */
[----:B------:R0:W2:Y:S04]  /*2c190*/  @!P1 LDG.E.U16 R61, desc[UR6][R4.64] ;  /* 0x00000006043d9981 */ /* 0x0000a8000c1e1500 */
[----:B------:R-:W0:Y:S04]  /*2c1a0*/  LDL R4, [R1+0xce4] ;  /* 0x000ce40001047983 */ /* 0x000e280000100800 */
[----:B------:R-:W0:Y:S01]  /*2c1b0*/  LDL R5, [R1+0xce8] ;  /* 0x000ce80001057983 */ /* 0x000e220000100800 */
[----:B------:R-:W-:-:S02]  /*2c1c0*/  PRMT R60, RZ, 0x7610, R60 ;  /* 0x00007610ff3c7816 */ /* 0x000fc4000000003c */
[----:B0-----:R-:W-:-:S04]  /*2c1d0*/  @!P2 LOP3.LUT R5, R5, R4, RZ, 0x3c, !PT ;  /* 0x000000040505a212 */ /* 0x001fc800078e3cff */
[----:B------:R-:W-:-:S04]  /*2c1e0*/  @!P2 LOP3.LUT R4, R5, R4, RZ, 0x3c, !PT ;  /* 0x000000040504a212 */ /* 0x000fc800078e3cff */
[----:B------:R-:W-:Y:S01]  /*2c1f0*/  @!P2 LOP3.LUT R5, R5, R4, RZ, 0x3c, !PT ;  /* 0x000000040505a212 */ /* 0x000fe200078e3cff */
[----:B--2---:R0:W-:Y:S04]  /*2c200*/  STL [R1+0x384c], R61 ;  /* 0x00384c3d01007387 */ /* 0x0041e80000100800 */
[----:B------:R3:W2:Y:S01]  /*2c210*/  @!P2 LDG.E.U16 R60, desc[UR6][R4.64] ;  /* 0x00000006043ca981 */ /* 0x0006a2000c1e1500 */
[----:B------:R-:W-:Y:S02]  /*2c220*/  PRMT R59, RZ, 0x7610, R59 ;  /* 0x00007610ff3b7816 */ /* 0x000fe4000000003b */
[----:B------:R-:W-:Y:S01]  /*2c230*/  PRMT R58, RZ, 0x7610, R58 ;  /* 0x00007610ff3a7816 */ /* 0x000fe2000000003a */
[----:B0-----:R-:W4:Y:S04]  /*2c240*/  LDL R61, [R1+0xc68] ;  /* 0x000c6800013d7983 */ /* 0x001f280000100800 */
[----:B------:R-:W2:Y:S01]  /*2c250*/  LDL R5, [R1+0xcdc] ;  /* 0x000cdc0001057983 */ /* 0x000ea20000100800 */
[----:B---3--:R-:W-:-:S05]  /*2c260*/  @!P3 IMAD.MOV.U32 R4, RZ, RZ, R31 ;  /* 0x000000ffff04b224 */ /* 0x008fca00078e001f */
[----:B--2---:R4:W2:Y:S04]  /*2c270*/  @!P3 LDG.E.U16 R59, desc[UR6][R4.64] ;  /* 0x00000006043bb981 */ /* 0x0048a8000c1e1500 */
[----:B------:R0:W-:Y:S04]  /*2c280*/  STL [R1+0x3850], R60 ;  /* 0x0038503c01007387 */ /* 0x0001e80000100800 */
[----:B------:R-:W3:Y:S01]  /*2c290*/  LDL R31, [R1+0xc60] ;  /* 0x000c6000011f7983 */ /* 0x000ee20000100800 */
[----:B----4-:R-:W-:Y:S02]  /*2c2a0*/  @!P0 IMAD.MOV.U32 R4, RZ, RZ, R2 ;  /* 0x000000ffff048224 */ /* 0x010fe400078e0002 */
[----:B------:R-:W-:Y:S01]  /*2c2b0*/  @!P0 IMAD.MOV.U32 R5, RZ, RZ, R30 ;  /* 0x000000ffff058224 */ /* 0x000fe200078e001e */
[----:B0-----:R-:W4:Y:S04]  /*2c2c0*/  LDL R60, [R1+0xc64] ;  /* 0x000c6400013c7983 */ /* 0x001f280000100800 */
[----:B------:R0:W3:Y:S04]  /*2c2d0*/  @!P0 LDG.E.U16 R58, desc[UR6][R4.64] ;  /* 0x00000006043a8981 */ /* 0x0000e8000c1e1500 */
[----:B--2---:R1:W-:Y:S04]  /*2c2e0*/  STL [R1+0x3854], R59 ;  /* 0x0038543b01007387 */ /* 0x0043e80000100800 */
[----:B------:R-:W0:Y:S04]  /*2c2f0*/  LDL R4, [R1+0xc6c] ;  /* 0x000c6c0001047983 */ /* 0x000e280000100800 */
[----:B------:R-:W0:Y:S01]  /*2c300*/  LDL R5, [R1+0xc70] ;  /* 0x000c700001057983 */ /* 0x000e220000100800 */
[----:B------:R-:W-:-:S03]  /*2c310*/  PRMT R57, RZ, 0x7610, R57 ;  /* 0x00007610ff397816 */ /* 0x000fc60000000039 */
[----:B------:R-:W2:Y:S04]  /*2c320*/  LDL R30, [R1+0xbf4] ;  /* 0x000bf400011e7983 */ /* 0x000ea80000100800 */
[----:B------:R-:W2:Y:S04]  /*2c330*/  LDL R2, [R1+0xbf8] ;  /* 0x000bf80001027983 */ /* 0x000ea80000100800 */
[----:B-1----:R-:W2:Y:S01]  /*2c340*/  LDL R59, [R1+0xc5c] ;  /* 0x000c5c00013b7983 */ /* 0x002ea20000100800 */
[----:B0-----:R-:W-:-:S04]  /*2c350*/  @!P1 LOP3.LUT R5, R5, R4, RZ, 0x3c, !PT ;  /* 0x0000000405059212 */ /* 0x001fc800078e3cff */
[----:B------:R-:W-:-:S04]  /*2c360*/  @!P1 LOP3.LUT R4, R5, R4, RZ, 0x3c, !PT ;  /* 0x0000000405049212 */ /* 0x000fc800078e3cff */
[----:B------:R-:W-:-:S05]  /*2c370*/  @!P1 LOP3.LUT R5, R5, R4, RZ, 0x3c, !PT ;  /* 0x0000000405059212 */ /* 0x000fca00078e3cff */
[----:B------:R0:W2:Y:S01]  /*2c380*/  @!P1 LDG.E.U16 R57, desc[UR6][R4.64] ;  /* 0x0000000604399981 */ /* 0x0000a2000c1e1500 */
[----:B------:R-:W-:-:S03]  /*2c390*/  PRMT R29, RZ, 0x7610, R29 ;  /* 0x00007610ff1d7816 */ /* 0x000fc6000000001d */
[----:B---3--:R1:W-:Y:S01]  /*2c3a0*/  STL [R1+0x3858], R58 ;  /* 0x0038583a01007387 */ /* 0x0083e20000100800 */
[----:B------:R-:W-:Y:S01]  /*2c3b0*/  PRMT R28, RZ, 0x7610, R28 ;  /* 0x00007610ff1c7816 */ /* 0x000fe2000000001c */
[----:B0-----:R-:W-:Y:S02]  /*2c3c0*/  @!P2 IMAD.MOV.U32 R4, RZ, RZ, R61 ;  /* 0x000000ffff04a224 */ /* 0x001fe400078e003d */
[----:B----4-:R-:W-:-:S05]  /*2c3d0*/  @!P2 IMAD.MOV.U32 R5, RZ, RZ, R60 ;  /* 0x000000ffff05a224 */ /* 0x010fca00078e003c */
[----:B------:R0:W3:Y:S02]  /*2c3e0*/  @!P2 LDG.E.U16 R29, desc[UR6][R4.64] ;  /* 0x00000006041da981 */ /* 0x0000e4000c1e1500 */
[----:B0-----:R-:W-:Y:S02]  /*2c3f0*/  @!P3 IMAD.MOV.U32 R4, RZ, RZ, R31 ;  /* 0x000000ffff04b224 */ /* 0x001fe400078e001f */
[----:B--2---:R-:W-:-:S05]  /*2c400*/  @!P3 IMAD.MOV.U32 R5, RZ, RZ, R59 ;  /* 0x000000ffff05b224 */ /* 0x004fca00078e003b */
[----:B------:R0:W2:Y:S04]  /*2c410*/  @!P3 LDG.E.U16 R28, desc[UR6][R4.64] ;  /* 0x00000006041cb981 */ /* 0x0000a8000c1e1500 */
[----:B------:R4:W-:Y:S04]  /*2c420*/  STL [R1+0x385c], R57 ;  /* 0x00385c3901007387 */ /* 0x0009e80000100800 */
[----:B------:R-:W4:Y:S04]  /*2c430*/  LDL R61, [R1+0xbec] ;  /* 0x000bec00013d7983 */ /* 0x000f280000100800 */
[----:B------:R-:W4:Y:S01]  /*2c440*/  LDL R60, [R1+0xbf0] ;  /* 0x000bf000013c7983 */ /* 0x000f220000100800 */
[----:B------:R-:W-:Y:S01]  /*2c450*/  PRMT R27, RZ, 0x7610, R27 ;  /* 0x00007610ff1b7816 */ /* 0x000fe2000000001b */
[----:B0-----:R-:W-:-:S02]  /*2c460*/  @!P0 IMAD.MOV.U32 R4, RZ, RZ, R2 ;  /* 0x000000ffff048224 */ /* 0x001fc400078e0002 */
[----:B------:R-:W-:-:S05]  /*2c470*/  @!P0 IMAD.MOV.U32 R5, RZ, RZ, R30 ;  /* 0x000000ffff058224 */ /* 0x000fca00078e001e */
[----:B------:R0:W4:Y:S01]  /*2c480*/  @!P0 LDG.E.U16 R27, desc[UR6][R4.64] ;  /* 0x00000006041b8981 */ /* 0x000122000c1e1500 */
[----:B------:R-:W-:-:S03]  /*2c490*/  PRMT R26, RZ, 0x7610, R26 ;  /* 0x00007610ff1a7816 */ /* 0x000fc6000000001a */
[----:B---3--:R3:W-:Y:S04]  /*2c4a0*/  STL [R1+0x3860], R29 ;  /* 0x0038601d01007387 */ /* 0x0087e80000100800 */
[----:B------:R-:W3:Y:S04]  /*2c4b0*/  LDL R59, [R1+0xbe4] ;  /* 0x000be400013b7983 */ /* 0x000ee80000100800 */
[----:B-1----:R-:W3:Y:S04]  /*2c4c0*/  LDL R58, [R1+0xbe8] ;  /* 0x000be800013a7983 */ /* 0x002ee80000100800 */
[----:B--2---:R1:W-:Y:S04]  /*2c4d0*/  STL [R1+0x3864], R28 ;  /* 0x0038641c01007387 */ /* 0x0043e80000100800 */
[----:B----4-:R-:W2:Y:S04]  /*2c4e0*/  LDL R57, [R1+0xbdc] ;  /* 0x000bdc0001397983 */ /* 0x010ea80000100800 */
[----:B------:R-:W4:Y:S04]  /*2c4f0*/  LDL R31, [R1+0xbe0] ;  /* 0x000be000011f7983 */ /* 0x000f280000100800 */
[----:B------:R-:W4:Y:S04]  /*2c500*/  LDL R30, [R1+0xb78] ;  /* 0x000b7800011e7983 */ /* 0x000f280000100800 */
[----:B------:R-:W4:Y:S01]  /*2c510*/  LDL R2, [R1+0x20f8] ;  /* 0x0020f80001027983 */ /* 0x000f220000100800 */
[----:B0-----:R-:W-:-:S02]  /*2c520*/  @!P1 IMAD.MOV.U32 R5, RZ, RZ, R61 ;  /* 0x000000ffff059224 */ /* 0x001fc400078e003d */
[----:B------:R-:W-:-:S05]  /*2c530*/  @!P1 IMAD.MOV.U32 R4, RZ, RZ, R60 ;  /* 0x000000ffff049224 */ /* 0x000fca00078e003c */
[----:B------:R0:W4:Y:S04]  /*2c540*/  @!P1 LDG.E.U16 R26, desc[UR6][R4.64] ;  /* 0x00000006041a9981 */ /* 0x000128000c1e1500 */
[----:B------:R4:W-:Y:S04]  /*2c550*/  STL [R1+0x3868], R27 ;  /* 0x0038681b01007387 */ /* 0x0009e80000100800 */
[----:B---3--:R-:W3:Y:S04]  /*2c560*/  LDL R29, [R1+0x20f0] ;  /* 0x0020f000011d7983 */ /* 0x008ee80000100800 */
[----:B-1----:R-:W3:Y:S01]  /*2c570*/  LDL R28, [R1+0x20f4] ;  /* 0x0020f400011c7983 */ /* 0x002ee20000100800 */
[----:B------:R-:W-:-:S02]  /*2c580*/  PRMT R25, RZ, 0x7610, R25 ;  /* 0x00007610ff197816 */ /* 0x000fc40000000019 */
[----:B------:R-:W-:Y:S01]  /*2c590*/  PRMT R24, RZ, 0x7610, R24 ;  /* 0x00007610ff187816 */ /* 0x000fe20000000018 */
[----:B0-----:R-:W-:Y:S02]  /*2c5a0*/  @!P2 IMAD.MOV.U32 R5, RZ, RZ, R59 ;  /* 0x000000ffff05a224 */ /* 0x001fe400078e003b */
[----:B------:R-:W-:-:S05]  /*2c5b0*/  @!P2 IMAD.MOV.U32 R4, RZ, RZ, R58 ;  /* 0x000000ffff04a224 */ /* 0x000fca00078e003a */
[----:B------:R2:W3:Y:S02]  /*2c5c0*/  @!P2 LDG.E.U16 R25, desc[UR6][R4.64] ;  /* 0x000000060419a981 */ /* 0x0004e4000c1e1500 */
[----:B--2---:R-:W-:Y:S02]  /*2c5d0*/  @!P3 IMAD.MOV.U32 R5, RZ, RZ, R57 ;  /* 0x000000ffff05b224 */ /* 0x004fe400078e0039 */
[----:B----4-:R-:W-:-:S05]  /*2c5e0*/  @!P3 IMAD.MOV.U32 R4, RZ, RZ, R31 ;  /* 0x000000ffff04b224 */ /* 0x010fca00078e001f */
[----:B------:R0:W2:Y:S04]  /*2c5f0*/  @!P3 LDG.E.U16 R24, desc[UR6][R4.64] ;  /* 0x000000060418b981 */ /* 0x0000a8000c1e1500 */
[----:B------:R1:W-:Y:S04]  /*2c600*/  STL [R1+0x386c], R26 ;  /* 0x00386c1a01007387 */ /* 0x0003e80000100800 */
[----:B------:R-:W4:Y:S04]  /*2c610*/  LDL R27, [R1+0x20e8] ;  /* 0x0020e800011b7983 */ /* 0x000f280000100800 */
[----:B-1----:R-:W4:Y:S01]  /*2c620*/  LDL R26, [R1+0x20ec] ;  /* 0x0020ec00011a7983 */ /* 0x002f220000100800 */
[----:B------:R-:W-:Y:S01]  /*2c630*/  PRMT R23, RZ, 0x7610, R23 ;  /* 0x00007610ff177816 */ /* 0x000fe20000000017 */
[----:B0-----:R-:W-:-:S02]  /*2c640*/  @!P0 IMAD.MOV.U32 R4, RZ, RZ, R2 ;  /* 0x000000ffff048224 */ /* 0x001fc400078e0002 */
[----:B------:R-:W-:Y:S01]  /*2c650*/  @!P0 IMAD.MOV.U32 R5, RZ, RZ, R30 ;  /* 0x000000ffff058224 */ /* 0x000fe200078e001e */
[----:B------:R-:W-:-:S04]  /*2c660*/  PRMT R22, RZ, 0x7610, R22 ;  /* 0x00007610ff167816 */ /* 0x000fc80000000016 */
[----:B------:R3:W4:Y:S02]  /*2c670*/  @!P0 LDG.E.U16 R23, desc[UR6][R4.64] ;  /* 0x0000000604178981 */ /* 0x000724000c1e1500 */
[----:B---3--:R-:W-:Y:S02]  /*2c680*/  @!P1 IMAD.MOV.U32 R4, RZ, RZ, R28 ;  /* 0x000000ffff049224 */ /* 0x008fe400078e001c */
[----:B------:R-:W-:-:S05]  /*2c690*/  @!P1 IMAD.MOV.U32 R5, RZ, RZ, R29 ;  /* 0x000000ffff059224 */ /* 0x000fca00078e001d */
[----:B------:R4:W3:Y:S01]  /*2c6a0*/  @!P1 LDG.E.U16 R22, desc[UR6][R4.64] ;  /* 0x0000000604169981 */ /* 0x0008e2000c1e1500 */
[----:B------:R-:W-:-:S03]  /*2c6b0*/  PRMT R21, RZ, 0x7610, R21 ;  /* 0x00007610ff157816 */ /* 0x000fc60000000015 */
[----:B------:R0:W-:Y:S04]  /*2c6c0*/  STL [R1+0x3870], R25 ;  /* 0x0038701901007387 */ /* 0x0001e80000100800 */
[----:B--2---:R1:W-:Y:S04]  /*2c6d0*/  STL [R1+0x3874], R24 ;  /* 0x0038741801007387 */ /* 0x0043e80000100800 */
[----:B------:R-:W2:Y:S04]  /*2c6e0*/  LDL R2, [R1+0x20e4] ;  /* 0x0020e40001027983 */ /* 0x000ea80000100800 */
[----:B0-----:R-:W2:Y:S01]  /*2c6f0*/  LDL R25, [R1+0x20e0] ;  /* 0x0020e00001197983 */ /* 0x001ea20000100800 */
[----:B----4-:R-:W-:-:S02]  /*2c700*/  @!P2 IMAD.MOV.U32 R5, RZ, RZ, R27 ;  /* 0x000000ffff05a224 */ /* 0x010fc400078e001b */
[----:B------:R-:W-:-:S05]  /*2c710*/  @!P2 IMAD.MOV.U32 R4, RZ, RZ, R26 ;  /* 0x000000ffff04a224 */ /* 0x000fca00078e001a */
[----:B------:R2:W4:Y:S04]  /*2c720*/  @!P2 LDG.E.U16 R21, desc[UR6][R4.64] ;  /* 0x000000060415a981 */ /* 0x000528000c1e1500 */
[----:B------:R0:W-:Y:S04]  /*2c730*/  STL [R1+0x3878], R23 ;  /* 0x0038781701007387 */ /* 0x0001e80000100800 */
[----:B------:R-:W4:Y:S04]  /*2c740*/  LDL R29, [R1+0x2154] ;  /* 0x00215400011d7983 */ /* 0x000f280000100800 */
[----:B------:R-:W4:Y:S04]  /*2c750*/  LDL R28, [R1+0x2160] ;  /* 0x00216000011c7983 */ /* 0x000f280000100800 */
[----:B---3--:R3:W-:Y:S04]  /*2c760*/  STL [R1+0x387c], R22 ;  /* 0x00387c1601007387 */ /* 0x0087e80000100800 */
[----:B------:R-:W3:Y:S04]  /*2c770*/  LDL R27, [R1+0x215c] ;  /* 0x00215c00011b7983 */ /* 0x000ee80000100800 */
[----:B------:R-:W3:Y:S01]  /*2c780*/  LDL R26, [R1+0x2168] ;  /* 0x00216800011a7983 */ /* 0x000ee20000100800 */
[----:B------:R-:W-:-:S03]  /*2c790*/  PRMT R20, RZ, 0x7610, R20 ;  /* 0x00007610ff147816 */ /* 0x000fc60000000014 */
[----:B-1----:R-:W3:Y:S01]  /*2c7a0*/  LDL R24, [R1+0x2170] ;  /* 0x0021700001187983 */ /* 0x002ee20000100800 */
[----:B--2---:R-:W-:Y:S02]  /*2c7b0*/  @!P3 IMAD.MOV.U32 R4, RZ, RZ, R2 ;  /* 0x000000ffff04b224 */ /* 0x004fe400078e0002 */
[----:B------:R-:W-:-:S05]  /*2c7c0*/  @!P3 IMAD.MOV.U32 R5, RZ, RZ, R25 ;  /* 0x000000ffff05b224 */ /* 0x000fca00078e0019 */
[----:B------:R1:W2:Y:S04]  /*2c7d0*/  @!P3 LDG.E.U16 R20, desc[UR6][R4.64] ;  /* 0x000000060414b981 */ /* 0x0002a8000c1e1500 */
[----:B----4-:R4:W-:Y:S04]  /*2c7e0*/  STL [R1+0x3880], R21 ;  /* 0x0038801501007387 */ /* 0x0109e80000100800 */
[----:B------:R-:W4:Y:S01]  /*2c7f0*/  LDL R25, [R1+0x2164] ;  /* 0x0021640001197983 */ /* 0x000f220000100800 */
[----:B------:R-:W-:Y:S01]  /*2c800*/  PRMT R19, RZ, 0x7610, R19 ;  /* 0x00007610ff137816 */ /* 0x000fe20000000013 */
[----:B-1----:R-:W-:-:S02]  /*2c810*/  @!P0 IMAD.MOV.U32 R4, RZ, RZ, R28 ;  /* 0x000000ffff048224 */ /* 0x002fc400078e001c */
[----:B------:R-:W-:Y:S01]  /*2c820*/  @!P0 IMAD.MOV.U32 R5, RZ, RZ, R29 ;  /* 0x000000ffff058224 */ /* 0x000fe200078e001d */
[----:B------:R-:W-:Y:S01]  /*2c830*/  PRMT R18, RZ, 0x7610, R18 ;  /* 0x00007610ff127816 */ /* 0x000fe20000000012 */
[----:B0-----:R-:W4:Y:S04]  /*2c840*/  LDL R23, [R1+0x216c] ;  /* 0x00216c0001177983 */ /* 0x001f280000100800 */
[----:B------:R3:W4:Y:S04]  /*2c850*/  @!P0 LDG.E.U16 R19, desc[UR6][R4.64] ;  /* 0x0000000604138981 */ /* 0x000728000c1e1500 */
[----:B------:R-:W4:Y:S01]  /*2c860*/  LDL R2, [R1+0x2178] ;  /* 0x0021780001027983 */ /* 0x000f220000100800 */
[----:B---3--:R-:W-:-:S02]  /*2c870*/  @!P1 IMAD.MOV.U32 R5, RZ, RZ, R27 ;  /* 0x000000ffff059224 */ /* 0x008fc400078e001b */
[----:B------:R-:W-:-:S05]  /*2c880*/  @!P1 IMAD.MOV.U32 R4, RZ, RZ, R26 ;  /* 0x000000ffff049224 */ /* 0x000fca00078e001a */
[----:B------:R0:W3:Y:S01]  /*2c890*/  @!P1 LDG.E.U16 R18, desc[UR6][R4.64] ;  /* 0x0000000604129981 */ /* 0x0000e2000c1e1500 */
[----:B------:R-:W-:Y:S01]  /*2c8a0*/  PRMT R17, RZ, 0x7610, R17 ;  /* 0x00007610ff117816 */ /* 0x000fe20000000011 */
[----:B0-----:R-:W-:Y:S02]  /*2c8b0*/  @!P2 IMAD.MOV.U32 R4, RZ, RZ, R24 ;  /* 0x000000ffff04a224 */ /* 0x001fe400078e0018 */
[----:B--2---:R-:W-:Y:S04]  /*2c8c0*/  STL [R1+0x3884], R20 ;  /* 0x0038841401007387 */ /* 0x004fe80000100800 */
[----:B------:R-:W2:Y:S04]  /*2c8d0*/  LDL R22, [R1+0x21d4] ;  /* 0x0021d40001167983 */ /* 0x000ea80000100800 */
[----:B----4-:R-:W4:Y:S01]  /*2c8e0*/  LDL R21, [R1+0x21e0] ;  /* 0x0021e00001157983 */ /* 0x010f220000100800 */
[----:B------:R-:W-:-:S05]  /*2c8f0*/  @!P2 IMAD.MOV.U32 R5, RZ, RZ, R25 ;  /* 0x000000ffff05a224 */ /* 0x000fca00078e0019 */
[----:B------:R0:W2:Y:S04]  /*2c900*/  @!P2 LDG.E.U16 R17, desc[UR6][R4.64] ;  /* 0x000000060411a981 */ /* 0x0000a8000c1e1500 */
[----:B------:R1:W-:Y:S04]  /*2c910*/  STL [R1+0x3888], R19 ;  /* 0x0038881301007387 */ /* 0x0003e80000100800 */
[----:B-1----:R-:W2:Y:S04]  /*2c920*/  LDL R19, [R1+0x21e8] ;  /* 0x0021e80001137983 */ /* 0x002ea80000100800 */
[----:B---3--:R1:W-:Y:S01]  /*2c930*/  STL [R1+0x388c], R18 ;  /* 0x00388c1201007387 */ /* 0x0083e20000100800 */
[----:B------:R-:W-:Y:S01]  /*2c940*/  PRMT R16, RZ, 0x7610, R16 ;  /* 0x00007610ff107816 */ /* 0x000fe20000000010 */
[----:B0-----:R-:W-:-:S02]  /*2c950*/  @!P3 IMAD.MOV.U32 R4, RZ, RZ, R2 ;  /* 0x000000ffff04b224 */ /* 0x001fc400078e0002 */
[----:B------:R-:W-:Y:S01]  /*2c960*/  @!P3 IMAD.MOV.U32 R5, RZ, RZ, R23 ;  /* 0x000000ffff05b224 */ /* 0x000fe200078e0017 */
[----:B------:R-:W3:Y:S04]  /*2c970*/  LDL R25, [R1+0x21e4] ;  /* 0x0021e40001197983 */ /* 0x000ee80000100800 */
[----:B------:R-:W3:Y:S01]  /*2c980*/  LDL R20, [R1+0x21f0] ;  /* 0x0021f00001147983 */ /* 0x000ee20000100800 */
[----:B------:R-:W-:-:S03]  /*2c990*/  PRMT R15, RZ, 0x7610, R15 ;  /* 0x00007610ff0f7816 */ /* 0x000fc6000000000f */
[----:B------:R4:W3:Y:S04]  /*2c9a0*/  @!P3 LDG.E.U16 R16, desc[UR6][R4.64] ;  /* 0x000000060410b981 */ /* 0x0008e8000c1e1500 */
[----:B-1----:R-:W3:Y:S01]  /*2c9b0*/  LDL R18, [R1+0x21dc] ;  /* 0x0021dc0001127983 */ /* 0x002ee20000100800 */
[----:B----4-:R-:W-:Y:S02]  /*2c9c0*/  @!P0 IMAD.MOV.U32 R4, RZ, RZ, R21 ;  /* 0x000000ffff048224 */ /* 0x010fe400078e0015 */
[----:B--2---:R-:W-:-:S05]  /*2c9d0*/  @!P0 IMAD.MOV.U32 R5, RZ, RZ, R22 ;  /* 0x000000ffff058224 */ /* 0x004fca00078e0016 */
[----:B------:R0:W2:Y:S04]  /*2c9e0*/  @!P0 LDG.E.U16 R15, desc[UR6][R4.64] ;  /* 0x00000006040f8981 */ /* 0x0000a8000c1e1500 */
[----:B------:R-:W-:Y:S04]  /*2c9f0*/  STL [R1+0x3890], R17 ;  /* 0x0038901101007387 */ /* 0x000fe80000100800 */
[----:B------:R-:W4:Y:S04]  /*2ca00*/  LDL R24, [R1+0x21ec] ;  /* 0x0021ec0001187983 */ /* 0x000f280000100800 */
[----:B------:R-:W4:Y:S01]  /*2ca10*/  LDL R2, [R1+0x21f8] ;  /* 0x0021f80001027983 */ /* 0x000f220000100800 */
[----:B------:R-:W-:Y:S01]  /*2ca20*/  PRMT R14, RZ, 0x7610, R14 ;  /* 0x00007610ff0e7816 */ /* 0x000fe2000000000e */
[----:B0-----:R-:W-:Y:S01]  /*2ca30*/  @!P1 IMAD.MOV.U32 R4, RZ, RZ, R19 ;  /* 0x000000ffff049224 */ /* 0x001fe200078e0013 */
[----:B------:R-:W-:Y:S01]  /*2ca40*/  PRMT R13, RZ, 0x7610, R13 ;  /* 0x00007610ff0d7816 */ /* 0x000fe2000000000d */
[----:B---3--:R-:W-:-:S05]  /*2ca50*/  @!P1 IMAD.MOV.U32 R5, RZ, RZ, R18 ;  /* 0x000000ffff059224 */ /* 0x008fca00078e0012 */
[----:B------:R0:W3:Y:S04]  /*2ca60*/  @!P1 LDG.E.U16 R14, desc[UR6][R4.64] ;  /* 0x00000006040e9981 */ /* 0x0000e8000c1e1500 */
[----:B------:R-:W-:Y:S04]  /*2ca70*/  STL [R1+0x3894], R16 ;  /* 0x0038941001007387 */ /* 0x000fe80000100800 */
[----:B------:R-:W3:Y:S04]  /*2ca80*/  LDL R23, [R1+0x2254] ;  /* 0x0022540001177983 */ /* 0x000ee80000100800 */
[----:B------:R-:W3:Y:S01]  /*2ca90*/  LDL R22, [R1+0x2260] ;  /* 0x0022600001167983 */ /* 0x000ee20000100800 */
[----:B------:R-:W-:-:S03]  /*2caa0*/  PRMT R12, RZ, 0x7610, R12 ;  /* 0x00007610ff0c7816 */ /* 0x000fc6000000000c */
[----:B------:R-:W3:Y:S01]  /*2cab0*/  LDL R21, [R1+0x2268] ;  /* 0x0022680001157983 */ /* 0x000ee20000100800 */
[----:B0-----:R-:W-:Y:S02]  /*2cac0*/  @!P2 IMAD.MOV.U32 R4, RZ, RZ, R20 ;  /* 0x000000ffff04a224 */ /* 0x001fe400078e0014 */
[----:B------:R-:W-:-:S05]  /*2cad0*/  @!P2 IMAD.MOV.U32 R5, RZ, RZ, R25 ;  /* 0x000000ffff05a224 */ /* 0x000fca00078e0019 */
[----:B------:R4:W3:Y:S04]  /*2cae0*/  @!P2 LDG.E.U16 R13, desc[UR6][R4.64] ;  /* 0x00000006040da981 */ /* 0x0008e8000c1e1500 */
[----:B--2---:R0:W-:Y:S04]  /*2caf0*/  STL [R1+0x3898], R15 ;  /* 0x0038980f01007387 */ /* 0x0041e80000100800 */
[----:B------:R-:W2:Y:S04]  /*2cb00*/  LDL R19, [R1+0x2264] ;  /* 0x0022640001137983 */ /* 0x000ea80000100800 */
[----:B------:R-:W2:Y:S04]  /*2cb10*/  LDL R18, [R1+0x2270] ;  /* 0x0022700001127983 */ /* 0x000ea80000100800 */
[----:B0-----:R-:W2:Y:S01]  /*2cb20*/  LDL R15, [R1+0x225c] ;  /* 0x00225c00010f7983 */ /* 0x001ea20000100800 */
[----:B----4-:R-:W-:-:S02]  /*2cb30*/  @!P3 IMAD.MOV.U32 R5, RZ, RZ, R24 ;  /* 0x000000ffff05b224 */ /* 0x010fc400078e0018 */
[----:B------:R-:W-:-:S05]  /*2cb40*/  @!P3 IMAD.MOV.U32 R4, RZ, RZ, R2 ;  /* 0x000000ffff04b224 */ /* 0x000fca00078e0002 */
[----:B------:R0:W4:Y:S01]  /*2cb50*/  @!P3 LDG.E.U16 R12, desc[UR6][R4.64] ;  /* 0x00000006040cb981 */ /* 0x000122000c1e1500 */
[----:B------:R-:W-:Y:S02]  /*2cb60*/  PRMT R11, RZ, 0x7610, R11 ;  /* 0x00007610ff0b7816 */ /* 0x000fe4000000000b */
[----:B------:R-:W-:Y:S01]  /*2cb70*/  PRMT R10, RZ, 0x7610, R10 ;  /* 0x00007610ff0a7816 */ /* 0x000fe2000000000a */
[----:B---3--:R1:W-:Y:S04]  /*2cb80*/  STL [R1+0x389c], R14 ;  /* 0x00389c0e01007387 */ /* 0x0083e80000100800 */
[----:B------:R-:W3:Y:S04]  /*2cb90*/  LDL R20, [R1+0x226c] ;  /* 0x00226c0001147983 */ /* 0x000ee80000100800 */
[----:B------:R-:W3:Y:S01]  /*2cba0*/  LDL R17, [R1+0x2278] ;  /* 0x0022780001117983 */ /* 0x000ee20000100800 */
[----:B0-----:R-:W-:-:S02]  /*2cbb0*/  @!P0 IMAD.MOV.U32 R4, RZ, RZ, R22 ;  /* 0x000000ffff048224 */ /* 0x001fc400078e0016 */
[----:B------:R-:W-:-:S05]  /*2cbc0*/  @!P0 IMAD.MOV.U32 R5, RZ, RZ, R23 ;  /* 0x000000ffff058224 */ /* 0x000fca00078e0017 */
[----:B------:R0:W3:Y:S04]  /*2cbd0*/  @!P0 LDG.E.U16 R11, desc[UR6][R4.64] ;  /* 0x00000006040b8981 */ /* 0x0000e8000c1e1500 */
[----:B------:R-:W-:Y:S04]  /*2cbe0*/  STL [R1+0x38a0], R13 ;  /* 0x0038a00d01007387 */ /* 0x000fe80000100800 */
[----:B------:R-:W3:Y:S04]  /*2cbf0*/  LDL R16, [R1+0x22d4] ;  /* 0x0022d40001107983 */ /* 0x000ee80000100800 */
[----:B------:R-:W3:Y:S01]  /*2cc00*/  LDL R2, [R1+0x22e0] ;  /* 0x0022e00001027983 */ /* 0x000ee20000100800 */
[----:B0-----:R-:W-:-:S02]  /*2cc10*/  @!P1 IMAD.MOV.U32 R4, RZ, RZ, R21 ;  /* 0x000000ffff049224 */ /* 0x001fc400078e0015 */
[----:B--2---:R-:W-:-:S05]  /*2cc20*/  @!P1 IMAD.MOV.U32 R5, RZ, RZ, R15 ;  /* 0x000000ffff059224 */ /* 0x004fca00078e000f */
[----:B------:R0:W2:Y:S01]  /*2cc30*/  @!P1 LDG.E.U16 R10, desc[UR6][R4.64] ;  /* 0x00000006040a9981 */ /* 0x0000a2000c1e1500 */
[----:B------:R-:W-:Y:S01]  /*2cc40*/  PRMT R9, RZ, 0x7610, R9 ;  /* 0x00007610ff097816 */ /* 0x000fe20000000009 */
[----:B0-----:R-:W-:Y:S02]  /*2cc50*/  @!P2 IMAD.MOV.U32 R4, RZ, RZ, R18 ;  /* 0x000000ffff04a224 */ /* 0x001fe400078e0012 */
[----:B------:R-:W-:-:S05]  /*2cc60*/  @!P2 IMAD.MOV.U32 R5, RZ, RZ, R19 ;  /* 0x000000ffff05a224 */ /* 0x000fca00078e0013 */
[----:B------:R3:W2:Y:S04]  /*2cc70*/  @!P2 LDG.E.U16 R9, desc[UR6][R4.64] ;  /* 0x000000060409a981 */ /* 0x0006a8000c1e1500 */
[----:B----4-:R0:W-:Y:S04]  /*2cc80*/  STL [R1+0x38a4], R12 ;  /* 0x0038a40c01007387 */ /* 0x0101e80000100800 */
[----:B-1----:R-:W4:Y:S04]  /*2cc90*/  LDL R14, [R1+0x22dc] ;  /* 0x0022dc00010e7983 */ /* 0x002f280000100800 */
[----:B0-----:R-:W4:Y:S01]  /*2cca0*/  LDL R12, [R1+0x22e8] ;  /* 0x0022e800010c7983 */ /* 0x001f220000100800 */
[----:B------:R-:W-:-:S02]  /*2ccb0*/  PRMT R8, RZ, 0x7610, R8 ;  /* 0x00007610ff087816 */ /* 0x000fc40000000008 */
[----:B------:R-:W-:Y:S01]  /*2ccc0*/  PRMT R7, RZ, 0x7610, R7 ;  /* 0x00007610ff077816 */ /* 0x000fe20000000007 */
[----:B---3--:R-:W-:Y:S02]  /*2ccd0*/  @!P3 IMAD.MOV.U32 R5, RZ, RZ, R20 ;  /* 0x000000ffff05b224 */ /* 0x008fe400078e0014 */
[----:B------:R-:W-:-:S05]  /*2cce0*/  @!P3 IMAD.MOV.U32 R4, RZ, RZ, R17 ;  /* 0x000000ffff04b224 */ /* 0x000fca00078e0011 */
[----:B------:R0:W3:Y:S01]  /*2ccf0*/  @!P3 LDG.E.U16 R8, desc[UR6][R4.64] ;  /* 0x000000060408b981 */ /* 0x0000e2000c1e1500 */
[----:B------:R-:W-:-:S03]  /*2cd00*/  PRMT R6, RZ, 0x7610, R6 ;  /* 0x00007610ff067816 */ /* 0x000fc60000000006 */
[----:B------:R-:W-:Y:S04]  /*2cd10*/  STL [R1+0x38a8], R11 ;  /* 0x0038a80b01007387 */ /* 0x000fe80000100800 */
[----:B------:R-:W3:Y:S01]  /*2cd20*/  LDL R15, [R1+0x22f0] ;  /* 0x0022f000010f7983 */ /* 0x000ee20000100800 */
[----:B0-----:R-:W-:Y:S02]  /*2cd30*/  @!P0 IMAD.MOV.U32 R5, RZ, RZ, R16 ;  /* 0x000000ffff058224 */ /* 0x001fe400078e0010 */
[----:B------:R-:W-:-:S05]  /*2cd40*/  @!P0 IMAD.MOV.U32 R4, RZ, RZ, R2 ;  /* 0x000000ffff048224 */ /* 0x000fca00078e0002 */
[----:B------:R0:W3:Y:S04]  /*2cd50*/  @!P0 LDG.E.U16 R7, desc[UR6][R4.64] ;  /* 0x0000000604078981 */ /* 0x0000e8000c1e1500 */
[----:B--2---:R1:W-:Y:S04]  /*2cd60*/  STL [R1+0x38ac], R10 ;  /* 0x0038ac0a01007387 */ /* 0x0043e80000100800 */
[----:B------:R-:W2:Y:S04]  /*2cd70*/  LDL R19, [R1+0x22e4] ;  /* 0x0022e40001137983 */ /* 0x000ea80000100800 */
[----:B------:R-:W2:Y:S04]  /*2cd80*/  LDL R18, [R1+0x22ec] ;  /* 0x0022ec0001127983 */ /* 0x000ea80000100800 */
[----:B------:R-:W2:Y:S04]  /*2cd90*/  LDL R13, [R1+0x22f8] ;  /* 0x0022f800010d7983 */ /* 0x000ea80000100800 */
[----:B------:R2:W-:Y:S04]  /*2cda0*/  STL [R1+0x38b0], R9 ;  /* 0x0038b00901007387 */ /* 0x0005e80000100800 */
[----:B-1----:R-:W2:Y:S04]  /*2cdb0*/  LDL R10, [R1+0x10d8] ;  /* 0x0010d800010a7983 */ /* 0x002ea80000100800 */
[----:B------:R-:W2:Y:S01]  /*2cdc0*/  LDL R17, [R1+0x10d4] ;  /* 0x0010d40001117983 */ /* 0x000ea20000100800 */
[----:B----4-:R-:W-:-:S02]  /*2cdd0*/  @!P1 IMAD.MOV.U32 R31, RZ, RZ, R14 ;  /* 0x000000ffff1f9224 */ /* 0x010fc400078e000e */
[----:B------:R-:W-:-:S05]  /*2cde0*/  @!P1 IMAD.MOV.U32 R30, RZ, RZ, R12 ;  /* 0x000000ffff1e9224 */ /* 0x000fca00078e000c */
[----:B------:R1:W4:Y:S01]  /*2cdf0*/  @!P1 LDG.E.U16 R6, desc[UR6][R30.64] ;  /* 0x000000061e069981 */ /* 0x000322000c1e1500 */
[----:B0-----:R-:W-:-:S03]  /*2ce00*/  PRMT R5, RZ, 0x7610, R5 ;  /* 0x00007610ff057816 */ /* 0x001fc60000000005 */
[----:B---3--:R-:W-:Y:S04]  /*2ce10*/  STL [R1+0x38b4], R8 ;  /* 0x0038b40801007387 */ /* 0x008fe80000100800 */
[----:B------:R-:W3:Y:S04]  /*2ce20*/  LDL R16, [R1+0x10cc] ;  /* 0x0010cc0001107983 */ /* 0x000ee80000100800 */
[----:B------:R-:W3:Y:S04]  /*2ce30*/  LDL R2, [R1+0x10d0] ;  /* 0x0010d00001027983 */ /* 0x000ee80000100800 */
[----:B------:R-:W3:Y:S01]  /*2ce40*/  LDL R11, [R1+0x10c8] ;  /* 0x0010c800010b7983 */ /* 0x000ee20000100800 */
[----:B-1----:R-:W-:Y:S01]  /*2ce50*/  @!P2 IMAD.MOV.U32 R30, RZ, RZ, R15 ;  /* 0x000000ffff1ea224 */ /* 0x002fe200078e000f */
[----:B------:R-:W-:-:S02]  /*2ce60*/  PRMT R4, RZ, 0x7610, R4 ;  /* 0x00007610ff047816 */ /* 0x000fc40000000004 */
[----:B------:R0:W-:Y:S04]  /*2ce70*/  STL [R1+0x38b8], R7 ;  /* 0x0038b80701007387 */ /* 0x0001e80000100800 */
[----:B------:R-:W3:Y:S04]  /*2ce80*/  LDL R14, [R1+0x10c4] ;  /* 0x0010c400010e7983 */ /* 0x000ee80000100800 */
[----:B------:R-:W3:Y:S01]  /*2ce90*/  LDL R12, [R1+0x10c0] ;  /* 0x0010c000010c7983 */ /* 0x000ee20000100800 */
[----:B--2---:R-:W-:-:S05]  /*2cea0*/  @!P2 IMAD.MOV.U32 R31, RZ, RZ, R19 ;  /* 0x000000ffff1fa224 */ /* 0x004fca00078e0013 */
[----:B------:R1:W2:Y:S02]  /*2ceb0*/  @!P2 LDG.E.U16 R5, desc[UR6][R30.64] ;  /* 0x000000061e05a981 */ /* 0x0002a4000c1e1500 */
[----:B-1----:R-:W-:Y:S02]  /*2cec0*/  @!P3 IMAD.MOV.U32 R30, RZ, RZ, R13 ;  /* 0x000000ffff1eb224 */ /* 0x002fe400078e000d */
[----:B------:R-:W-:-:S05]  /*2ced0*/  @!P3 IMAD.MOV.U32 R31, RZ, RZ, R18 ;  /* 0x000000ffff1fb224 */ /* 0x000fca00078e0012 */
[----:B------:R1:W2:Y:S02]  /*2cee0*/  @!P3 LDG.E.U16 R4, desc[UR6][R30.64] ;  /* 0x000000061e04b981 */ /* 0x0002a4000c1e1500 */
[----:B-1----:R-:W-:Y:S02]  /*2cef0*/  @!P0 IMAD.MOV.U32 R30, RZ, RZ, R10 ;  /* 0x000000ffff1e8224 */ /* 0x002fe400078e000a */
[----:B----4-:R1:W-:Y:S04]  /*2cf00*/  STL [R1+0x38bc], R6 ;  /* 0x0038bc0601007387 */ /* 0x0103e80000100800 */
[----:B------:R-:W4:Y:S04]  /*2cf10*/  LDL R15, [R1+0x10bc] ;  /* 0x0010bc00010f7983 */ /* 0x000f280000100800 */
[----:B------:R-:W2:Y:S04]  /*2cf20*/  LDL R9, [R1+0x1058] ;  /* 0x0010580001097983 */ /* 0x000ea80000100800 */
[----:B------:R-:W2:Y:S04]  /*2cf30*/  LDL R13, [R1+0x1054] ;  /* 0x00105400010d7983 */ /* 0x000ea80000100800 */
[----:B------:R-:W2:Y:S04]  /*2cf40*/  LDL R10, [R1+0x104c] ;  /* 0x00104c00010a7983 */ /* 0x000ea80000100800 */
[----:B0-----:R-:W2:Y:S01]  /*2cf50*/  LDL R7, [R1+0x1044] ;  /* 0x0010440001077983 */ /* 0x001ea20000100800 */
[----:B------:R-:W-:Y:S01]  /*2cf60*/  PRMT R56, RZ, 0x7610, R56 ;  /* 0x00007610ff387816 */ /* 0x000fe20000000038 */
[----:B------:R-:W-:Y:S01]  /*2cf70*/  @!P0 IMAD.MOV.U32 R31, RZ, RZ, R17 ;  /* 0x000000ffff1f8224 */ /* 0x000fe200078e0011 */
[----:B------:R-:W-:-:S02]  /*2cf80*/  PRMT R55, RZ, 0x7610, R55 ;  /* 0x00007610ff377816 */ /* 0x000fc40000000037 */
[----:B------:R-:W-:Y:S01]  /*2cf90*/  PRMT R54, RZ, 0x7610, R54 ;  /* 0x00007610ff367816 */ /* 0x000fe20000000036 */
[----:B-1----:R-:W2:Y:S04]  /*2cfa0*/  LDL R6, [R1+0x1050] ;  /* 0x0010500001067983 */ /* 0x002ea80000100800 */
[----:B------:R3:W2:Y:S01]  /*2cfb0*/  @!P0 LDG.E.U16 R56, desc[UR6][R30.64] ;  /* 0x000000061e388981 */ /* 0x0006a2000c1e1500 */
[----:B------:R-:W-:-:S03]  /*2cfc0*/  PRMT R50, RZ, 0x7610, R50 ;  /* 0x00007610ff327816 */ /* 0x000fc60000000032 */
[----:B------:R-:W2:Y:S01]  /*2cfd0*/  LDL R17, [R1+0xfd4] ;  /* 0x000fd40001117983 */ /* 0x000ea20000100800 */
[----:B------:R-:W-:Y:S02]  /*2cfe0*/  PRMT R48, RZ, 0x7610, R48 ;  /* 0x00007610ff307816 */ /* 0x000fe40000000030 */
[----:B------:R-:W-:Y:S02]  /*2cff0*/  PRMT R46, RZ, 0x7610, R46 ;  /* 0x00007610ff2e7816 */ /* 0x000fe4000000002e */
[----:B------:R-:W-:Y:S02]  /*2d000*/  PRMT R44, RZ, 0x7610, R44 ;  /* 0x00007610ff2c7816 */ /* 0x000fe4000000002c */
[----:B------:R-:W-:Y:S02]  /*2d010*/  PRMT R42, RZ, 0x7610, R42 ;  /* 0x00007610ff2a7816 */ /* 0x000fe4000000002a */
[----:B------:R-:W-:Y:S02]  /*2d020*/  PRMT R40, RZ, 0x7610, R40 ;  /* 0x00007610ff287816 */ /* 0x000fe40000000028 */
[----:B------:R-:W-:-:S02]  /*2d030*/  PRMT R38, RZ, 0x7610, R38 ;  /* 0x00007610ff267816 */ /* 0x000fc40000000026 */
[----:B------:R-:W-:Y:S01]  /*2d040*/  PRMT R36, RZ, 0x7610, R36 ;  /* 0x00007610ff247816 */ /* 0x000fe20000000024 */
[----:B---3--:R-:W-:Y:S02]  /*2d050*/  @!P1 IMAD.MOV.U32 R30, RZ, RZ, R2 ;  /* 0x000000ffff1e9224 */ /* 0x008fe400078e0002 */
[----:B------:R-:W-:Y:S01]  /*2d060*/  @!P1 IMAD.MOV.U32 R31, RZ, RZ, R16 ;  /* 0x000000ffff1f9224 */ /* 0x000fe200078e0010 */
[----:B------:R-:W3:Y:S04]  /*2d070*/  LDL R2, [R1+0x1048] ;  /* 0x0010480001027983 */ /* 0x000ee80000100800 */
[----:B------:R-:W3:Y:S04]  /*2d080*/  LDL R16, [R1+0xfcc] ;  /* 0x000fcc0001107983 */ /* 0x000ee80000100800 */
[----:B------:R0:W3:Y:S01]  /*2d090*/  @!P1 LDG.E.U16 R55, desc[UR6][R30.64] ;  /* 0x000000061e379981 */ /* 0x0000e2000c1e1500 */
[----:B------:R-:W-:-:S02]  /*2d0a0*/  PRMT R34, RZ, 0x7610, R34 ;  /* 0x00007610ff227816 */ /* 0x000fc40000000022 */
[----:B------:R-:W-:Y:S01]  /*2d0b0*/  PRMT R32, RZ, 0x7610, R32 ;  /* 0x00007610ff207816 */ /* 0x000fe20000000020 */
[----:B------:R-:W3:Y:S04]  /*2d0c0*/  LDL R19, [R1+0xecc] ;  /* 0x000ecc0001137983 */ /* 0x000ee80000100800 */
[----:B------:R-:W3:Y:S01]  /*2d0d0*/  LDL R18, [R1+0xec4] ;  /* 0x000ec40001127983 */ /* 0x000ee20000100800 */
[----:B0-----:R-:W-:-:S03]  /*2d0e0*/  @!P2 IMAD.MOV.U32 R30, RZ, RZ, R11 ;  /* 0x000000ffff1ea224 */ /* 0x001fc600078e000b */
[----:B------:R-:W3:Y:S01]  /*2d0f0*/  LDL R11, [R1+0x1040] ;  /* 0x00104000010b7983 */ /* 0x000ee20000100800 */
[----:B------:R-:W-:-:S03]  /*2d100*/  @!P2 IMAD.MOV.U32 R31, RZ, RZ, R14 ;  /* 0x000000ffff1fa224 */ /* 0x000fc600078e000e */
[----:B------:R-:W3:Y:S04]  /*2d110*/  LDL R14, [R1+0x103c] ;  /* 0x00103c00010e7983 */ /* 0x000ee80000100800 */
[----:B------:R0:W3:Y:S02]  /*2d120*/  @!P2 LDG.E.U16 R54, desc[UR6][R30.64] ;  /* 0x000000061e36a981 */ /* 0x0000e4000c1e1500 */
[----:B0-----:R-:W-:Y:S02]  /*2d130*/  @!P3 IMAD.MOV.U32 R30, RZ, RZ, R12 ;  /* 0x000000ffff1eb224 */ /* 0x001fe400078e000c */
[----:B------:R-:W3:Y:S01]  /*2d140*/  LDL R12, [R1+0xfd8] ;  /* 0x000fd800010c7983 */ /* 0x000ee20000100800 */
[----:B----4-:R-:W-:-:S03]  /*2d150*/  @!P3 IMAD.MOV.U32 R31, RZ, RZ, R15 ;  /* 0x000000ffff1fb224 */ /* 0x010fc600078e000f */
[----:B------:R-:W4:Y:S04]  /*2d160*/  LDL R15, [R1+0xf54] ;  /* 0x000f5400010f7983 */ /* 0x000f280000100800 */
[----:B------:R2:W4:Y:S02]  /*2d170*/  @!P3 LDG.E.U16 R50, desc[UR6][R30.64] ;  /* 0x000000061e32b981 */ /* 0x000524000c1e1500 */
[----:B--2---:R-:W-:Y:S02]  /*2d180*/  @!P0 IMAD.MOV.U32 R30, RZ, RZ, R9 ;  /* 0x000000ffff1e8224 */ /* 0x004fe400078e0009 */
[----:B------:R-:W-:Y:S01]  /*2d190*/  @!P0 IMAD.MOV.U32 R31, RZ, RZ, R13 ;  /* 0x000000ffff1f8224 */ /* 0x000fe200078e000d */
[----:B------:R-:W2:Y:S04]  /*2d1a0*/  LDL R9, [R1+0xfc8] ;  /* 0x000fc80001097983 */ /* 0x000ea80000100800 */
[----:B------:R-:W4:Y:S04]  /*2d1b0*/  LDL R13, [R1+0xfd0] ;  /* 0x000fd000010d7983 */ /* 0x000f280000100800 */
[----:B------:R0:W2:Y:S02]  /*2d1c0*/  @!P0 LDG.E.U16 R48, desc[UR6][R30.64] ;  /* 0x000000061e308981 */ /* 0x0000a4000c1e1500 */
[----:B0-----:R-:W-:-:S02]  /*2d1d0*/  @!P1 IMAD.MOV.U32 R30, RZ, RZ, R6 ;  /* 0x000000ffff1e9224 */ /* 0x001fc400078e0006 */
[----:B------:R-:W-:Y:S01]  /*2d1e0*/  @!P1 IMAD.MOV.U32 R31, RZ, RZ, R10 ;  /* 0x000000ffff1f9224 */ /* 0x000fe200078e000a */
[----:B------:R-:W2:Y:S04]  /*2d1f0*/  LDL R6, [R1+0xfc0] ;  /* 0x000fc00001067983 */ /* 0x000ea80000100800 */
[----:B------:R-:W2:Y:S04]  /*2d200*/  LDL R10, [R1+0xfc4] ;  /* 0x000fc400010a7983 */ /* 0x000ea80000100800 */
[----:B------:R0:W2:Y:S02]  /*2d210*/  @!P1 LDG.E.U16 R46, desc[UR6][R30.64] ;  /* 0x000000061e2e9981 */ /* 0x0000a4000c1e1500 */
[----:B0-----:R-:W-:-:S02]  /*2d220*/  @!P2 IMAD.MOV.U32 R31, RZ, RZ, R7 ;  /* 0x000000ffff1fa224 */ /* 0x001fc400078e0007 */
[----:B------:R-:W2:Y:S01]  /*2d230*/  LDL R7, [R1+0xfbc] ;  /* 0x000fbc0001077983 */ /* 0x000ea20000100800 */
[----:B---3--:R-:W-:-:S03]  /*2d240*/  @!P2 IMAD.MOV.U32 R30, RZ, RZ, R2 ;  /* 0x000000ffff1ea224 */ /* 0x008fc600078e0002 */
[----:B------:R-:W3:Y:S04]  /*2d250*/  LDL R2, [R1+0xf58] ;  /* 0x000f580001027983 */ /* 0x000ee80000100800 */
[----:B------:R0:W3:Y:S02]  /*2d260*/  @!P2 LDG.E.U16 R44, desc[UR6][R30.64] ;  /* 0x000000061e2ca981 */ /* 0x0000e4000c1e1500 */
[----:B0-----:R-:W-:Y:S02]  /*2d270*/  @!P3 IMAD.MOV.U32 R30, RZ, RZ, R11 ;  /* 0x000000ffff1eb224 */ /* 0x001fe400078e000b */
[----:B------:R-:W3:Y:S01]  /*2d280*/  LDL R11, [R1+0xf50] ;  /* 0x000f5000010b7983 */ /* 0x000ee20000100800 */
[----:B------:R-:W-:-:S03]  /*2d290*/  @!P3 IMAD.MOV.U32 R31, RZ, RZ, R14 ;  /* 0x000000ffff1fb224 */ /* 0x000fc600078e000e */
[----:B------:R-:W3:Y:S04]  /*2d2a0*/  LDL R14, [R1+0xf4c] ;  /* 0x000f4c00010e7983 */ /* 0x000ee80000100800 */
[----:B------:R0:W3:Y:S02]  /*2d2b0*/  @!P3 LDG.E.U16 R42, desc[UR6][R30.64] ;  /* 0x000000061e2ab981 */ /* 0x0000e4000c1e1500 */
[----:B0-----:R-:W-:Y:S02]  /*2d2c0*/  @!P0 IMAD.MOV.U32 R30, RZ, RZ, R12 ;  /* 0x000000ffff1e8224 */ /* 0x001fe400078e000c */
[----:B------:R-:W-:Y:S01]  /*2d2d0*/  @!P0 IMAD.MOV.U32 R31, RZ, RZ, R17 ;  /* 0x000000ffff1f8224 */ /* 0x000fe200078e0011 */
[----:B------:R-:W3:Y:S04]  /*2d2e0*/  LDL R12, [R1+0xf48] ;  /* 0x000f4800010c7983 */ /* 0x000ee80000100800 */
[----:B------:R-:W3:Y:S04]  /*2d2f0*/  LDL R17, [R1+0xebc] ;  /* 0x000ebc0001117983 */ /* 0x000ee80000100800 */
[----:B------:R0:W3:Y:S02]  /*2d300*/  @!P0 LDG.E.U16 R40, desc[UR6][R30.64] ;  /* 0x000000061e288981 */ /* 0x0000e4000c1e1500 */
[----:B0-----:R-:W-:-:S02]  /*2d310*/  @!P1 IMAD.MOV.U32 R31, RZ, RZ, R16 ;  /* 0x000000ffff1f9224 */ /* 0x001fc400078e0010 */
[----:B------:R-:W3:Y:S01]  /*2d320*/  LDL R16, [R1+0xec0] ;  /* 0x000ec00001107983 */ /* 0x000ee20000100800 */
[----:B----4-:R-:W-:-:S03]  /*2d330*/  @!P1 IMAD.MOV.U32 R30, RZ, RZ, R13 ;  /* 0x000000ffff1e9224 */ /* 0x010fc600078e000d */
[----:B------:R-:W4:Y:S04]  /*2d340*/  LDL R13, [R1+0xf44] ;  /* 0x000f4400010d7983 */ /* 0x000f280000100800 */
[----:B------:R2:W4:Y:S02]  /*2d350*/  @!P1 LDG.E.U16 R38, desc[UR6][R30.64] ;  /* 0x000000061e269981 */ /* 0x000524000c1e1500 */
[----:B--2---:R-:W-:Y:S02]  /*2d360*/  @!P2 IMAD.MOV.U32 R30, RZ, RZ, R9 ;  /* 0x000000ffff1ea224 */ /* 0x004fe400078e0009 */
[----:B------:R-:W-:Y:S01]  /*2d370*/  @!P2 IMAD.MOV.U32 R31, RZ, RZ, R10 ;  /* 0x000000ffff1fa224 */ /* 0x000fe200078e000a */
[----:B------:R-:W2:Y:S04]  /*2d380*/  LDL R9, [R1+0xf40] ;  /* 0x000f400001097983 */ /* 0x000ea80000100800 */
[----:B------:R-:W2:Y:S04]  /*2d390*/  LDL R10, [R1+0xf3c] ;  /* 0x000f3c00010a7983 */ /* 0x000ea80000100800 */
[----:B------:R0:W2:Y:S02]  /*2d3a0*/  @!P2 LDG.E.U16 R36, desc[UR6][R30.64] ;  /* 0x000000061e24a981 */ /* 0x0000a4000c1e1500 */
[----:B0-----:R-:W-:-:S02]  /*2d3b0*/  @!P3 IMAD.MOV.U32 R30, RZ, RZ, R6 ;  /* 0x000000ffff1eb224 */ /* 0x001fc400078e0006 */
[----:B------:R-:W-:Y:S01]  /*2d3c0*/  @!P3 IMAD.MOV.U32 R31, RZ, RZ, R7 ;  /* 0x000000ffff1fb224 */ /* 0x000fe200078e0007 */
[----:B------:R-:W2:Y:S04]  /*2d3d0*/  LDL R6, [R1+0xed8] ;  /* 0x000ed80001067983 */ /* 0x000ea80000100800 */
[----:B------:R-:W2:Y:S04]  /*2d3e0*/  LDL R7, [R1+0xed4] ;  /* 0x000ed40001077983 */ /* 0x000ea80000100800 */
[----:B------:R3:W2:Y:S02]  /*2d3f0*/  @!P3 LDG.E.U16 R34, desc[UR6][R30.64] ;  /* 0x000000061e22b981 */ /* 0x0006a4000c1e1500 */
[----:B---3--:R-:W-:-:S02]  /*2d400*/  @!P0 IMAD.MOV.U32 R30, RZ, RZ, R2 ;  /* 0x000000ffff1e8224 */ /* 0x008fc400078e0002 */
[----:B------:R-:W-:Y:S01]  /*2d410*/  @!P0 IMAD.MOV.U32 R31, RZ, RZ, R15 ;  /* 0x000000ffff1f8224 */ /* 0x000fe200078e000f */
[----:B------:R-:W3:Y:S01]  /*2d420*/  LDL R2, [R1+0xed0] ;  /* 0x000ed00001027983 */ /* 0x000ee20000100800 */
[----:B------:R-:W-:-:S03]  /*2d430*/  PRMT R33, RZ, 0x7610, R33 ;  /* 0x00007610ff217816 */ /* 0x000fc60000000021 */
[----:B------:R-:W3:Y:S04]  /*2d440*/  LDL R15, [R1+0xe54] ;  /* 0x000e5400010f7983 */ /* 0x000ee80000100800 */
[----:B------:R0:W3:Y:S02]  /*2d450*/  @!P0 LDG.E.U16 R32, desc[UR6][R30.64] ;  /* 0x000000061e208981 */ /* 0x0000e4000c1e1500 */
[----:B0-----:R-:W-:Y:S02]  /*2d460*/  @!P1 IMAD.MOV.U32 R30, RZ, RZ, R11 ;  /* 0x000000ffff1e9224 */ /* 0x001fe400078e000b */
[----:B------:R-:W3:Y:S01]  /*2d470*/  LDL R11, [R1+0xec8] ;  /* 0x000ec800010b7983 */ /* 0x000ee20000100800 */
[----:B------:R-:W-:-:S03]  /*2d480*/  @!P1 IMAD.MOV.U32 R31, RZ, RZ, R14 ;  /* 0x000000ffff1f9224 */ /* 0x000fc600078e000e */
[----:B------:R-:W3:Y:S01]  /*2d490*/  LDL R14, [R1+0xe58] ;  /* 0x000e5800010e7983 */ /* 0x000ee20000100800 */
[----:B------:R-:W-:-:S03]  /*2d4a0*/  PRMT R35, RZ, 0x7610, R35 ;  /* 0x00007610ff237816 */ /* 0x000fc60000000023 */
[----:B------:R0:W3:Y:S01]  /*2d4b0*/  @!P1 LDG.E.U16 R33, desc[UR6][R30.64] ;  /* 0x000000061e219981 */ /* 0x0000e2000c1e1500 */
[----:B------:R-:W-:Y:S01]  /*2d4c0*/  PRMT R37, RZ, 0x7610, R37 ;  /* 0x00007610ff257816 */ /* 0x000fe20000000025 */
        /* <DEDUP_REMOVED lines=13> */
[----:B------:R-:W2:Y:S01]  /*2d5a0*/  LDL R7, [R1+0xe3c] ;  /* 0x000e3c0001077983 */ /* 0x000ea20000100800 */
[----:B------:R-:W-:Y:S02]  /*2d5b0*/  PRMT R39, RZ, 0x7610, R39 ;  /* 0x00007610ff277816 */ /* 0x000fe40000000027 */
[----:B------:R-:W-:-:S04]  /*2d5c0*/  PRMT R41, RZ, 0x7610, R41 ;  /* 0x00007610ff297816 */ /* 0x000fc80000000029 */
[----:B------:R3:W2:Y:S01]  /*2d5d0*/  @!P0 LDG.E.U16 R39, desc[UR6][R30.64] ;  /* 0x000000061e278981 */ /* 0x0006a2000c1e1500 */
[----:B------:R-:W-:Y:S01]  /*2d5e0*/  PRMT R43, RZ, 0x7610, R43 ;  /* 0x00007610ff2b7816 */ /* 0x000fe2000000002b */
[----:B---3--:R-:W-:Y:S02]  /*2d5f0*/  @!P1 IMAD.MOV.U32 R30, RZ, RZ, R2 ;  /* 0x000000ffff1e9224 */ /* 0x008fe400078e0002 */
[----:B------:R-:W-:Y:S01]  /*2d600*/  @!P1 IMAD.MOV.U32 R31, RZ, RZ, R19 ;  /* 0x000000ffff1f9224 */ /* 0x000fe200078e0013 */
[----:B------:R-:W-:Y:S02]  /*2d610*/  PRMT R45, RZ, 0x7610, R45 ;  /* 0x00007610ff2d7816 */ /* 0x000fe4000000002d */
[----:B------:R-:W-:Y:S02]  /*2d620*/  PRMT R47, RZ, 0x7610, R47 ;  /* 0x00007610ff2f7816 */ /* 0x000fe4000000002f */
[----:B------:R-:W-:Y:S01]  /*2d630*/  PRMT R49, RZ, 0x7610, R49 ;  /* 0x00007610ff317816 */ /* 0x000fe20000000031 */
[----:B------:R-:W3:Y:S04]  /*2d640*/  LDL R2, [R1+0xdd8] ;  /* 0x000dd80001027983 */ /* 0x000ee80000100800 */
[----:B------:R0:W3:Y:S02]  /*2d650*/  @!P1 LDG.E.U16 R41, desc[UR6][R30.64] ;  /* 0x000000061e299981 */ /* 0x0000e4000c1e1500 */
[----:B0-----:R-:W-:-:S02]  /*2d660*/  @!P2 IMAD.MOV.U32 R30, RZ, RZ, R11 ;  /* 0x000000ffff1ea224 */ /* 0x001fc400078e000b */
[----:B------:R-:W-:Y:S01]  /*2d670*/  @!P2 IMAD.MOV.U32 R31, RZ, RZ, R18 ;  /* 0x000000ffff1fa224 */ /* 0x000fe200078e0012 */
[----:B------:R-:W3:Y:S04]  /*2d680*/  LDL R11, [R1+0xdd4] ;  /* 0x000dd400010b7983 */ /* 0x000ee80000100800 */
[----:B------:R0:W3:Y:S02]  /*2d690*/  @!P2 LDG.E.U16 R43, desc[UR6][R30.64] ;  /* 0x000000061e2ba981 */ /* 0x0000e4000c1e1500 */
[----:B0-----:R-:W-:Y:S02]  /*2d6a0*/  @!P3 IMAD.MOV.U32 R30, RZ, RZ, R16 ;  /* 0x000000ffff1eb224 */ /* 0x001fe400078e0010 */
[----:B------:R-:W-:-:S05]  /*2d6b0*/  @!P3 IMAD.MOV.U32 R31, RZ, RZ, R17 ;  /* 0x000000ffff1fb224 */ /* 0x000fca00078e0011 */
[----:B------:R0:W3:Y:S02]  /*2d6c0*/  @!P3 LDG.E.U16 R45, desc[UR6][R30.64] ;  /* 0x000000061e2db981 */ /* 0x0000e4000c1e1500 */
[----:B0-----:R-:W-:Y:S02]  /*2d6d0*/  @!P0 IMAD.MOV.U32 R30, RZ, RZ, R14 ;  /* 0x000000ffff1e8224 */ /* 0x001fe400078e000e */
[----:B------:R-:W-:-:S05]  /*2d6e0*/  @!P0 IMAD.MOV.U32 R31, RZ, RZ, R15 ;  /* 0x000000ffff1f8224 */ /* 0x000fca00078e000f */
[----:B------:R0:W3:Y:S01]  /*2d6f0*/  @!P0 LDG.E.U16 R47, desc[UR6][R30.64] ;  /* 0x000000061e2f8981 */ /* 0x0000e2000c1e1500 */
[----:B------:R-:W-:Y:S01]  /*2d700*/  PRMT R51, RZ, 0x7610, R51 ;  /* 0x00007610ff337816 */ /* 0x000fe20000000033 */
[----:B0-----:R-:W-:Y:S02]  /*2d710*/  @!P1 IMAD.MOV.U32 R30, RZ, RZ, R12 ;  /* 0x000000ffff1e9224 */ /* 0x001fe400078e000c */
[----:B----4-:R-:W-:-:S05]  /*2d720*/  @!P1 IMAD.MOV.U32 R31, RZ, RZ, R13 ;  /* 0x000000ffff1f9224 */ /* 0x010fca00078e000d */
[----:B------:R2:W4:Y:S02]  /*2d730*/  @!P1 LDG.E.U16 R49, desc[UR6][R30.64] ;  /* 0x000000061e319981 */ /* 0x000524000c1e1500 */
[----:B--2---:R-:W-:Y:S02]  /*2d740*/  @!P2 IMAD.MOV.U32 R30, RZ, RZ, R9 ;  /* 0x000000ffff1ea224 */ /* 0x004fe400078e0009 */
[----:B------:R-:W-:Y:S01]  /*2d750*/  @!P2 IMAD.MOV.U32 R31, RZ, RZ, R10 ;  /* 0x000000ffff1fa224 */ /* 0x000fe200078e000a */
[----:B------:R-:W2:Y:S04]  /*2d760*/  LDL R9, [R1+0x2340] ;  /* 0x0023400001097983 */ /* 0x000ea80000100800 */
[----:B------:R-:W4:Y:S04]  /*2d770*/  LDL R10, [R1+0x2334] ;  /* 0x00233400010a7983 */ /* 0x000f280000100800 */
[----:B------:R0:W4:Y:S02]  /*2d780*/  @!P2 LDG.E.U16 R51, desc[UR6][R30.64] ;  /* 0x000000061e33a981 */ /* 0x000124000c1e1500 */
[----:B0-----:R-:W-:-:S02]  /*2d790*/  @!P3 IMAD.MOV.U32 R30, RZ, RZ, R6 ;  /* 0x000000ffff1eb224 */ /* 0x001fc400078e0006 */
[----:B------:R-:W-:Y:S01]  /*2d7a0*/  @!P3 IMAD.MOV.U32 R31, RZ, RZ, R7 ;  /* 0x000000ffff1fb224 */ /* 0x000fe200078e0007 */
[----:B------:R-:W4:Y:S04]  /*2d7b0*/  LDL R6, [R1+0x2348] ;  /* 0x0023480001067983 */ /* 0x000f280000100800 */
[----:B------:R-:W4:Y:S01]  /*2d7c0*/  LDL R7, [R1+0x233c] ;  /* 0x00233c0001077983 */ /* 0x000f220000100800 */
[----:B------:R-:W-:Y:S02]  /*2d7d0*/  PRMT R52, RZ, 0x7610, R52 ;  /* 0x00007610ff347816 */ /* 0x000fe40000000034 */
[----:B------:R-:W-:Y:S02]  /*2d7e0*/  PRMT R53, RZ, 0x7610, R53 ;  /* 0x00007610ff357816 */ /* 0x000fe40000000035 */
[----:B------:R-:W-:-:S02]  /*2d7f0*/  PRMT R8, RZ, 0x7610, R8 ;  /* 0x00007610ff087816 */ /* 0x000fc40000000008 */
[----:B------:R-:W-:Y:S01]  /*2d800*/  PRMT R0, RZ, 0x7610, R0 ;  /* 0x00007610ff007816 */ /* 0x000fe20000000000 */
[----:B------:R-:W4:Y:S04]  /*2d810*/  LDL.LU R18, [R1+0xb54] ;  /* 0x000b540001127983 */ /* 0x000f280000300800 */
[----:B------:R3:W4:Y:S04]  /*2d820*/  @!P3 LDG.E.U16 R52, desc[UR6][R30.64] ;  /* 0x000000061e34b981 */ /* 0x000728000c1e1500 */
        /* <DEDUP_REMOVED lines=9> */
[----:B---3--:R-:W-:-:S03]  /*2d8c0*/  @!P0 IMAD.MOV.U32 R30, RZ, RZ, R2 ;  /* 0x000000ffff1e8224 */ /* 0x008fc600078e0002 */
        /* <DEDUP_REMOVED lines=8> */
[----:B------:R-:W-:-:S05]  /*2d950*/  @!P0 IMAD.MOV.U32 R31, RZ, RZ, R11 ;  /* 0x000000ffff1f8224 */ /* 0x000fca00078e000b */
[----:B------:R2:W3:Y:S02]  /*2d960*/  @!P0 LDG.E.U16 R53, desc[UR6][R30.64] ;  /* 0x000000061e358981 */ /* 0x0004e4000c1e1500 */
[----:B--2---:R-:W-:Y:S02]  /*2d970*/  @!P0 IMAD.MOV.U32 R30, RZ, RZ, R9 ;  /* 0x000000ffff1e8224 */ /* 0x004fe400078e0009 */
[----:B----4-:R-:W-:-:S05]  /*2d980*/  @!P0 IMAD.MOV.U32 R31, RZ, RZ, R10 ;  /* 0x000000ffff1f8224 */ /* 0x010fca00078e000a */
[----:B------:R0:W2:Y:S02]  /*2d990*/  @!P0 LDG.E.U16 R8, desc[UR6][R30.64] ;  /* 0x000000061e088981 */ /* 0x0000a4000c1e1500 */
[----:B0-----:R-:W-:Y:S02]  /*2d9a0*/  @!P1 IMAD.MOV.U32 R30, RZ, RZ, R6 ;  /* 0x000000ffff1e9224 */ /* 0x001fe400078e0006 */
[----:B------:R-:W-:-:S05]  /*2d9b0*/  @!P1 IMAD.MOV.U32 R31, RZ, RZ, R7 ;  /* 0x000000ffff1f9224 */ /* 0x000fca00078e0007 */
[----:B------:R-:W4:Y:S01]  /*2d9c0*/  @!P1 LDG.E.U16 R0, desc[UR6][R30.64] ;  /* 0x000000061e009981 */ /* 0x000f22000c1e1500 */
[----:B------:R-:W0:Y:S03]  /*2d9d0*/  S2R R3, SR_TID.X ;  /* 0x0000000000037919 */ /* 0x000e260000002100 */
[----:B------:R-:W-:Y:S04]  /*2d9e0*/  STL [R1+0x36b0], R30 ;  /* 0x0036b01e01007387 */ /* 0x000fe80000100800 */
[----:B------:R-:W-:Y:S04]  /*2d9f0*/  STL [R1+0x36b8], R30 ;  /* 0x0036b81e01007387 */ /* 0x000fe80000100800 */
[----:B------:R-:W-:Y:S04]  /*2da00*/  STL [R1+0x36c0], R30 ;  /* 0x0036c01e01007387 */ /* 0x000fe80000100800 */
[----:B------:R-:W-:Y:S04]  /*2da10*/  STL [R1+0x369c], R31 ;  /* 0x00369c1f01007387 */ /* 0x000fe80000100800 */
[----:B------:R-:W-:Y:S01]  /*2da20*/  STL [R1+0x36a4], R31 ;  /* 0x0036a41f01007387 */ /* 0x000fe20000100800 */
[----:B0-----:R-:W-:-:S05]  /*2da30*/  LOP3.LUT R3, R3, 0x1f, RZ, 0xc0, !PT ;  /* 0x0000001f03037812 */ /* 0x001fca00078ec0ff */
[----:B------:R-:W-:Y:S01]  /*2da40*/  IMAD.SHL.U32 R3, R3, 0x2, RZ ;  /* 0x0000000203037824 */ /* 0x000fe200078e00ff */
[----:B----4-:R0:W-:Y:S04]  /*2da50*/  STL [R1+0x1b4], R0 ;  /* 0x0001b40001007387 */ /* 0x0101e80000100800 */
[----:B------:R-:W-:Y:S04]  /*2da60*/  STL [R1+0x36ac], R31 ;  /* 0x0036ac1f01007387 */ /* 0x000fe80000100800 */
[----:B------:R-:W-:Y:S04]  /*2da70*/  STL [R1+0x36b4], R31 ;  /* 0x0036b41f01007387 */ /* 0x000fe80000100800 */
[----:B------:R-:W-:Y:S01]  /*2da80*/  STL [R1+0x36bc], R31 ;  /* 0x0036bc1f01007387 */ /* 0x000fe20000100800 */
[----:B0-----:R-:W-:-:S03]  /*2da90*/  LOP3.LUT R0, R3, 0x30, RZ, 0x3c, !PT ;  /* 0x0000003003007812 */ /* 0x001fc600078e3cff */
[----:B------:R-:W4:Y:S04]  /*2daa0*/  LDL.LU R3, [R1+0xaec] ;  /* 0x000aec0001037983 */ /* 0x000f280000300800 */
[----:B--2---:R0:W-:Y:S04]  /*2dab0*/  STL [R1+0x1b8], R8 ;  /* 0x0001b80801007387 */ /* 0x0041e80000100800 */
[----:B------:R-:W2:Y:S04]  /*2dac0*/  LDL.LU R6, [R1+0xab4] ;  /* 0x000ab40001067983 */ /* 0x000ea80000300800 */
[----:B------:R-:W2:Y:S04]  /*2dad0*/  LDL.LU R7, [R1+0xaac] ;  /* 0x000aac0001077983 */ /* 0x000ea80000300800 */
[----:B0-----:R-:W2:Y:S04]  /*2dae0*/  LDL.LU R8, [R1+0xaa4] ;  /* 0x000aa40001087983 */ /* 0x001ea80000300800 */
        /* <DEDUP_REMOVED lines=17> */
[----:B---3--:R-:W3:Y:S04]  /*2dc00*/  LDL.LU R20, [R1+0x9b4] ;  /* 0x0009b40001147983 */ /* 0x008ee80000300800 */
[----:B------:R-:W3:Y:S04]  /*2dc10*/  LDL.LU R21, [R1+0x9ac] ;  /* 0x0009ac0001157983 */ /* 0x000ee80000300800 */
[----:B------:R-:W3:Y:S04]  /*2dc20*/  LDL.LU R22, [R1+0x980] ;  /* 0x0009800001167983 */ /* 0x000ee80000300800 */
[----:B------:R0:W-:Y:S04]  /*2dc30*/  STS.U16 [R0+UR4+0x1780], R24 ;  /* 0x0017801800007988 */ /* 0x0001e80008000404 */
[----:B------:R-:W3:Y:S04]  /*2dc40*/  LDL.LU R23, [R1+0x978] ;  /* 0x0009780001177983 */ /* 0x000ee80000300800 */
        /* <DEDUP_REMOVED lines=23> */
[----:B----4-:R0:W-:Y:S04]  /*2ddc0*/  STS.U16 [R0+UR4+0x23c0], R3 ;  /* 0x0023c00300007988 */ /* 0x0101e80008000404 */
[----:B--2---:R1:W-:Y:S04]  /*2ddd0*/  STS.U16 [R0+UR4+0x2740], R6 ;  /* 0x0027400600007988 */ /* 0x0043e80008000404 */
[----:B------:R2:W-:Y:S04]  /*2dde0*/  STS.U16 [R0+UR4+0x2700], R7 ;  /* 0x0027000700007988 */ /* 0x0005e80008000404 */
[----:B0-----:R-:W4:Y:S04]  /*2ddf0*/  LDL.LU R3, [R1+0x8b0] ;  /* 0x0008b00001037983 */ /* 0x001f280000300800 */
[----:B-1----:R-:W4:Y:S04]  /*2de00*/  LDL.LU R6, [R1+0x8a8] ;  /* 0x0008a80001067983 */ /* 0x002f280000300800 */
[----:B------:R0:W-:Y:S04]  /*2de10*/  STS.U16 [R0+UR4+0x27c0], R8 ;  /* 0x0027c00800007988 */ /* 0x0001e80008000404 */
[----:B--2---:R-:W2:Y:S04]  /*2de20*/  LDL.LU R7, [R1+0x880] ;  /* 0x0008800001077983 */ /* 0x004ea80000300800 */
        /* <DEDUP_REMOVED lines=51> */
[----:B0-----:R-:W3:Y:S04]  /*2e160*/  LDL.LU R59, [R1+0x6f4] ;  /* 0x0006f400013b7983 */ /* 0x001ee80000300800 */
[----:B-1----:R-:W3:Y:S04]  /*2e170*/  LDL.LU R60, [R1+0x6ec] ;  /* 0x0006ec00013c7983 */ /* 0x002ee80000300800 */
[----:B------:R-:W3:Y:S04]  /*2e180*/  LDL.LU R61, [R1+0x6e4] ;  /* 0x0006e400013d7983 */ /* 0x000ee80000300800 */
[----:B------:R-:W3:Y:S04]  /*2e190*/  LDL.LU R2, [R1+0x2a0] ;  /* 0x0002a00001027983 */ /* 0x000ee80000300800 */
[----:B----4-:R0:W-:Y:S04]  /*2e1a0*/  STS.U16 [R0+UR4+0x4380], R3 ;  /* 0x0043800300007988 */ /* 0x0101e80008000404 */
[----:B------:R1:W-:Y:S04]  /*2e1b0*/  STS.U16 [R0+UR4+0x43c0], R6 ;  /* 0x0043c00600007988 */ /* 0x0003e80008000404 */
[----:B--2---:R2:W-:Y:S04]  /*2e1c0*/  STS.U16 [R0+UR4+0x4740], R7 ;  /* 0x0047400700007988 */ /* 0x0045e80008000404 */
        /* <DEDUP_REMOVED lines=20> */
[----:B---3--:R3:W-:Y:S04]  /*2e310*/  STS.U16 [R0+UR4+0x5300], R19 ;  /* 0x0053001300007988 */ /* 0x0087e80008000404 */
[----:B0-----:R-:W2:Y:S04]  /*2e320*/  LDL.LU R14, [R1+0x240] ;  /* 0x00024000010e7983 */ /* 0x001ea80000300800 */
[----:B-1----:R-:W2:Y:S04]  /*2e330*/  LDL.LU R15, [R1+0x238] ;  /* 0x00023800010f7983 */ /* 0x002ea80000300800 */
[----:B------:R-:W2:Y:S04]  /*2e340*/  LDL.LU R16, [R1+0x210] ;  /* 0x0002100001107983 */ /* 0x000ea80000300800 */
[----:B------:R-:W2:Y:S04]  /*2e350*/  LDL.LU R17, [R1+0x208] ;  /* 0x0002080001117983 */ /* 0x000ea80000300800 */
[----:B------:R-:W2:Y:S04]  /*2e360*/  LDL.LU R18, [R1+0x200] ;  /* 0x0002000001127983 */ /* 0x000ea80000300800 */
[----:B------:R0:W-:Y:S04]  /*2e370*/  STS.U16 [R0+UR4+0x5340], R20 ;  /* 0x0053401400007988 */ /* 0x0001e80008000404 */
[----:B---3--:R-:W3:Y:S04]  /*2e380*/  LDL.LU R19, [R1+0x1f8] ;  /* 0x0001f80001137983 */ /* 0x008ee80000300800 */
        /* <DEDUP_REMOVED lines=31> */
[----:B----4-:R-:W-:Y:S04]  /*2e580*/  STS.U16 [R0+UR4+0x6340], R3 ;  /* 0x0063400300007988 */ /* 0x010fe80008000404 */
[----:B------:R0:W-:Y:S04]  /*2e590*/  STS.U16 [R0+UR4+0x6380], R6 ;  /* 0x0063800600007988 */ /* 0x0001e80008000404 */
[----:B--2---:R1:W-:Y:S04]  /*2e5a0*/  STS.U16 [R0+UR4+0x63c0], R7 ;  /* 0x0063c00700007988 */ /* 0x0043e80008000404 */
[----:B0-----:R-:W2:Y:S04]  /*2e5b0*/  LDL.LU R6, [R1+0x80] ;  /* 0x0000800001067983 */ /* 0x001ea80000300800 */
[----:B------:R0:W-:Y:S04]  /*2e5c0*/  STS.U16 [R0+UR4+0x6740], R8 ;  /* 0x0067400800007988 */ /* 0x0001e80008000404 */
[----:B-1----:R-:W4:Y:S04]  /*2e5d0*/  LDL.LU R7, [R1+0x7c] ;  /* 0x00007c0001077983 */ /* 0x002f280000300800 */
        /* <DEDUP_REMOVED lines=16> */
[----:B---3--:R3:W-:Y:S04]  /*2e6e0*/  STS.U16 [R0+UR4+0x6f80], R19 ;  /* 0x006f801300007988 */ /* 0x0087e80008000404 */
[----:B0-----:R-:W4:Y:S04]  /*2e6f0*/  LDL.LU R14, [R1+0x60] ;  /* 0x00006000010e7983 */ /* 0x001f280000300800 */
[----:B-1----:R-:W4:Y:S04]  /*2e700*/  LDL.LU R15, [R1+0x5c] ;  /* 0x00005c00010f7983 */ /* 0x002f280000300800 */
[----:B------:R-:W4:Y:S04]  /*2e710*/  LDL.LU R16, [R1+0x58] ;  /* 0x0000580001107983 */ /* 0x000f280000300800 */
[----:B------:R-:W4:Y:S04]  /*2e720*/  LDL.LU R17, [R1+0x54] ;  /* 0x0000540001117983 */ /* 0x000f280000300800 */
[----:B------:R-:W4:Y:S04]  /*2e730*/  LDL.LU R18, [R1+0x50] ;  /* 0x0000500001127983 */ /* 0x000f280000300800 */
        /* <DEDUP_REMOVED lines=33> */
[----:B------:R-:W3:Y:S01]  /*2e950*/  LDL.LU R2, [R1+0x8] ;  /* 0x0000080001027983 */ /* 0x000ee20000300800 */
[----:B------:R-:W0:Y:S02]  /*2e960*/  S2R R3, SR_TID.X ;  /* 0x0000000000037919 */ /* 0x000e240000002100 */
[----:B0-----:R-:W-:-:S05]  /*2e970*/  LOP3.LUT R3, R3, 0x1f, RZ, 0xc0, !PT ;  /* 0x0000001f03037812 */ /* 0x001fca00078ec0ff */
[----:B------:R-:W-:-:S05]  /*2e980*/  IMAD.SHL.U32 R3, R3, 0x2, RZ ;  /* 0x0000000203037824 */ /* 0x000fca00078e00ff */
[----:B--2---:R0:W-:Y:S04]  /*2e990*/  STS.U16 [R3+UR4+0x8000], R6 ;  /* 0x0080000603007988 */ /* 0x0041e80008000404 */
[----:B----4-:R1:W-:Y:S04]  /*2e9a0*/  STS.U16 [R3+UR4+0x8040], R7 ;  /* 0x0080400703007988 */ /* 0x0103e80008000404 */
[----:B0-----:R-:W2:Y:S04]  /*2e9b0*/  LDL.LU R6, [R1+0x38bc] ;  /* 0x0038bc0001067983 */ /* 0x001ea80000300800 */
[----:B-1----:R-:W4:Y:S04]  /*2e9c0*/  LDL.LU R7, [R1+0x38b8] ;  /* 0x0038b80001077983 */ /* 0x002f280000300800 */
[----:B------:R0:W-:Y:S04]  /*2e9d0*/  STS.U16 [R3+UR4+0x8080], R8 ;  /* 0x0080800803007988 */ /* 0x0001e80008000404 */
[----:B------:R1:W-:Y:S04]  /*2e9e0*/  STS.U16 [R3+UR4+0x80c0], R9 ;  /* 0x0080c00903007988 */ /* 0x0003e80008000404 */
[----:B------:R1:W-:Y:S04]  /*2e9f0*/  STS.U16 [R3+UR4+0x8440], R10 ;  /* 0x0084400a03007988 */ /* 0x0003e80008000404 */
[----:B------:R1:W-:Y:S04]  /*2ea00*/  STS.U16 [R3+UR4+0x8400], R11 ;  /* 0x0084000b03007988 */ /* 0x0003e80008000404 */
[----:B------:R1:W-:Y:S04]  /*2ea10*/  STS.U16 [R3+UR4+0x84c0], R12 ;  /* 0x0084c00c03007988 */ /* 0x0003e80008000404 */
[----:B------:R1:W-:Y:S04]  /*2ea20*/  STS.U16 [R3+UR4+0x8480], R13 ;  /* 0x0084800d03007988 */ /* 0x0003e80008000404 */
[----:B0-----:R-:W2:Y:S04]  /*2ea30*/  LDL.LU R8, [R1+0x38b4] ;  /* 0x0038b40001087983 */ /* 0x001ea80000300800 */
[----:B-1----:R-:W4:Y:S04]  /*2ea40*/  LDL.LU R9, [R1+0x38b0] ;  /* 0x0038b00001097983 */ /* 0x002f280000300800 */
[----:B------:R-:W2:Y:S04]  /*2ea50*/  LDL.LU R10, [R1+0x38ac] ;  /* 0x0038ac00010a7983 */ /* 0x000ea80000300800 */
[----:B------:R-:W4:Y:S04]  /*2ea60*/  LDL.LU R11, [R1+0x38a8] ;  /* 0x0038a800010b7983 */ /* 0x000f280000300800 */
[----:B------:R-:W2:Y:S04]  /*2ea70*/  LDL.LU R12, [R1+0x38a4] ;  /* 0x0038a400010c7983 */ /* 0x000ea80000300800 */
[----:B------:R-:W4:Y:S04]  /*2ea80*/  LDL.LU R13, [R1+0x38a0] ;  /* 0x0038a000010d7983 */ /* 0x000f280000300800 */
[----:B------:R0:W-:Y:S04]  /*2ea90*/  STS.U16 [R3+UR4+0x8800], R14 ;  /* 0x0088000e03007988 */ /* 0x0001e80008000404 */
[----:B------:R1:W-:Y:S04]  /*2eaa0*/  STS.U16 [R3+UR4+0x8840], R15 ;  /* 0x0088400f03007988 */ /* 0x0003e80008000404 */
[----:B------:R1:W-:Y:S04]  /*2eab0*/  STS.U16 [R3+UR4+0x8880], R16 ;  /* 0x0088801003007988 */ /* 0x0003e80008000404 */
[----:B------:R1:W-:Y:S04]  /*2eac0*/  STS.U16 [R3+UR4+0x88c0], R17 ;  /* 0x0088c01103007988 */ /* 0x0003e80008000404 */
[----:B------:R1:W-:Y:S04]  /*2ead0*/  STS.U16 [R3+UR4+0x8c40], R18 ;  /* 0x008c401203007988 */ /* 0x0003e80008000404 */
[----:B---3--:R3:W-:Y:S04]  /*2eae0*/  STS.U16 [R3+UR4+0x8c00], R19 ;  /* 0x008c001303007988 */ /* 0x0087e80008000404 */
[----:B0-----:R-:W2:Y:S04]  /*2eaf0*/  LDL.LU R14, [R1+0x389c] ;  /* 0x00389c00010e7983 */ /* 0x001ea80000300800 */
[----:B-1----:R-:W4:Y:S04]  /*2eb00*/  LDL.LU R15, [R1+0x3898] ;  /* 0x00389800010f7983 */ /* 0x002f280000300800 */
[----:B------:R-:W2:Y:S04]  /*2eb10*/  LDL.LU R16, [R1+0x3894] ;  /* 0x0038940001107983 */ /* 0x000ea80000300800 */
[----:B------:R-:W4:Y:S04]  /*2eb20*/  LDL.LU R17, [R1+0x3890] ;  /* 0x0038900001117983 */ /* 0x000f280000300800 */
[----:B------:R-:W2:Y:S04]  /*2eb30*/  LDL.LU R18, [R1+0x388c] ;  /* 0x00388c0001127983 */ /* 0x000ea80000300800 */
[----:B---3--:R-:W3:Y:S04]  /*2eb40*/  LDL.LU R19, [R1+0x3888] ;  /* 0x0038880001137983 */ /* 0x008ee80000300800 */
[----:B------:R0:W-:Y:S04]  /*2eb50*/  STS.U16 [R3+UR4+0x8cc0], R20 ;  /* 0x008cc01403007988 */ /* 0x0001e80008000404 */
[----:B------:R1:W-:Y:S04]  /*2eb60*/  STS.U16 [R3+UR4+0x8c80], R21 ;  /* 0x008c801503007988 */ /* 0x0003e80008000404 */
[----:B------:R1:W-:Y:S04]  /*2eb70*/  STS.U16 [R3+UR4+0x9000], R22 ;  /* 0x0090001603007988 */ /* 0x0003e80008000404 */
[----:B------:R1:W-:Y:S04]  /*2eb80*/  STS.U16 [R3+UR4+0x9040], R23 ;  /* 0x0090401703007988 */ /* 0x0003e80008000404 */
[----:B------:R1:W-:Y:S04]  /*2eb90*/  STS.U16 [R3+UR4+0x9080], R24 ;  /* 0x0090801803007988 */ /* 0x0003e80008000404 */
[----:B------:R1:W-:Y:S04]  /*2eba0*/  STS.U16 [R3+UR4+0x90c0], R25 ;  /* 0x0090c01903007988 */ /* 0x0003e80008000404 */
[----:B0-----:R-:W4:Y:S04]  /*2ebb0*/  LDL.LU R20, [R1+0x3884] ;  /* 0x0038840001147983 */ /* 0x001f280000300800 */
[----:B-1----:R-:W2:Y:S04]  /*2ebc0*/  LDL.LU R21, [R1+0x3880] ;  /* 0x0038800001157983 */ /* 0x002ea80000300800 */
[----:B------:R-:W3:Y:S04]  /*2ebd0*/  LDL.LU R22, [R1+0x387c] ;  /* 0x00387c0001167983 */ /* 0x000ee80000300800 */
[----:B------:R-:W4:Y:S04]  /*2ebe0*/  LDL.LU R23, [R1+0x3878] ;  /* 0x0038780001177983 */ /* 0x000f280000300800 */
[----:B------:R-:W2:Y:S04]  /*2ebf0*/  LDL.LU R24, [R1+0x3874] ;  /* 0x0038740001187983 */ /* 0x000ea80000300800 */
[----:B------:R-:W3:Y:S04]  /*2ec00*/  LDL.LU R25, [R1+0x3870] ;  /* 0x0038700001197983 */ /* 0x000ee80000300800 */
        /* <DEDUP_REMOVED lines=22> */
[----:B------:R-:W-:Y:S04]  /*2ed70*/  STS.U16 [R3+UR4+0xbcc0], R5 ;  /* 0x00bcc00503007988 */ /* 0x000fe80008000404 */
[----:B------:R-:W-:Y:S04]  /*2ed80*/  STS.U16 [R3+UR4+0xbc80], R4 ;  /* 0x00bc800403007988 */ /* 0x000fe80008000404 */
[----:B----4-:R-:W-:Y:S04]  /*2ed90*/  STS.U16 [R3+UR4+0xa000], R0 ;  /* 0x00a0000003007988 */ /* 0x010fe80008000404 */
[----:B--2---:R0:W-:Y:S04]  /*2eda0*/  STS.U16 [R3+UR4+0x9c80], R2 ;  /* 0x009c800203007988 */ /* 0x0041e80008000404 */
[----:B0-----:R-:W2:Y:S04]  /*2edb0*/  LDL.LU R2, [R1+0x3840] ;  /* 0x0038400001027983 */ /* 0x001ea80000300800 */
[----:B------:R-:W4:Y:S04]  /*2edc0*/  LDL.LU R0, [R1+0x383c] ;  /* 0x00383c0001007983 */ /* 0x000f280000300800 */
[----:B---3--:R-:W-:Y:S04]  /*2edd0*/  STL [R1+0x36a0], R61 ;  /* 0x0036a03d01007387 */ /* 0x008fe80000100800 */
[----:B------:R-:W-:Y:S04]  /*2ede0*/  STL [R1+0x36a8], R61 ;  /* 0x0036a83d01007387 */ /* 0x000fe80000100800 */
[----:B------:R-:W3:Y:S04]  /*2edf0*/  LDL R5, [R1+0x10b8] ;  /* 0x0010b80001057983 */ /* 0x000ee80000100800 */
[----:B------:R-:W3:Y:S04]  /*2ee00*/  LDL R4, [R1+0x10b4] ;  /* 0x0010b40001047983 */ /* 0x000ee80000100800 */
        /* <DEDUP_REMOVED lines=13> */
[----:B------:R-:W-:Y:S01]  /*2eee0*/  STS.U16 [R3+UR4+0xacc0], R21 ;  /* 0x00acc01503007988 */ /* 0x000fe20008000404 */
[----:B---3--:R-:W-:-:S02]  /*2eef0*/  @!P0 LOP3.LUT R5, R5, R4, RZ, 0x3c, !PT ;  /* 0x0000000405058212 */ /* 0x008fc400078e3cff */
[----:B----4-:R-:W-:Y:S02]  /*2ef00*/  PRMT R0, RZ, 0x7610, R0 ;  /* 0x00007610ff007816 */ /* 0x010fe40000000000 */
[----:B------:R-:W-:-:S04]  /*2ef10*/  @!P0 LOP3.LUT R4, R5, R4, RZ, 0x3c, !PT ;  /* 0x0000000405048212 */ /* 0x000fc800078e3cff */
[----:B------:R-:W-:-:S05]  /*2ef20*/  @!P0 LOP3.LUT R5, R5, R4, RZ, 0x3c, !PT ;  /* 0x0000000405058212 */ /* 0x000fca00078e3cff */
[----:B------:R-:W3:Y:S04]  /*2ef30*/  @!P0 LDG.E.U16 R0, desc[UR6][R4.64] ;  /* 0x0000000604008981 */ /* 0x000ee8000c1e1500 */
        /* <DEDUP_REMOVED lines=15> */
[----:B--2---:R-:W-:Y:S04]  /*2f030*/  STS.U16 [R2+UR4+0x8100], R56 ;  /* 0x0081003802007988 */ /* 0x004fe80008000404 */
        /* <DEDUP_REMOVED lines=23> */
[----:B0-----:R-:W2:Y:S04]  /*2f1b0*/  LDL.LU R3, [R1+0x232c] ;  /* 0x00232c0001037983 */ /* 0x001ea80000300800 */
[----:B------:R0:W-:Y:S04]  /*2f1c0*/  STS.U16 [R2+UR4+0x9900], R53 ;  /* 0x0099003502007988 */ /* 0x0001e80008000404 */
[----:B0-----:R-:W4:Y:S04]  /*2f1d0*/  LDL.LU R2, [R1+0x3838] ;  /* 0x0038380001027983 */ /* 0x001f280000300800 */
        /* <DEDUP_REMOVED lines=836> */
[----:B------:R0:W2:Y:S04]  /*32620*/  @!P2 LDG.E.U16 R2, desc[UR6][R4.64] ;  /* 0x000000060402a981 */ /* 0x0000a8000c1e1500 */
[----:B------:R-:W0:Y:S04]  /*32630*/  LDL R4, [R1+0xbfc] ;  /* 0x000bfc0001047983 */ /* 0x000e280000100800 */
[----:B------:R-:W0:Y:S01]  /*32640*/  LDL R5, [R1+0xc00] ;  /* 0x000c000001057983 */ /* 0x000e220000100800 */
[----:B---3--:R-:W-:Y:S02]  /*32650*/  PRMT R0, RZ, 0x7610, R0 ;  /* 0x00007610ff007816 */ /* 0x008fe40000000000 */
[----:B0-----:R-:W-:-:S04]  /*32660*/  @!P3 LOP3.LUT R5, R5, R4, RZ, 0x3c, !PT ;  /* 0x000000040505b212 */ /* 0x001fc800078e3cff */
        /* <DEDUP_REMOVED lines=9> */
[----:B------:R-:W-:-:S05]  /*32700*/  @!P0 LOP3.LUT R5, R5, R4, RZ, 0x3c, !PT ;  /* 0x0000000405058212 */ /* 0x000fca00078e3cff */
[----:B------:R-:W3:Y:S04]  /*32710*/  @!P0 LDG.E.U16 R30, desc[UR6][R4.64] ;  /* 0x00000006041e8981 */ /* 0x000ee8000c1e1500 */
[----:B--2---:R-:W-:Y:S04]  /*32720*/  STL [R1+0x3644], R0 ;  /* 0x0036440001007387 */ /* 0x004fe80000100800 */
[----:B---3--:R0:W-:Y:S04]  /*32730*/  STL [R1+0x34], R30 ;  /* 0x0000341e01007387 */ /* 0x0081e80000100800 */
[----:B0-----:R-:W2:Y:S04]  /*32740*/  LDL.LU R30, [R1+0x36c0] ;  /* 0x0036c000011e7983 */ /* 0x001ea80000300800 */
[----:B------:R-:W3:Y:S04]  /*32750*/  LDL R4, [R1+0xbcc] ;  /* 0x000bcc0001047983 */ /* 0x000ee80000100800 */
[----:B------:R-:W3:Y:S01]  /*32760*/  LDL R5, [R1+0xbd0] ;  /* 0x000bd00001057983 */ /* 0x000ee20000100800 */
[----:B------:R-:W-:-:S02]  /*32770*/  PRMT R31, RZ, 0x7610, R31 ;  /* 0x00007610ff1f7816 */ /* 0x000fc4000000001f */
        /* <DEDUP_REMOVED lines=51> */
[----:B------:R-:W-:Y:S02]  /*32ab0*/  PRMT R61, RZ, 0x7610, R61 ;  /* 0x00007610ff3d7816 */ /* 0x000fe4000000003d */
[----:B0-----:R-:W-:-:S04]  /*32ac0*/  @!P0 LOP3.LUT R5, R5, R4, RZ, 0x3c, !PT ;  /* 0x0000000405058212 */ /* 0x001fc800078e3cff */
[----:B------:R-:W-:-:S04]  /*32ad0*/  @!P0 LOP3.LUT R4, R5, R4, RZ, 0x3c, !PT ;  /* 0x0000000405048212 */ /* 0x000fc800078e3cff */
[----:B------:R-:W-:-:S05]  /*32ae0*/  @!P0 LOP3.LUT R5, R5, R4, RZ, 0x3c, !PT ;  /* 0x0000000405058212 */ /* 0x000fca00078e3cff */
[----:B------:R-:W4:Y:S04]  /*32af0*/  @!P0 LDG.E.U16 R61, desc[UR6][R4.64] ;  /* 0x00000006043d8981 */ /* 0x000f28000c1e1500 */
[----:B--2---:R0:W-:Y:S04]  /*32b00*/  STL [R1+0x1c], R30 ;  /* 0x00001c1e01007387 */ /* 0x0041e80000100800 */
[----:B0-----:R-:W2:Y:S04]  /*32b10*/  LDL R30, [R1+0x2188] ;  /* 0x00218800011e7983 */ /* 0x001ea80000100800 */
[----:B----4-:R0:W-:Y:S04]  /*32b20*/  STL [R1+0x14], R61 ;  /* 0x0000143d01007387 */ /* 0x0101e80000100800 */
[----:B0-----:R-:W4:Y:S04]  /*32b30*/  LDL.LU R61, [R1+0x36a8] ;  /* 0x0036a800013d7983 */ /* 0x001f280000300800 */
[----:B------:R-:W2:Y:S04]  /*32b40*/  LDL R4, [R1+0x2110] ;  /* 0x0021100001047983 */ /* 0x000ea80000100800 */
[----:B------:R-:W2:Y:S01]  /*32b50*/  LDL R5, [R1+0x2114] ;  /* 0x0021140001057983 */ /* 0x000ea20000100800 */
[----:B---3--:R-:W-:-:S02]  /*32b60*/  PRMT R31, RZ, 0x7610, R31 ;  /* 0x00007610ff1f7816 */ /* 0x008fc4000000001f */
[----:B--2---:R-:W-:-:S04]  /*32b70*/  @!P1 LOP3.LUT R5, R5, R4, RZ, 0x3c, !PT ;  /* 0x0000000405059212 */ /* 0x004fc800078e3cff */
[----:B------:R-:W-:-:S04]  /*32b80*/  @!P1 LOP3.LUT R4, R5, R4, RZ, 0x3c, !PT ;  /* 0x0000000405049212 */ /* 0x000fc800078e3cff */
[----:B------:R-:W-:-:S05]  /*32b90*/  @!P1 LOP3.LUT R5, R5, R4, RZ, 0x3c, !PT ;  /* 0x0000000405059212 */ /* 0x000fca00078e3cff */
[----:B------:R-:W2:Y:S04]  /*32ba0*/  @!P1 LDG.E.U16 R31, desc[UR6][R4.64] ;  /* 0x00000006041f9981 */ /* 0x000ea8000c1e1500 */
        /* <DEDUP_REMOVED lines=27> */
[----:B------:R-:W3:Y:S01]  /*32d60*/  LDL R5, [R1+0x217c] ;  /* 0x00217c0001057983 */ /* 0x000ee20000100800 */
[----:B------:R-:W-:Y:S01]  /*32d70*/  PRMT R58, RZ, 0x7610, R58 ;  /* 0x00007610ff3a7816 */ /* 0x000fe2000000003a */
[----:B0-----:R-:W-:Y:S02]  /*32d80*/  @!P1 IMAD.MOV.U32 R4, RZ, RZ, R30 ;  /* 0x000000ffff049224 */ /* 0x001fe400078e001e */
[----:B----4-:R0:W-:Y:S01]  /*32d90*/  STL [R1+0x3678], R59 ;  /* 0x0036783b01007387 */ /* 0x0101e20000100800 */
[----:B------:R-:W-:-:S03]  /*32da0*/  PRMT R54, RZ, 0x7610, R54 ;  /* 0x00007610ff367816 */ /* 0x000fc60000000036 */
[----:B------:R-:W4:Y:S04]  /*32db0*/  LDL R30, [R1+0x2208] ;  /* 0x00220800011e7983 */ /* 0x000f280000100800 */
[----:B---3--:R-:W3:Y:S04]  /*32dc0*/  @!P1 LDG.E.U16 R58, desc[UR6][R4.64] ;  /* 0x00000006043a9981 */ /* 0x008ee8000c1e1500 */
[----:B0-----:R-:W2:Y:S04]  /*32dd0*/  LDL R59, [R1+0x21fc] ;  /* 0x0021fc00013b7983 */ /* 0x001ea80000100800 */
[----:B------:R-:W4:Y:S04]  /*32de0*/  LDL R4, [R1+0x2184] ;  /* 0x0021840001047983 */ /* 0x000f280000100800 */
[----:B------:R-:W4:Y:S04]  /*32df0*/  LDL R5, [R1+0x2190] ;  /* 0x0021900001057983 */ /* 0x000f280000100800 */
[----:B---3--:R0:W-:Y:S04]  /*32e00*/  STL [R1+0x367c], R58 ;  /* 0x00367c3a01007387 */ /* 0x0081e80000100800 */
[----:B0-----:R-:W3:Y:S01]  /*32e10*/  LDL R58, [R1+0x2198] ;  /* 0x00219800013a7983 */ /* 0x001ee20000100800 */
[----:B----4-:R-:W-:-:S04]  /*32e20*/  @!P2 LOP3.LUT R5, R5, R4, RZ, 0x3c, !PT ;  /* 0x000000040505a212 */ /* 0x010fc800078e3cff */
[----:B------:R-:W-:-:S04]  /*32e30*/  @!P2 LOP3.LUT R4, R5, R4, RZ, 0x3c, !PT ;  /* 0x000000040504a212 */ /* 0x000fc800078e3cff */
[----:B------:R-:W-:-:S05]  /*32e40*/  @!P2 LOP3.LUT R5, R5, R4, RZ, 0x3c, !PT ;  /* 0x000000040505a212 */ /* 0x000fca00078e3cff */
[----:B------:R3:W4:Y:S04]  /*32e50*/  @!P2 LDG.E.U16 R54, desc[UR6][R4.64] ;  /* 0x000000060436a981 */ /* 0x000728000c1e1500 */
[----:B------:R-:W2:Y:S01]  /*32e60*/  LDL R5, [R1+0x218c] ;  /* 0x00218c0001057983 */ /* 0x000ea20000100800 */
[----:B------:R-:W-:Y:S01]  /*32e70*/  PRMT R52, RZ, 0x7610, R52 ;  /* 0x00007610ff347816 */ /* 0x000fe20000000034 */
[----:B---3--:R-:W-:Y:S02]  /*32e80*/  @!P3 IMAD.MOV.U32 R4, RZ, RZ, R58 ;  /* 0x000000ffff04b224 */ /* 0x008fe400078e003a */
[----:B----4-:R0:W-:Y:S04]  /*32e90*/  STL [R1+0x3680], R54 ;  /* 0x0036803601007387 */ /* 0x0101e80000100800 */
[----:B------:R-:W3:Y:S04]  /*32ea0*/  LDL R58, [R1+0x2204] ;  /* 0x00220400013a7983 */ /* 0x000ee80000100800 */
[----:B--2---:R1:W2:Y:S04]  /*32eb0*/  @!P3 LDG.E.U16 R52, desc[UR6][R4.64] ;  /* 0x000000060434b981 */ /* 0x0042a8000c1e1500 */
[----:B0-----:R-:W4:Y:S04]  /*32ec0*/  LDL R54, [R1+0x2210] ;  /* 0x0022100001367983 */ /* 0x001f280000100800 */
[----:B------:R-:W1:Y:S04]  /*32ed0*/  LDL R4, [R1+0x21f4] ;  /* 0x0021f40001047983 */ /* 0x000e680000100800 */
[----:B------:R-:W1:Y:S01]  /*32ee0*/  LDL R5, [R1+0x2200] ;  /* 0x0022000001057983 */ /* 0x000e620000100800 */
[----:B------:R-:W-:-:S02]  /*32ef0*/  PRMT R29, RZ, 0x7610, R29 ;  /* 0x00007610ff1d7816 */ /* 0x000fc4000000001d */
[----:B------:R-:W-:Y:S02]  /*32f00*/  PRMT R28, RZ, 0x7610, R28 ;  /* 0x00007610ff1c7816 */ /* 0x000fe4000000001c */
[----:B------:R-:W-:Y:S02]  /*32f10*/  PRMT R27, RZ, 0x7610, R27 ;  /* 0x00007610ff1b7816 */ /* 0x000fe4000000001b */
[----:B-1----:R-:W-:-:S04]  /*32f20*/  @!P0 LOP3.LUT R5, R5, R4, RZ, 0x3c, !PT ;  /* 0x0000000405058212 */ /* 0x002fc800078e3cff */
[----:B------:R-:W-:-:S04]  /*32f30*/  @!P0 LOP3.LUT R4, R5, R4, RZ, 0x3c, !PT ;  /* 0x0000000405048212 */ /* 0x000fc800078e3cff */
[----:B------:R-:W-:-:S05]  /*32f40*/  @!P0 LOP3.LUT R5, R5, R4, RZ, 0x3c, !PT ;  /* 0x0000000405058212 */ /* 0x000fca00078e3cff */
[----:B------:R0:W2:Y:S02]  /*32f50*/  @!P0 LDG.E.U16 R29, desc[UR6][R4.64] ;  /* 0x00000006041d8981 */ /* 0x0000a4000c1e1500 */
[----:B0-----:R-:W-:Y:S02]  /*32f60*/  @!P1 IMAD.MOV.U32 R4, RZ, RZ, R30 ;  /* 0x000000ffff049224 */ /* 0x001fe400078e001e */
[----:B------:R-:W-:-:S05]  /*32f70*/  @!P1 IMAD.MOV.U32 R5, RZ, RZ, R59 ;  /* 0x000000ffff059224 */ /* 0x000fca00078e003b */
[----:B------:R4:W2:Y:S02]  /*32f80*/  @!P1 LDG.E.U16 R28, desc[UR6][R4.64] ;  /* 0x00000006041c9981 */ /* 0x0008a4000c1e1500 */
[----:B----4-:R-:W-:Y:S02]  /*32f90*/  @!P2 IMAD.MOV.U32 R4, RZ, RZ, R54 ;  /* 0x000000ffff04a224 */ /* 0x010fe400078e0036 */
[----:B---3--:R-:W-:-:S05]  /*32fa0*/  @!P2 IMAD.MOV.U32 R5, RZ, RZ, R58 ;  /* 0x000000ffff05a224 */ /* 0x008fca00078e003a */
[----:B------:R-:W3:Y:S04]  /*32fb0*/  @!P2 LDG.E.U16 R27, desc[UR6][R4.64] ;  /* 0x00000006041ba981 */ /* 0x000ee8000c1e1500 */
[----:B--2---:R0:W-:Y:S04]  /*32fc0*/  STL [R1+0x3684], R52 ;  /* 0x0036843401007387 */ /* 0x0041e80000100800 */
[----:B0-----:R-:W2:Y:S04]  /*32fd0*/  LDL R52, [R1+0x2218] ;  /* 0x0022180001347983 */ /* 0x001ea80000100800 */
[----:B------:R0:W-:Y:S04]  /*32fe0*/  STL [R1+0x3688], R29 ;  /* 0x0036881d01007387 */ /* 0x0001e80000100800 */
[----:B------:R-:W4:Y:S04]  /*32ff0*/  LDL R59, [R1+0x2280] ;  /* 0x00228000013b7983 */ /* 0x000f280000100800 */
[----:B------:R-:W4:Y:S04]  /*33000*/  LDL R30, [R1+0x227c] ;  /* 0x00227c00011e7983 */ /* 0x000f280000100800 */
[----:B0-----:R-:W4:Y:S04]  /*33010*/  LDL R29, [R1+0x2288] ;  /* 0x00228800011d7983 */ /* 0x001f280000100800 */
[----:B------:R0:W-:Y:S04]  /*33020*/  STL [R1+0x368c], R28 ;  /* 0x00368c1c01007387 */ /* 0x0001e80000100800 */
[----:B------:R-:W4:Y:S04]  /*33030*/  LDL R58, [R1+0x2284] ;  /* 0x00228400013a7983 */ /* 0x000f280000100800 */
[----:B------:R-:W4:Y:S04]  /*33040*/  LDL R54, [R1+0x2290] ;  /* 0x0022900001367983 */ /* 0x000f280000100800 */
[----:B0-----:R-:W4:Y:S04]  /*33050*/  LDL R28, [R1+0x220c] ;  /* 0x00220c00011c7983 */ /* 0x001f280000100800 */
[----:B---3--:R0:W-:Y:S04]  /*33060*/  STL [R1+0x3690], R27 ;  /* 0x0036901b01007387 */ /* 0x0081e80000100800 */
[----:B0-----:R-:W3:Y:S01]  /*33070*/  LDL R27, [R1+0x2274] ;  /* 0x00227400011b7983 */ /* 0x001ee20000100800 */
[----:B------:R-:W-:Y:S01]  /*33080*/  PRMT R26, RZ, 0x7610, R26 ;  /* 0x00007610ff1a7816 */ /* 0x000fe2000000001a */
[----:B--2---:R-:W-:Y:S01]  /*33090*/  @!P3 IMAD.MOV.U32 R4, RZ, RZ, R52 ;  /* 0x000000ffff04b224 */ /* 0x004fe200078e0034 */
[----:B------:R-:W-:Y:S01]  /*330a0*/  PRMT R25, RZ, 0x7610, R25 ;  /* 0x00007610ff197816 */ /* 0x000fe20000000019 */
[----:B------:R-:W2:Y:S01]  /*330b0*/  LDL R52, [R1+0x228c] ;  /* 0x00228c0001347983 */ /* 0x000ea20000100800 */
[----:B----4-:R-:W-:-:S03]  /*330c0*/  @!P3 IMAD.MOV.U32 R5, RZ, RZ, R28 ;  /* 0x000000ffff05b224 */ /* 0x010fc600078e001c */
[----:B------:R-:W4:Y:S04]  /*330d0*/  LDL R28, [R1+0x2298] ;  /* 0x00229800011c7983 */ /* 0x000f280000100800 */
[----:B------:R0:W2:Y:S02]  /*330e0*/  @!P3 LDG.E.U16 R26, desc[UR6][R4.64] ;  /* 0x00000006041ab981 */ /* 0x0000a4000c1e1500 */
[----:B0-----:R-:W-:Y:S02]  /*330f0*/  @!P0 IMAD.MOV.U32 R4, RZ, RZ, R59 ;  /* 0x000000ffff048224 */ /* 0x001fe400078e003b */
[----:B---3--:R-:W-:-:S05]  /*33100*/  @!P0 IMAD.MOV.U32 R5, RZ, RZ, R27 ;  /* 0x000000ffff058224 */ /* 0x008fca00078e001b */
[----:B------:R0:W3:Y:S01]  /*33110*/  @!P0 LDG.E.U16 R25, desc[UR6][R4.64] ;  /* 0x0000000604198981 */ /* 0x0000e2000c1e1500 */
[----:B------:R-:W-:Y:S01]  /*33120*/  PRMT R24, RZ, 0x7610, R24 ;  /* 0x00007610ff187816 */ /* 0x000fe20000000018 */
[----:B0-----:R-:W-:Y:S02]  /*33130*/  @!P1 IMAD.MOV.U32 R4, RZ, RZ, R29 ;  /* 0x000000ffff049224 */ /* 0x001fe400078e001d */
[----:B------:R-:W-:-:S05]  /*33140*/  @!P1 IMAD.MOV.U32 R5, RZ, RZ, R30 ;  /* 0x000000ffff059224 */ /* 0x000fca00078e001e */
[----:B------:R0:W4:Y:S02]  /*33150*/  @!P1 LDG.E.U16 R24, desc[UR6][R4.64] ;  /* 0x0000000604189981 */ /* 0x000124000c1e1500 */
[----:B0-----:R-:W-:Y:S02]  /*33160*/  @!P2 IMAD.MOV.U32 R5, RZ, RZ, R58 ;  /* 0x000000ffff05a224 */ /* 0x001fe400078e003a */
[----:B--2---:R0:W-:Y:S04]  /*33170*/  STL [R1+0x3694], R26 ;  /* 0x0036941a01007387 */ /* 0x0041e80000100800 */
[----:B---3--:R1:W-:Y:S04]  /*33180*/  STL [R1+0x3698], R25 ;  /* 0x0036981901007387 */ /* 0x0083e80000100800 */
[----:B------:R-:W2:Y:S04]  /*33190*/  LDL R30, [R1+0x22f4] ;  /* 0x0022f400011e7983 */ /* 0x000ea80000100800 */
[----:B------:R-:W3:Y:S04]  /*331a0*/  LDL R29, [R1+0x2300] ;  /* 0x00230000011d7983 */ /* 0x000ee80000100800 */
[----:B------:R-:W3:Y:S04]  /*331b0*/  LDL R59, [R1+0x22fc] ;  /* 0x0022fc00013b7983 */ /* 0x000ee80000100800 */
[----:B------:R-:W3:Y:S04]  /*331c0*/  LDL R58, [R1+0x2308] ;  /* 0x00230800013a7983 */ /* 0x000ee80000100800 */
[----:B------:R-:W3:Y:S04]  /*331d0*/  LDL R27, [R1+0x2304] ;  /* 0x00230400011b7983 */ /* 0x000ee80000100800 */
[----:B0-----:R-:W3:Y:S01]  /*331e0*/  LDL R26, [R1+0x2310] ;  /* 0x00231000011a7983 */ /* 0x001ee20000100800 */
[----:B------:R-:W-:Y:S01]  /*331f0*/  PRMT R23, RZ, 0x7610, R23 ;  /* 0x00007610ff177816 */ /* 0x000fe20000000017 */
[----:B------:R-:W-:-:S02]  /*33200*/  @!P2 IMAD.MOV.U32 R4, RZ, RZ, R54 ;  /* 0x000000ffff04a224 */ /* 0x000fc400078e0036 */
[----:B------:R-:W3:Y:S04]  /*33210*/  LDL R54, [R1+0x230c] ;  /* 0x00230c0001367983 */ /* 0x000ee80000100800 */
[----:B------:R0:W3:Y:S01]  /*33220*/  @!P2 LDG.E.U16 R23, desc[UR6][R4.64] ;  /* 0x000000060417a981 */ /* 0x0000e2000c1e1500 */
[----:B------:R-:W-:-:S03]  /*33230*/  PRMT R22, RZ, 0x7610, R22 ;  /* 0x00007610ff167816 */ /* 0x000fc60000000016 */
[----:B-1----:R-:W3:Y:S01]  /*33240*/  LDL R25, [R1+0xba0] ;  /* 0x000ba00001197983 */ /* 0x002ee20000100800 */
[----:B0-----:R-:W-:-:S03]  /*33250*/  @!P3 IMAD.MOV.U32 R5, RZ, RZ, R52 ;  /* 0x000000ffff05b224 */ /* 0x001fc600078e0034 */
[----:B------:R-:W3:Y:S01]  /*33260*/  LDL R52, [R1+0x2318] ;  /* 0x0023180001347983 */ /* 0x000ee20000100800 */
[----:B----4-:R-:W-:-:S03]  /*33270*/  @!P3 IMAD.MOV.U32 R4, RZ, RZ, R28 ;  /* 0x000000ffff04b224 */ /* 0x010fc600078e001c */
[----:B------:R-:W4:Y:S04]  /*33280*/  LDL R28, [R1+0xb9c] ;  /* 0x000b9c00011c7983 */ /* 0x000f280000100800 */
[----:B------:R2:W4:Y:S01]  /*33290*/  @!P3 LDG.E.U16 R22, desc[UR6][R4.64] ;  /* 0x000000060416b981 */ /* 0x000522000c1e1500 */
[----:B------:R-:W-:Y:S02]  /*332a0*/  PRMT R21, RZ, 0x7610, R21 ;  /* 0x00007610ff157816 */ /* 0x000fe40000000015 */
[----:B------:R-:W-:Y:S01]  /*332b0*/  PRMT R20, RZ, 0x7610, R20 ;  /* 0x00007610ff147816 */ /* 0x000fe20000000014 */
[----:B--2---:R-:W-:Y:S02]  /*332c0*/  @!P0 IMAD.MOV.U32 R5, RZ, RZ, R30 ;  /* 0x000000ffff058224 */ /* 0x004fe400078e001e */
[----:B---3--:R-:W-:Y:S01]  /*332d0*/  @!P0 IMAD.MOV.U32 R4, RZ, RZ, R29 ;  /* 0x000000ffff048224 */ /* 0x008fe200078e001d */
[----:B------:R-:W2:Y:S04]  /*332e0*/  LDL R30, [R1+0x20fc] ;  /* 0x0020fc00011e7983 */ /* 0x000ea80000100800 */
[----:B------:R-:W3:Y:S04]  /*332f0*/  LDL R29, [R1+0x2120] ;  /* 0x00212000011d7983 */ /* 0x000ee80000100800 */
[----:B------:R0:W3:Y:S02]  /*33300*/  @!P0 LDG.E.U16 R21, desc[UR6][R4.64] ;  /* 0x0000000604158981 */ /* 0x0000e4000c1e1500 */
[----:B0-----:R-:W-:-:S02]  /*33310*/  @!P1 IMAD.MOV.U32 R4, RZ, RZ, R58 ;  /* 0x000000ffff049224 */ /* 0x001fc400078e003a */
[----:B------:R-:W-:-:S05]  /*33320*/  @!P1 IMAD.MOV.U32 R5, RZ, RZ, R59 ;  /* 0x000000ffff059224 */ /* 0x000fca00078e003b */
[----:B------:R0:W3:Y:S02]  /*33330*/  @!P1 LDG.E.U16 R20, desc[UR6][R4.64] ;  /* 0x0000000604149981 */ /* 0x0000e4000c1e1500 */
[----:B0-----:R-:W-:Y:S02]  /*33340*/  @!P2 IMAD.MOV.U32 R4, RZ, RZ, R26 ;  /* 0x000000ffff04a224 */ /* 0x001fe400078e001a */
[----:B------:R-:W-:Y:S01]  /*33350*/  @!P2 IMAD.MOV.U32 R5, RZ, RZ, R27 ;  /* 0x000000ffff05a224 */ /* 0x000fe200078e001b */
[----:B------:R-:W3:Y:S04]  /*33360*/  LDL R26, [R1+0x2128] ;  /* 0x00212800011a7983 */ /* 0x000ee80000100800 */
[----:B------:R-:W3:Y:S01]  /*33370*/  LDL R27, [R1+0x211c] ;  /* 0x00211c00011b7983 */ /* 0x000ee20000100800 */
[----:B------:R-:W-:-:S02]  /*33380*/  PRMT R19, RZ, 0x7610, R19 ;  /* 0x00007610ff137816 */ /* 0x000fc40000000013 */
[----:B------:R-:W-:-:S04]  /*33390*/  PRMT R18, RZ, 0x7610, R18 ;  /* 0x00007610ff127816 */ /* 0x000fc80000000012 */
[----:B------:R0:W3:Y:S01]  /*333a0*/  @!P2 LDG.E.U16 R19, desc[UR6][R4.64] ;  /* 0x000000060413a981 */ /* 0x0000e2000c1e1500 */
[----:B------:R-:W-:Y:S01]  /*333b0*/  PRMT R31, RZ, 0x7610, R31 ;  /* 0x00007610ff1f7816 */ /* 0x000fe2000000001f */
[----:B0-----:R-:W-:Y:S02]  /*333c0*/  @!P3 IMAD.MOV.U32 R4, RZ, RZ, R52 ;  /* 0x000000ffff04b224 */ /* 0x001fe400078e0034 */
[----:B------:R-:W-:Y:S01]  /*333d0*/  @!P3 IMAD.MOV.U32 R5, RZ, RZ, R54 ;  /* 0x000000ffff05b224 */ /* 0x000fe200078e0036 */
[----:B------:R-:W-:Y:S02]  /*333e0*/  PRMT R0, RZ, 0x7610, R0 ;  /* 0x00007610ff007816 */ /* 0x000fe40000000000 */
[----:B------:R-:W-:Y:S01]  /*333f0*/  PRMT R2, RZ, 0x7610, R2 ;  /* 0x00007610ff027816 */ /* 0x000fe20000000002 */
[----:B------:R-:W3:Y:S04]  /*33400*/  LDL R52, [R1+0x212c] ;  /* 0x00212c0001347983 */ /* 0x000ee80000100800 */
[----:B------:R0:W3:Y:S02]  /*33410*/  @!P3 LDG.E.U16 R18, desc[UR6][R4.64] ;  /* 0x000000060412b981 */ /* 0x0000e4000c1e1500 */
[----:B0-----:R-:W-:-:S02]  /*33420*/  @!P3 IMAD.MOV.U32 R4, RZ, RZ, R25 ;  /* 0x000000ffff04b224 */ /* 0x001fc400078e0019 */
[----:B----4-:R-:W-:Y:S01]  /*33430*/  @!P3 IMAD.MOV.U32 R5, RZ, RZ, R28 ;  /* 0x000000ffff05b224 */ /* 0x010fe200078e001c */
[----:B------:R-:W4:Y:S04]  /*33440*/  LDL R25, [R1+0x2130] ;  /* 0x0021300001197983 */ /* 0x000f280000100800 */
[----:B------:R-:W4:Y:S04]  /*33450*/  LDL R28, [R1+0x2124] ;  /* 0x00212400011c7983 */ /* 0x000f280000100800 */
[----:B------:R2:W4:Y:S02]  /*33460*/  @!P3 LDG.E.U16 R31, desc[UR6][R4.64] ;  /* 0x00000006041fb981 */ /* 0x000524000c1e1500 */
[----:B--2---:R-:W-:-:S02]  /*33470*/  @!P0 IMAD.MOV.U32 R5, RZ, RZ, R30 ;  /* 0x000000ffff058224 */ /* 0x004fc400078e001e */
[----:B---3--:R-:W-:-:S05]  /*33480*/  @!P0 IMAD.MOV.U32 R4, RZ, RZ, R29 ;  /* 0x000000ffff048224 */ /* 0x008fca00078e001d */
[----:B------:R0:W2:Y:S02]  /*33490*/  @!P0 LDG.E.U16 R0, desc[UR6][R4.64] ;  /* 0x0000000604008981 */ /* 0x0000a4000c1e1500 */
[----:B0-----:R-:W-:Y:S02]  /*334a0*/  @!P1 IMAD.MOV.U32 R4, RZ, RZ, R26 ;  /* 0x000000ffff049224 */ /* 0x001fe400078e001a */
[----:B------:R-:W-:-:S05]  /*334b0*/  @!P1 IMAD.MOV.U32 R5, RZ, RZ, R27 ;  /* 0x000000ffff059224 */ /* 0x000fca00078e001b */
[----:B------:R0:W3:Y:S01]  /*334c0*/  @!P1 LDG.E.U16 R2, desc[UR6][R4.64] ;  /* 0x0000000604029981 */ /* 0x0000e2000c1e1500 */
[----:B------:R-:W-:-:S03]  /*334d0*/  PRMT R61, RZ, 0x7610, R61 ;  /* 0x00007610ff3d7816 */ /* 0x000fc6000000003d */
[----:B----4-:R1:W-:Y:S04]  /*334e0*/  STL [R1+0x18], R31 ;  /* 0x0000181f01007387 */ /* 0x0103e80000100800 */
[----:B-1----:R-:W4:Y:S01]  /*334f0*/  LDL R31, [R1+0x2138] ;  /* 0x00213800011f7983 */ /* 0x002f220000100800 */
[----:B0-----:R-:W-:Y:S02]  /*33500*/  @!P2 IMAD.MOV.U32 R4, RZ, RZ, R25 ;  /* 0x000000ffff04a224 */ /* 0x001fe400078e0019 */
[----:B------:R-:W-:-:S05]  /*33510*/  @!P2 IMAD.MOV.U32 R5, RZ, RZ, R28 ;  /* 0x000000ffff05a224 */ /* 0x000fca00078e001c */
[----:B------:R0:W4:Y:S04]  /*33520*/  @!P2 LDG.E.U16 R61, desc[UR6][R4.64] ;  /* 0x00000006043da981 */ /* 0x000128000c1e1500 */
[----:B--2---:R-:W-:Y:S04]  /*33530*/  STL [R1+0x3648], R0 ;  /* 0x0036480001007387 */ /* 0x004fe80000100800 */
[----:B------:R-:W2:Y:S04]  /*33540*/  LDL R30, [R1+0x2194] ;  /* 0x00219400011e7983 */ /* 0x000ea80000100800 */
[----:B------:R-:W2:Y:S04]  /*33550*/  LDL R29, [R1+0x21a0] ;  /* 0x0021a000011d7983 */ /* 0x000ea80000100800 */
[----:B------:R-:W2:Y:S04]  /*33560*/  LDL R27, [R1+0x219c] ;  /* 0x00219c00011b7983 */ /* 0x000ea80000100800 */
[----:B------:R-:W2:Y:S04]  /*33570*/  LDL R26, [R1+0x21a8] ;  /* 0x0021a800011a7983 */ /* 0x000ea80000100800 */
[----:B---3--:R1:W-:Y:S04]  /*33580*/  STL [R1+0x364c], R2 ;  /* 0x00364c0201007387 */ /* 0x0083e80000100800 */
[----:B------:R-:W3:Y:S04]  /*33590*/  LDL R28, [R1+0x21a4] ;  /* 0x0021a400011c7983 */ /* 0x000ee80000100800 */
[----:B------:R-:W3:Y:S01]  /*335a0*/  LDL R25, [R1+0x21b0] ;  /* 0x0021b00001197983 */ /* 0x000ee20000100800 */
[----:B------:R-:W-:Y:S01]  /*335b0*/  PRMT R60, RZ, 0x7610, R60 ;  /* 0x00007610ff3c7816 */ /* 0x000fe2000000003c */
[----:B0-----:R-:W-:Y:S01]  /*335c0*/  @!P3 IMAD.MOV.U32 R5, RZ, RZ, R52 ;  /* 0x000000ffff05b224 */ /* 0x001fe200078e0034 */
[----:B------:R-:W-:-:S02]  /*335d0*/  PRMT R50, RZ, 0x7610, R50 ;  /* 0x00007610ff327816 */ /* 0x000fc40000000032 */
[----:B------:R-:W-:Y:S02]  /*335e0*/  PRMT R48, RZ, 0x7610, R48 ;  /* 0x00007610ff307816 */ /* 0x000fe40000000030 */
[----:B------:R-:W-:Y:S01]  /*335f0*/  PRMT R17, RZ, 0x7610, R17 ;  /* 0x00007610ff117816 */ /* 0x000fe20000000011 */
[----:B----4-:R-:W-:-:S05]  /*33600*/  @!P3 IMAD.MOV.U32 R4, RZ, RZ, R31 ;  /* 0x000000ffff04b224 */ /* 0x010fca00078e001f */
[----:B------:R2:W4:Y:S04]  /*33610*/  @!P3 LDG.E.U16 R60, desc[UR6][R4.64] ;  /* 0x00000006043cb981 */ /* 0x000528000c1e1500 */
[----:B------:R-:W-:Y:S04]  /*33620*/  STL [R1+0x3650], R61 ;  /* 0x0036503d01007387 */ /* 0x000fe80000100800 */
[----:B-1----:R-:W4:Y:S04]  /*33630*/  LDL R2, [R1+0x21ac] ;  /* 0x0021ac0001027983 */ /* 0x002f280000100800 */
[----:B------:R-:W4:Y:S01]  /*33640*/  LDL R0, [R1+0x21b8] ;  /* 0x0021b80001007983 */ /* 0x000f220000100800 */
[----:B--2---:R-:W-:-:S02]  /*33650*/  @!P0 IMAD.MOV.U32 R5, RZ, RZ, R30 ;  /* 0x000000ffff058224 */ /* 0x004fc400078e001e */
[----:B------:R-:W-:-:S05]  /*33660*/  @!P0 IMAD.MOV.U32 R4, RZ, RZ, R29 ;  /* 0x000000ffff048224 */ /* 0x000fca00078e001d */
[----:B------:R0:W2:Y:S02]  /*33670*/  @!P0 LDG.E.U16 R50, desc[UR6][R4.64] ;  /* 0x0000000604328981 */ /* 0x0000a4000c1e1500 */
[----:B0-----:R-:W-:Y:S02]  /*33680*/  @!P1 IMAD.MOV.U32 R4, RZ, RZ, R26 ;  /* 0x000000ffff049224 */ /* 0x001fe400078e001a */
[----:B------:R-:W-:-:S05]  /*33690*/  @!P1 IMAD.MOV.U32 R5, RZ, RZ, R27 ;  /* 0x000000ffff059224 */ /* 0x000fca00078e001b */
[----:B------:R3:W2:Y:S02]  /*336a0*/  @!P1 LDG.E.U16 R48, desc[UR6][R4.64] ;  /* 0x0000000604309981 */ /* 0x0006a4000c1e1500 */
[----:B---3--:R-:W-:Y:S02]  /*336b0*/  @!P2 IMAD.MOV.U32 R4, RZ, RZ, R25 ;  /* 0x000000ffff04a224 */ /* 0x008fe400078e0019 */
[----:B------:R-:W-:-:S05]  /*336c0*/  @!P2 IMAD.MOV.U32 R5, RZ, RZ, R28 ;  /* 0x000000ffff05a224 */ /* 0x000fca00078e001c */
[----:B------:R0:W3:Y:S04]  /*336d0*/  @!P2 LDG.E.U16 R17, desc[UR6][R4.64] ;  /* 0x000000060411a981 */ /* 0x0000e8000c1e1500 */
[----:B----4-:R-:W-:Y:S01]  /*336e0*/  STL [R1+0x3654], R60 ;  /* 0x0036543c01007387 */ /* 0x010fe20000100800 */
[----:B0-----:R-:W-:Y:S02]  /*336f0*/  @!P3 IMAD.MOV.U32 R5, RZ, RZ, R2 ;  /* 0x000000ffff05b224 */ /* 0x001fe400078e0002 */
[----:B------:R-:W-:Y:S01]  /*33700*/  @!P3 IMAD.MOV.U32 R4, RZ, RZ, R0 ;  /* 0x000000ffff04b224 */ /* 0x000fe200078e0000 */
[----:B--2---:R-:W-:Y:S04]  /*33710*/  STL [R1+0x3658], R50 ;  /* 0x0036583201007387 */ /* 0x004fe80000100800 */
[----:B------:R-:W2:Y:S04]  /*33720*/  LDL R27, [R1+0x2214] ;  /* 0x00221400011b7983 */ /* 0x000ea80000100800 */
[----:B------:R-:W4:Y:S04]  /*33730*/  LDL R26, [R1+0x2220] ;  /* 0x00222000011a7983 */ /* 0x000f280000100800 */
[----:B------:R-:W-:Y:S04]  /*33740*/  STL [R1+0x365c], R48 ;  /* 0x00365c3001007387 */ /* 0x000fe80000100800 */
[----:B------:R-:W4:Y:S04]  /*33750*/  LDL R30, [R1+0x221c] ;  /* 0x00221c00011e7983 */ /* 0x000f280000100800 */
[----:B------:R-:W4:Y:S04]  /*33760*/  LDL R25, [R1+0x2228] ;  /* 0x0022280001197983 */ /* 0x000f280000100800 */
[----:B---3--:R0:W-:Y:S04]  /*33770*/  STL [R1+0x3660], R17 ;  /* 0x0036601101007387 */ /* 0x0081e80000100800 */
[----:B------:R-:W3:Y:S04]  /*33780*/  LDL R29, [R1+0x2224] ;  /* 0x00222400011d7983 */ /* 0x000ee80000100800 */
[----:B------:R-:W3:Y:S04]  /*33790*/  LDL R2, [R1+0x2230] ;  /* 0x0022300001027983 */ /* 0x000ee80000100800 */
[----:B------:R-:W3:Y:S04]  /*337a0*/  LDL R28, [R1+0x222c] ;  /* 0x00222c00011c7983 */ /* 0x000ee80000100800 */
[----:B------:R-:W3:Y:S01]  /*337b0*/  LDL R0, [R1+0x2238] ;  /* 0x0022380001007983 */ /* 0x000ee20000100800 */
[----:B------:R-:W-:-:S02]  /*337c0*/  PRMT R16, RZ, 0x7610, R16 ;  /* 0x00007610ff107816 */ /* 0x000fc40000000010 */
[----:B------:R-:W-:-:S04]  /*337d0*/  PRMT R15, RZ, 0x7610, R15 ;  /* 0x00007610ff0f7816 */ /* 0x000fc8000000000f */
[----:B------:R2:W3:Y:S01]  /*337e0*/  @!P3 LDG.E.U16 R16, desc[UR6][R4.64] ;  /* 0x000000060410b981 */ /* 0x0004e2000c1e1500 */
[----:B------:R-:W-:Y:S02]  /*337f0*/  PRMT R14, RZ, 0x7610, R14 ;  /* 0x00007610ff0e7816 */ /* 0x000fe4000000000e */
[----:B------:R-:W-:Y:S02]  /*33800*/  PRMT R13, RZ, 0x7610, R13 ;  /* 0x00007610ff0d7816 */ /* 0x000fe4000000000d */
[----:B------:R-:W-:Y:S01]  /*33810*/  PRMT R12, RZ, 0x7610, R12 ;  /* 0x00007610ff0c7816 */ /* 0x000fe2000000000c */
[----:B--2---:R-:W-:Y:S02]  /*33820*/  @!P0 IMAD.MOV.U32 R5, RZ, RZ, R27 ;  /* 0x000000ffff058224 */ /* 0x004fe400078e001b */
[----:B----4-:R-:W-:-:S05]  /*33830*/  @!P0 IMAD.MOV.U32 R4, RZ, RZ, R26 ;  /* 0x000000ffff048224 */ /* 0x010fca00078e001a */
[----:B------:R1:W2:Y:S02]  /*33840*/  @!P0 LDG.E.U16 R15, desc[UR6][R4.64] ;  /* 0x00000006040f8981 */ /* 0x0002a4000c1e1500 */
[----:B-1----:R-:W-:Y:S02]  /*33850*/  @!P1 IMAD.MOV.U32 R5, RZ, RZ, R30 ;  /* 0x000000ffff059224 */ /* 0x002fe400078e001e */
[----:B------:R-:W-:-:S05]  /*33860*/  @!P1 IMAD.MOV.U32 R4, RZ, RZ, R25 ;  /* 0x000000ffff049224 */ /* 0x000fca00078e0019 */
[----:B------:R3:W4:Y:S02]  /*33870*/  @!P1 LDG.E.U16 R14, desc[UR6][R4.64] ;  /* 0x00000006040e9981 */ /* 0x000724000c1e1500 */
[----:B---3--:R-:W-:Y:S02]  /*33880*/  @!P2 IMAD.MOV.U32 R5, RZ, RZ, R29 ;  /* 0x000000ffff05a224 */ /* 0x008fe400078e001d */
[----:B------:R-:W-:-:S05]  /*33890*/  @!P2 IMAD.MOV.U32 R4, RZ, RZ, R2 ;  /* 0x000000ffff04a224 */ /* 0x000fca00078e0002 */
[----:B------:R1:W3:Y:S02]  /*338a0*/  @!P2 LDG.E.U16 R13, desc[UR6][R4.64] ;  /* 0x00000006040da981 */ /* 0x0002e4000c1e1500 */
[----:B-1----:R-:W-:Y:S02]  /*338b0*/  @!P3 IMAD.MOV.U32 R4, RZ, RZ, R0 ;  /* 0x000000ffff04b224 */ /* 0x002fe400078e0000 */
[----:B------:R-:W-:-:S05]  /*338c0*/  @!P3 IMAD.MOV.U32 R5, RZ, RZ, R28 ;  /* 0x000000ffff05b224 */ /* 0x000fca00078e001c */
[----:B------:R-:W3:Y:S04]  /*338d0*/  @!P3 LDG.E.U16 R12, desc[UR6][R4.64] ;  /* 0x00000006040cb981 */ /* 0x000ee8000c1e1500 */
[----:B------:R-:W-:Y:S04]  /*338e0*/  STL [R1+0x3664], R16 ;  /* 0x0036641001007387 */ /* 0x000fe80000100800 */
[----:B------:R-:W3:Y:S04]  /*338f0*/  LDL R27, [R1+0x2294] ;  /* 0x00229400011b7983 */ /* 0x000ee80000100800 */
[----:B------:R-:W3:Y:S04]  /*33900*/  LDL R26, [R1+0x22a0] ;  /* 0x0022a000011a7983 */ /* 0x000ee80000100800 */
[----:B--2---:R1:W-:Y:S04]  /*33910*/  STL [R1+0x3668], R15 ;  /* 0x0036680f01007387 */ /* 0x0043e80000100800 */
[----:B------:R-:W2:Y:S04]  /*33920*/  LDL R25, [R1+0x229c] ;  /* 0x00229c0001197983 */ /* 0x000ea80000100800 */
[----:B0-----:R-:W2:Y:S04]  /*33930*/  LDL R17, [R1+0x22b0] ;  /* 0x0022b00001117983 */ /* 0x001ea80000100800 */
[----:B-1----:R-:W2:Y:S04]  /*33940*/  LDL R15, [R1+0x22a8] ;  /* 0x0022a800010f7983 */ /* 0x002ea80000100800 */
[----:B----4-:R0:W-:Y:S04]  /*33950*/  STL [R1+0x366c], R14 ;  /* 0x00366c0e01007387 */ /* 0x0101e80000100800 */
[----:B------:R-:W4:Y:S04]  /*33960*/  LDL R2, [R1+0x22b8] ;  /* 0x0022b80001027983 */ /* 0x000f280000100800 */
[----:B0-----:R-:W4:Y:S04]  /*33970*/  LDL R14, [R1+0x22a4] ;  /* 0x0022a400010e7983 */ /* 0x001f280000100800 */
[----:B---3--:R0:W-:Y:S04]  /*33980*/  STL [R1+0x3670], R13 ;  /* 0x0036700d01007387 */ /* 0x0081e80000100800 */
[----:B------:R-:W3:Y:S04]  /*33990*/  LDL R16, [R1+0x22ac] ;  /* 0x0022ac0001107983 */ /* 0x000ee80000100800 */
[----:B------:R-:W3:Y:S04]  /*339a0*/  LDL R0, [R1+0x2320] ;  /* 0x0023200001007983 */ /* 0x000ee80000100800 */
[----:B------:R1:W-:Y:S01]  /*339b0*/  STL [R1+0x3674], R12 ;  /* 0x0036740c01007387 */ /* 0x0003e20000100800 */
[----:B------:R-:W-:Y:S01]  /*339c0*/  PRMT R11, RZ, 0x7610, R11 ;  /* 0x00007610ff0b7816 */ /* 0x000fe2000000000b */
[----:B------:R-:W-:-:S02]  /*339d0*/  @!P0 IMAD.MOV.U32 R5, RZ, RZ, R27 ;  /* 0x000000ffff058224 */ /* 0x000fc400078e001b */
[----:B------:R-:W-:Y:S01]  /*339e0*/  @!P0 IMAD.MOV.U32 R4, RZ, RZ, R26 ;  /* 0x000000ffff048224 */ /* 0x000fe200078e001a */
[----:B0-----:R-:W3:Y:S04]  /*339f0*/  LDL R13, [R1+0x2328] ;  /* 0x00232800010d7983 */ /* 0x001ee80000100800 */
[----:B------:R2:W3:Y:S04]  /*33a00*/  @!P0 LDG.E.U16 R11, desc[UR6][R4.64] ;  /* 0x00000006040b8981 */ /* 0x0004e8000c1e1500 */
[----:B-1----:R-:W3:Y:S01]  /*33a10*/  LDL R12, [R1+0x2314] ;  /* 0x00231400010c7983 */ /* 0x002ee20000100800 */
[----:B------:R-:W-:-:S02]  /*33a20*/  PRMT R10, RZ, 0x7610, R10 ;  /* 0x00007610ff0a7816 */ /* 0x000fc4000000000a */
[----:B------:R-:W-:Y:S02]  /*33a30*/  PRMT R9, RZ, 0x7610, R9 ;  /* 0x00007610ff097816 */ /* 0x000fe40000000009 */
[----:B------:R-:W-:Y:S01]  /*33a40*/  PRMT R8, RZ, 0x7610, R8 ;  /* 0x00007610ff087816 */ /* 0x000fe20000000008 */
[----:B--2---:R-:W-:Y:S02]  /*33a50*/  @!P1 IMAD.MOV.U32 R5, RZ, RZ, R25 ;  /* 0x000000ffff059224 */ /* 0x004fe400078e0019 */
[----:B------:R-:W2:Y:S01]  /*33a60*/  LDL R25, [R1+0x2338] ;  /* 0x0023380001197983 */ /* 0x000ea20000100800 */
[----:B------:R-:W-:-:S03]  /*33a70*/  @!P1 IMAD.MOV.U32 R4, RZ, RZ, R15 ;  /* 0x000000ffff049224 */ /* 0x000fc600078e000f */
[----:B------:R-:W2:Y:S04]  /*33a80*/  LDL R15, [R1+0x231c] ;  /* 0x00231c00010f7983 */ /* 0x000ea80000100800 */
[----:B------:R0:W2:Y:S02]  /*33a90*/  @!P1 LDG.E.U16 R10, desc[UR6][R4.64] ;  /* 0x00000006040a9981 */ /* 0x0000a4000c1e1500 */
[----:B0-----:R-:W-:Y:S01]  /*33aa0*/  @!P2 IMAD.MOV.U32 R4, RZ, RZ, R17 ;  /* 0x000000ffff04a224 */ /* 0x001fe200078e0011 */
[----:B------:R-:W-:Y:S02]  /*33ab0*/  PRMT R7, RZ, 0x7610, R7 ;  /* 0x00007610ff077816 */ /* 0x000fe40000000007 */
[----:B------:R-:W-:Y:S01]  /*33ac0*/  PRMT R6, RZ, 0x7610, R6 ;  /* 0x00007610ff067816 */ /* 0x000fe20000000006 */
[----:B----4-:R-:W-:Y:S01]  /*33ad0*/  @!P2 IMAD.MOV.U32 R5, RZ, RZ, R14 ;  /* 0x000000ffff05a224 */ /* 0x010fe200078e000e */
[----:B------:R-:W4:Y:S04]  /*33ae0*/  LDL R17, [R1+0xb84] ;  /* 0x000b840001117983 */ /* 0x000f280000100800 */
[----:B------:R-:W4:Y:S04]  /*33af0*/  LDL R14, [R1+0x2330] ;  /* 0x00233000010e7983 */ /* 0x000f280000100800 */
[----:B------:R0:W4:Y:S02]  /*33b00*/  @!P2 LDG.E.U16 R9, desc[UR6][R4.64] ;  /* 0x000000060409a981 */ /* 0x000124000c1e1500 */
[----:B0-----:R-:W-:-:S02]  /*33b10*/  @!P3 IMAD.MOV.U32 R4, RZ, RZ, R2 ;  /* 0x000000ffff04b224 */ /* 0x001fc400078e0002 */
[----:B---3--:R-:W-:Y:S01]  /*33b20*/  @!P3 IMAD.MOV.U32 R5, RZ, RZ, R16 ;  /* 0x000000ffff05b224 */ /* 0x008fe200078e0010 */
[----:B------:R-:W3:Y:S04]  /*33b30*/  LDL R2, [R1+0xb98] ;  /* 0x000b980001027983 */ /* 0x000ee80000100800 */
[----:B------:R-:W3:Y:S04]  /*33b40*/  LDL R16, [R1+0x2324] ;  /* 0x0023240001107983 */ /* 0x000ee80000100800 */
[----:B------:R0:W3:Y:S02]  /*33b50*/  @!P3 LDG.E.U16 R8, desc[UR6][R4.64] ;  /* 0x000000060408b981 */ /* 0x0000e4000c1e1500 */
[----:B0-----:R-:W-:-:S02]  /*33b60*/  @!P0 IMAD.MOV.U32 R5, RZ, RZ, R12 ;  /* 0x000000ffff058224 */ /* 0x001fc400078e000c */
[----:B------:R-:W3:Y:S01]  /*33b70*/  LDL R12, [R1+0xb94] ;  /* 0x000b9400010c7983 */ /* 0x000ee20000100800 */
[----:B------:R-:W-:-:S03]  /*33b80*/  @!P0 IMAD.MOV.U32 R4, RZ, RZ, R0 ;  /* 0x000000ffff048224 */ /* 0x000fc600078e0000 */
[----:B------:R-:W3:Y:S01]  /*33b90*/  LDL R0, [R1+0xb90] ;  /* 0x000b900001007983 */ /* 0x000ee20000100800 */
[----:B------:R-:W-:-:S03]  /*33ba0*/  @!P1 IMAD.MOV.U32 R30, RZ, RZ, R13 ;  /* 0x000000ffff1e9224 */ /* 0x000fc600078e000d */
[----:B------:R-:W3:Y:S04]  /*33bb0*/  LDL R13, [R1+0xb88] ;  /* 0x000b8800010d7983 */ /* 0x000ee80000100800 */
[----:B------:R0:W3:Y:S02]  /*33bc0*/  @!P0 LDG.E.U16 R7, desc[UR6][R4.64] ;  /* 0x0000000604078981 */ /* 0x0000e4000c1e1500 */
[----:B0-----:R-:W-:Y:S02]  /*33bd0*/  PRMT R4, RZ, 0x7610, R4 ;  /* 0x00007610ff047816 */ /* 0x001fe40000000004 */
[----:B------:R-:W-:Y:S02]  /*33be0*/  PRMT R5, RZ, 0x7610, R5 ;  /* 0x00007610ff057816 */ /* 0x000fe40000000005 */
[----:B------:R-:W-:Y:S01]  /*33bf0*/  PRMT R46, RZ, 0x7610, R46 ;  /* 0x00007610ff2e7816 */ /* 0x000fe2000000002e */
[----:B--2---:R-:W-:-:S02]  /*33c00*/  @!P1 IMAD.MOV.U32 R31, RZ, RZ, R15 ;  /* 0x000000ffff1f9224 */ /* 0x004fc400078e000f */
[----:B------:R-:W2:Y:S04]  /*33c10*/  LDL R15, [R1+0xb8c] ;  /* 0x000b8c00010f7983 */ /* 0x000ea80000100800 */
[----:B------:R0:W2:Y:S04]  /*33c20*/  @!P1 LDG.E.U16 R6, desc[UR6][R30.64] ;  /* 0x000000061e069981 */ /* 0x0000a8000c1e1500 */
[----:B------:R1:W-:Y:S01]  /*33c30*/  STL [R1+0x236c], R3 ;  /* 0x00236c0301007387 */ /* 0x0003e20000100800 */
[----:B0-----:R-:W-:Y:S02]  /*33c40*/  @!P3 IMAD.MOV.U32 R30, RZ, RZ, R25 ;  /* 0x000000ffff1eb224 */ /* 0x001fe400078e0019 */
[----:B------:R-:W-:-:S05]  /*33c50*/  @!P3 IMAD.MOV.U32 R31, RZ, RZ, R3 ;  /* 0x000000ffff1fb224 */ /* 0x000fca00078e0003 */
[----:B------:R4:W2:Y:S02]  /*33c60*/  @!P3 LDG.E.U16 R4, desc[UR6][R30.64] ;  /* 0x000000061e04b981 */ /* 0x0008a4000c1e1500 */
[----:B----4-:R-:W-:Y:S02]  /*33c70*/  @!P2 IMAD.MOV.U32 R30, RZ, RZ, R14 ;  /* 0x000000ffff1ea224 */ /* 0x010fe400078e000e */
[----:B------:R-:W4:Y:S01]  /*33c80*/  LDL R14, [R1+0xb80] ;  /* 0x000b8000010e7983 */ /* 0x000f220000100800 */
[----:B---3--:R-:W-:-:S03]  /*33c90*/  @!P2 IMAD.MOV.U32 R31, RZ, RZ, R16 ;  /* 0x000000ffff1fa224 */ /* 0x008fc600078e0010 */
[----:B------:R-:W3:Y:S04]  /*33ca0*/  LDL R16, [R1+0xb7c] ;  /* 0x000b7c0001107983 */ /* 0x000ee80000100800 */
[----:B-1----:R-:W3:Y:S01]  /*33cb0*/  LDL.LU R3, [R1+0x22cc] ;  /* 0x0022cc0001037983 */ /* 0x002ee20000300800 */
[----:B------:R-:W-:Y:S02]  /*33cc0*/  PRMT R44, RZ, 0x7610, R44 ;  /* 0x00007610ff2c7816 */ /* 0x000fe4000000002c */
[----:B------:R-:W-:Y:S01]  /*33cd0*/  PRMT R42, RZ, 0x7610, R42 ;  /* 0x00007610ff2a7816 */ /* 0x000fe2000000002a */
[----:B------:R0:W3:Y:S01]  /*33ce0*/  @!P2 LDG.E.U16 R5, desc[UR6][R30.64] ;  /* 0x000000061e05a981 */ /* 0x0000e2000c1e1500 */
[----:B------:R-:W-:-:S03]  /*33cf0*/  PRMT R40, RZ, 0x7610, R40 ;  /* 0x00007610ff287816 */ /* 0x000fc60000000028 */
[----:B------:R-:W3:Y:S04]  /*33d00*/  LDL R25, [R1+0x2158] ;  /* 0x0021580001197983 */ /* 0x000ee80000100800 */
[----:B------:R-:W3:Y:S01]  /*33d10*/  LDL R26, [R1+0x214c] ;  /* 0x00214c00011a7983 */ /* 0x000ee20000100800 */
[----:B------:R-:W-:Y:S02]  /*33d20*/  PRMT R38, RZ, 0x7610, R38 ;  /* 0x00007610ff267816 */ /* 0x000fe40000000026 */
[----:B------:R-:W-:Y:S02]  /*33d30*/  PRMT R36, RZ, 0x7610, R36 ;  /* 0x00007610ff247816 */ /* 0x000fe40000000024 */
[----:B------:R-:W-:Y:S02]  /*33d40*/  PRMT R34, RZ, 0x7610, R34 ;  /* 0x00007610ff227816 */ /* 0x000fe40000000022 */
[----:B------:R-:W-:-:S02]  /*33d50*/  PRMT R32, RZ, 0x7610, R32 ;  /* 0x00007610ff207816 */ /* 0x000fc40000000020 */
[----:B------:R-:W-:Y:S02]  /*33d60*/  PRMT R33, RZ, 0x7610, R33 ;  /* 0x00007610ff217816 */ /* 0x000fe40000000021 */
[----:B------:R-:W-:Y:S01]  /*33d70*/  PRMT R35, RZ, 0x7610, R35 ;  /* 0x00007610ff237816 */ /* 0x000fe20000000023 */
[----:B0-----:R-:W-:Y:S02]  /*33d80*/  @!P0 IMAD.MOV.U32 R30, RZ, RZ, R2 ;  /* 0x000000ffff1e8224 */ /* 0x001fe400078e0002 */
[----:B------:R-:W-:Y:S01]  /*33d90*/  @!P0 IMAD.MOV.U32 R31, RZ, RZ, R12 ;  /* 0x000000ffff1f8224 */ /* 0x000fe200078e000c */
[----:B------:R-:W3:Y:S04]  /*33da0*/  LDL R2, [R1+0x2140] ;  /* 0x0021400001027983 */ /* 0x000ee80000100800 */
[----:B------:R-:W3:Y:S04]  /*33db0*/  LDL R12, [R1+0x2134] ;  /* 0x00213400010c7983 */ /* 0x000ee80000100800 */
[----:B------:R0:W3:Y:S04]  /*33dc0*/  @!P0 LDG.E.U16 R46, desc[UR6][R30.64] ;  /* 0x000000061e2e8981 */ /* 0x0000e8000c1e1500 */
[----:B------:R-:W3:Y:S04]  /*33dd0*/  LDL R28, [R1+0x223c] ;  /* 0x00223c00011c7983 */ /* 0x000ee80000100800 */
[----:B------:R-:W3:Y:S01]  /*33de0*/  LDL R27, [R1+0x2244] ;  /* 0x00224400011b7983 */ /* 0x000ee20000100800 */
[----:B0-----:R-:W-:-:S03]  /*33df0*/  @!P1 IMAD.MOV.U32 R30, RZ, RZ, R0 ;  /* 0x000000ffff1e9224 */ /* 0x001fc600078e0000 */
[----:B------:R-:W3:Y:S01]  /*33e00*/  LDL R0, [R1+0x2148] ;  /* 0x0021480001007983 */ /* 0x000ee20000100800 */
[----:B--2---:R-:W-:-:S03]  /*33e10*/  @!P1 IMAD.MOV.U32 R31, RZ, RZ, R15 ;  /* 0x000000ffff1f9224 */ /* 0x004fc600078e000f */
[----:B------:R-:W2:Y:S04]  /*33e20*/  LDL R15, [R1+0x213c] ;  /* 0x00213c00010f7983 */ /* 0x000ea80000100800 */
[----:B------:R0:W2:Y:S02]  /*33e30*/  @!P1 LDG.E.U16 R44, desc[UR6][R30.64] ;  /* 0x000000061e2c9981 */ /* 0x0000a4000c1e1500 */
[----:B0-----:R-:W-:Y:S02]  /*33e40*/  @!P2 IMAD.MOV.U32 R30, RZ, RZ, R13 ;  /* 0x000000ffff1ea224 */ /* 0x001fe400078e000d */
[----:B------:R-:W-:Y:S01]  /*33e50*/  @!P2 IMAD.MOV.U32 R31, RZ, RZ, R17 ;  /* 0x000000ffff1fa224 */ /* 0x000fe200078e0011 */
[----:B------:R-:W2:Y:S04]  /*33e60*/  LDL R13, [R1+0x2150] ;  /* 0x00215000010d7983 */ /* 0x000ea80000100800 */
[----:B------:R-:W2:Y:S04]  /*33e70*/  LDL R17, [R1+0x21bc] ;  /* 0x0021bc0001117983 */ /* 0x000ea80000100800 */
[----:B------:R4:W2:Y:S02]  /*33e80*/  @!P2 LDG.E.U16 R42, desc[UR6][R30.64] ;  /* 0x000000061e2aa981 */ /* 0x0008a4000c1e1500 */
[----:B----4-:R-:W-:-:S02]  /*33e90*/  @!P3 IMAD.MOV.U32 R30, RZ, RZ, R14 ;  /* 0x000000ffff1eb224 */ /* 0x010fc400078e000e */
[----:B------:R-:W4:Y:S01]  /*33ea0*/  LDL R14, [R1+0x2144] ;  /* 0x00214400010e7983 */ /* 0x000f220000100800 */
[----:B---3--:R-:W-:-:S03]  /*33eb0*/  @!P3 IMAD.MOV.U32 R31, RZ, RZ, R16 ;  /* 0x000000ffff1fb224 */ /* 0x008fc600078e0010 */
        /* <DEDUP_REMOVED lines=9> */
[----:B--2---:R-:W-:-:S03]  /*33f50*/  @!P1 IMAD.MOV.U32 R31, RZ, RZ, R15 ;  /* 0x000000ffff1f9224 */ /* 0x004fc600078e000f */
[----:B------:R-:W2:Y:S04]  /*33f60*/  LDL R15, [R1+0x21c4] ;  /* 0x0021c400010f7983 */ /* 0x000ea80000100800 */
[----:B------:R0:W2:Y:S02]  /*33f70*/  @!P1 LDG.E.U16 R36, desc[UR6][R30.64] ;  /* 0x000000061e249981 */ /* 0x0000a4000c1e1500 */
[----:B0-----:R-:W-:Y:S02]  /*33f80*/  @!P2 IMAD.MOV.U32 R30, RZ, RZ, R13 ;  /* 0x000000ffff1ea224 */ /* 0x001fe400078e000d */
[----:B------:R-:W2:Y:S01]  /*33f90*/  LDL R13, [R1+0x21d8] ;  /* 0x0021d800010d7983 */ /* 0x000ea20000100800 */
[----:B----4-:R-:W-:-:S03]  /*33fa0*/  @!P2 IMAD.MOV.U32 R31, RZ, RZ, R14 ;  /* 0x000000ffff1fa224 */ /* 0x010fc600078e000e */
[----:B------:R-:W4:Y:S04]  /*33fb0*/  LDL R14, [R1+0x21cc] ;  /* 0x0021cc00010e7983 */ /* 0x000f280000100800 */
[----:B------:R0:W4:Y:S02]  /*33fc0*/  @!P2 LDG.E.U16 R34, desc[UR6][R30.64] ;  /* 0x000000061e22a981 */ /* 0x000124000c1e1500 */
[----:B0-----:R-:W-:Y:S02]  /*33fd0*/  @!P3 IMAD.MOV.U32 R30, RZ, RZ, R25 ;  /* 0x000000ffff1eb224 */ /* 0x001fe400078e0019 */
[----:B------:R-:W-:Y:S01]  /*33fe0*/  @!P3 IMAD.MOV.U32 R31, RZ, RZ, R26 ;  /* 0x000000ffff1fb224 */ /* 0x000fe200078e001a */
[----:B------:R-:W4:Y:S04]  /*33ff0*/  LDL R25, [R1+0x224c] ;  /* 0x00224c0001197983 */ /* 0x000f280000100800 */
[----:B------:R-:W4:Y:S04]  /*34000*/  LDL R26, [R1+0x2250] ;  /* 0x00225000011a7983 */ /* 0x000f280000100800 */
[----:B------:R3:W4:Y:S02]  /*34010*/  @!P3 LDG.E.U16 R32, desc[UR6][R30.64] ;  /* 0x000000061e20b981 */ /* 0x000724000c1e1500 */
[----:B---3--:R-:W-:-:S02]  /*34020*/  @!P0 IMAD.MOV.U32 R30, RZ, RZ, R2 ;  /* 0x000000ffff1e8224 */ /* 0x008fc400078e0002 */
[----:B------:R-:W-:Y:S01]  /*34030*/  @!P0 IMAD.MOV.U32 R31, RZ, RZ, R12 ;  /* 0x000000ffff1f8224 */ /* 0x000fe200078e000c */
[----:B------:R-:W3:Y:S04]  /*34040*/  LDL R2, [R1+0x2240] ;  /* 0x0022400001027983 */ /* 0x000ee80000100800 */
[----:B------:R-:W3:Y:S04]  /*34050*/  LDL R12, [R1+0x2234] ;  /* 0x00223400010c7983 */ /* 0x000ee80000100800 */
[----:B------:R0:W3:Y:S02]  /*34060*/  @!P0 LDG.E.U16 R33, desc[UR6][R30.64] ;  /* 0x000000061e218981 */ /* 0x0000e4000c1e1500 */
[----:B0-----:R-:W-:-:S02]  /*34070*/  @!P1 IMAD.MOV.U32 R30, RZ, RZ, R16 ;  /* 0x000000ffff1e9224 */ /* 0x001fc400078e0010 */
[----:B------:R-:W-:Y:S01]  /*34080*/  @!P1 IMAD.MOV.U32 R31, RZ, RZ, R17 ;  /* 0x000000ffff1f9224 */ /* 0x000fe200078e0011 */
[----:B------:R-:W-:Y:S01]  /*34090*/  PRMT R37, RZ, 0x7610, R37 ;  /* 0x00007610ff257816 */ /* 0x000fe20000000025 */
[----:B------:R-:W3:Y:S04]  /*340a0*/  LDL R17, [R1+0x2258] ;  /* 0x0022580001117983 */ /* 0x000ee80000100800 */
[----:B------:R0:W3:Y:S04]  /*340b0*/  @!P1 LDG.E.U16 R35, desc[UR6][R30.64] ;  /* 0x000000061e239981 */ /* 0x0000e8000c1e1500 */
[----:B------:R-:W3:Y:S01]  /*340c0*/  LDL R16, [R1+0x22b4] ;  /* 0x0022b40001107983 */ /* 0x000ee20000100800 */
[----:B0-----:R-:W-:-:S03]  /*340d0*/  @!P2 IMAD.MOV.U32 R30, RZ, RZ, R0 ;  /* 0x000000ffff1ea224 */ /* 0x001fc600078e0000 */
[----:B------:R-:W3:Y:S01]  /*340e0*/  LDL R0, [R1+0x2248] ;  /* 0x0022480001007983 */ /* 0x000ee20000100800 */
[----:B------:R-:W-:Y:S02]  /*340f0*/  PRMT R39, RZ, 0x7610, R39 ;  /* 0x00007610ff277816 */ /* 0x000fe40000000027 */
[----:B------:R-:W-:Y:S01]  /*34100*/  PRMT R41, RZ, 0x7610, R41 ;  /* 0x00007610ff297816 */ /* 0x000fe20000000029 */
[----:B--2---:R-:W-:Y:S02]  /*34110*/  @!P2 IMAD.MOV.U32 R31, RZ, RZ, R15 ;  /* 0x000000ffff1fa224 */ /* 0x004fe400078e000f */
[----:B------:R-:W2:Y:S04]  /*34120*/  LDL R15, [R1+0x22c0] ;  /* 0x0022c000010f7983 */ /* 0x000ea80000100800 */
[----:B------:R0:W2:Y:S02]  /*34130*/  @!P2 LDG.E.U16 R37, desc[UR6][R30.64] ;  /* 0x000000061e25a981 */ /* 0x0000a4000c1e1500 */
[----:B0-----:R-:W-:-:S02]  /*34140*/  @!P3 IMAD.MOV.U32 R30, RZ, RZ, R13 ;  /* 0x000000ffff1eb224 */ /* 0x001fc400078e000d */
[----:B------:R-:W2:Y:S01]  /*34150*/  LDL R13, [R1+0x22c8] ;  /* 0x0022c800010d7983 */ /* 0x000ea20000100800 */
[----:B----4-:R-:W-:-:S03]  /*34160*/  @!P3 IMAD.MOV.U32 R31, RZ, RZ, R14 ;  /* 0x000000ffff1fb224 */ /* 0x010fc600078e000e */
[----:B------:R-:W4:Y:S04]  /*34170*/  LDL R14, [R1+0x22bc] ;  /* 0x0022bc00010e7983 */ /* 0x000f280000100800 */
[----:B------:R3:W4:Y:S02]  /*34180*/  @!P3 LDG.E.U16 R39, desc[UR6][R30.64] ;  /* 0x000000061e27b981 */ /* 0x000724000c1e1500 */
[----:B---3--:R-:W-:Y:S02]  /*34190*/  @!P0 IMAD.MOV.U32 R31, RZ, RZ, R12 ;  /* 0x000000ffff1f8224 */ /* 0x008fe400078e000c */
[----:B------:R-:W3:Y:S01]  /*341a0*/  LDL R12, [R1+0x22c4] ;  /* 0x0022c400010c7983 */ /* 0x000ee20000100800 */
[----:B------:R-:W-:-:S03]  /*341b0*/  @!P0 IMAD.MOV.U32 R30, RZ, RZ, R2 ;  /* 0x000000ffff1e8224 */ /* 0x000fc600078e0002 */
[----:B------:R-:W3:Y:S04]  /*341c0*/  LDL R2, [R1+0x22d0] ;  /* 0x0022d00001027983 */ /* 0x000ee80000100800 */
[----:B------:R0:W3:Y:S02]  /*341d0*/  @!P0 LDG.E.U16 R41, desc[UR6][R30.64] ;  /* 0x000000061e298981 */ /* 0x0000e4000c1e1500 */
[----:B0-----:R-:W-:Y:S02]  /*341e0*/  @!P1 IMAD.MOV.U32 R30, RZ, RZ, R0 ;  /* 0x000000ffff1e9224 */ /* 0x001fe400078e0000 */
[----:B------:R-:W3:Y:S01]  /*341f0*/  LDL R0, [R1+0x22d8] ;  /* 0x0022d80001007983 */ /* 0x000ee20000100800 */
[----:B------:R-:W-:Y:S01]  /*34200*/  PRMT R43, RZ, 0x7610, R43 ;  /* 0x00007610ff2b7816 */ /* 0x000fe2000000002b */
[----:B------:R-:W-:Y:S01]  /*34210*/  @!P1 IMAD.MOV.U32 R31, RZ, RZ, R28 ;  /* 0x000000ffff1f9224 */ /* 0x000fe200078e001c */
[----:B------:R-:W-:-:S04]  /*34220*/  PRMT R45, RZ, 0x7610, R45 ;  /* 0x00007610ff2d7816 */ /* 0x000fc8000000002d */
[----:B------:R0:W3:Y:S01]  /*34230*/  @!P1 LDG.E.U16 R43, desc[UR6][R30.64] ;  /* 0x000000061e2b9981 */ /* 0x0000e2000c1e1500 */
[----:B------:R-:W-:Y:S01]  /*34240*/  PRMT R47, RZ, 0x7610, R47 ;  /* 0x00007610ff2f7816 */ /* 0x000fe2000000002f */
[----:B0-----:R-:W-:Y:S02]  /*34250*/  @!P2 IMAD.MOV.U32 R30, RZ, RZ, R26 ;  /* 0x000000ffff1ea224 */ /* 0x001fe400078e001a */
[----:B------:R-:W-:-:S05]  /*34260*/  @!P2 IMAD.MOV.U32 R31, RZ, RZ, R27 ;  /* 0x000000ffff1fa224 */ /* 0x000fca00078e001b */
[----:B------:R0:W3:Y:S01]  /*34270*/  @!P2 LDG.E.U16 R45, desc[UR6][R30.64] ;  /* 0x000000061e2da981 */ /* 0x0000e2000c1e1500 */
[----:B------:R-:W-:Y:S01]  /*34280*/  PRMT R49, RZ, 0x7610, R49 ;  /* 0x00007610ff317816 */ /* 0x000fe20000000031 */
[----:B0-----:R-:W-:Y:S02]  /*34290*/  @!P3 IMAD.MOV.U32 R30, RZ, RZ, R17 ;  /* 0x000000ffff1eb224 */ /* 0x001fe400078e0011 */
[----:B------:R-:W-:Y:S01]  /*342a0*/  @!P3 IMAD.MOV.U32 R31, RZ, RZ, R25 ;  /* 0x000000ffff1fb224 */ /* 0x000fe200078e0019 */
[----:B------:R-:W-:Y:S01]  /*342b0*/  PRMT R51, RZ, 0x7610, R51 ;  /* 0x00007610ff337816 */ /* 0x000fe20000000033 */
[----:B------:R-:W3:Y:S04]  /*342c0*/  LDL.LU R25, [R1+0xf0] ;  /* 0x0000f00001197983 */ /* 0x000ee80000300800 */
[----:B------:R0:W3:Y:S04]  /*342d0*/  @!P3 LDG.E.U16 R47, desc[UR6][R30.64] ;  /* 0x000000061e2fb981 */ /* 0x0000e8000c1e1500 */
[----:B------:R-:W3:Y:S04]  /*342e0*/  LDL.LU R26, [R1+0xec] ;  /* 0x0000ec00011a7983 */ /* 0x000ee80000300800 */
[----:B------:R-:W3:Y:S04]  /*342f0*/  LDL.LU R27, [R1+0xe8] ;  /* 0x0000e800011b7983 */ /* 0x000ee80000300800 */
[----:B------:R-:W3:Y:S04]  /*34300*/  LDL.LU R28, [R1+0xc4] ;  /* 0x0000c400011c7983 */ /* 0x000ee80000300800 */
[----:B------:R-:W3:Y:S04]  /*34310*/  LDL.LU R29, [R1+0xc0] ;  /* 0x0000c000011d7983 */ /* 0x000ee80000300800 */
[----:B------:R-:W3:Y:S04]  /*34320*/  LDL.LU R52, [R1+0xbc] ;  /* 0x0000bc0001347983 */ /* 0x000ee80000300800 */
[----:B------:R-:W3:Y:S04]  /*34330*/  LDL.LU R54, [R1+0xb8] ;  /* 0x0000b80001367983 */ /* 0x000ee80000300800 */
[----:B------:R-:W3:Y:S01]  /*34340*/  LDL.LU R58, [R1+0x94] ;  /* 0x00009400013a7983 */ /* 0x000ee20000300800 */
[----:B0-----:R-:W-:-:S03]  /*34350*/  @!P0 IMAD.MOV.U32 R31, RZ, RZ, R16 ;  /* 0x000000ffff1f8224 */ /* 0x001fc600078e0010 */
[----:B------:R-:W3:Y:S01]  /*34360*/  LDL.LU R59, [R1+0x90] ;  /* 0x00009000013b7983 */ /* 0x000ee20000300800 */
[----:B------:R-:W-:Y:S02]  /*34370*/  PRMT R53, RZ, 0x7610, R53 ;  /* 0x00007610ff357816 */ /* 0x000fe40000000035 */
[----:B------:R-:W-:Y:S01]  /*34380*/  PRMT R55, RZ, 0x7610, R55 ;  /* 0x00007610ff377816 */ /* 0x000fe20000000037 */
[----:B--2---:R-:W-:-:S05]  /*34390*/  @!P0 IMAD.MOV.U32 R30, RZ, RZ, R15 ;  /* 0x000000ffff1e8224 */ /* 0x004fca00078e000f */
[----:B------:R0:W2:Y:S02]  /*343a0*/  @!P0 LDG.E.U16 R49, desc[UR6][R30.64] ;  /* 0x000000061e318981 */ /* 0x0000a4000c1e1500 */
[----:B0-----:R-:W-:Y:S02]  /*343b0*/  @!P1 IMAD.MOV.U32 R30, RZ, RZ, R13 ;  /* 0x000000ffff1e9224 */ /* 0x001fe400078e000d */
[----:B----4-:R-:W-:-:S05]  /*343c0*/  @!P1 IMAD.MOV.U32 R31, RZ, RZ, R14 ;  /* 0x000000ffff1f9224 */ /* 0x010fca00078e000e */
[----:B------:R3:W4:Y:S02]  /*343d0*/  @!P1 LDG.E.U16 R51, desc[UR6][R30.64] ;  /* 0x000000061e339981 */ /* 0x000724000c1e1500 */
[----:B---3--:R-:W-:Y:S02]  /*343e0*/  @!P2 IMAD.MOV.U32 R31, RZ, RZ, R12 ;  /* 0x000000ffff1fa224 */ /* 0x008fe400078e000c */
[----:B------:R-:W3:Y:S04]  /*343f0*/  LDL.LU R12, [R1+0x64] ;  /* 0x00006400010c7983 */ /* 0x000ee80000300800 */
[----:B------:R-:W2:Y:S01]  /*34400*/  LDL.LU R13, [R1+0x60] ;  /* 0x00006000010d7983 */ /* 0x000ea20000300800 */
[----:B------:R-:W-:-:S03]  /*34410*/  @!P2 IMAD.MOV.U32 R30, RZ, RZ, R2 ;  /* 0x000000ffff1ea224 */ /* 0x000fc600078e0002 */
[----:B------:R-:W4:Y:S04]  /*34420*/  LDL.LU R14, [R1+0x5c] ;  /* 0x00005c00010e7983 */ /* 0x000f280000300800 */
[----:B------:R-:W4:Y:S04]  /*34430*/  LDL.LU R15, [R1+0x58] ;  /* 0x00005800010f7983 */ /* 0x000f280000300800 */
[----:B------:R-:W4:Y:S04]  /*34440*/  LDL.LU R16, [R1+0x34] ;  /* 0x0000340001107983 */ /* 0x000f280000300800 */
[----:B------:R-:W4:Y:S04]  /*34450*/  LDL.LU R17, [R1+0x30] ;  /* 0x0000300001117983 */ /* 0x000f280000300800 */
[----:B------:R-:W4:Y:S04]  /*34460*/  LDL.LU R48, [R1+0x2c] ;  /* 0x00002c0001307983 */ /* 0x000f280000300800 */
[----:B------:R0:W4:Y:S04]  /*34470*/  @!P2 LDG.E.U16 R53, desc[UR6][R30.64] ;  /* 0x000000061e35a981 */ /* 0x000128000c1e1500 */
[----:B------:R-:W4:Y:S04]  /*34480*/  LDL.LU R50, [R1+0x28] ;  /* 0x0000280001327983 */ /* 0x000f280000300800 */
[----:B------:R-:W4:Y:S04]  /*34490*/  LDL.LU R60, [R1+0x14] ;  /* 0x00001400013c7983 */ /* 0x000f280000300800 */
[----:B------:R-:W4:Y:S04]  /*344a0*/  LDL.LU R61, [R1+0x10] ;  /* 0x00001000013d7983 */ /* 0x000f280000300800 */
[----:B------:R-:W4:Y:S01]  /*344b0*/  LDL.LU R2, [R1+0xc] ;  /* 0x00000c0001027983 */ /* 0x000f220000300800 */
[----:B0-----:R-:W-:-:S02]  /*344c0*/  @!P3 IMAD.MOV.U32 R31, RZ, RZ, R3 ;  /* 0x000000ffff1fb224 */ /* 0x001fc400078e0003 */
[----:B------:R-:W-:Y:S02]  /*344d0*/  @!P3 IMAD.MOV.U32 R30, RZ, RZ, R0 ;  /* 0x000000ffff1eb224 */ /* 0x000fe400078e0000 */
[----:B------:R-:W4:Y:S04]  /*344e0*/  LDL.LU R0, [R1+0x8] ;  /* 0x0000080001007983 */ /* 0x000f280000300800 */
[----:B------:R0:W-:Y:S04]  /*344f0*/  STL [R1+0x2370], R3 ;  /* 0x0023700301007387 */ /* 0x0001e80000100800 */
[----:B------:R1:W4:Y:S04]  /*34500*/  @!P3 LDG.E.U16 R55, desc[UR6][R30.64] ;  /* 0x000000061e37b981 */ /* 0x000328000c1e1500 */
[----:B0-----:R-:W3:Y:S04]  /*34510*/  LDL.LU R3, [R1+0x88] ;  /* 0x0000880001037983 */ /* 0x001ee80000300800 */
[----:B------:R-:W1:Y:S04]  /*34520*/  LDL R30, [R1+0x2344] ;  /* 0x00234400011e7983 */ /* 0x000e680000100800 */
[----:B------:R-:W1:Y:S01]  /*34530*/  LDL R31, [R1+0x2350] ;  /* 0x00235000011f7983 */ /* 0x000e620000100800 */
[----:B------:R-:W-:-:S02]  /*34540*/  PRMT R56, RZ, 0x7610, R56 ;  /* 0x00007610ff387816 */ /* 0x000fc40000000038 */
[----:B-1----:R-:W-:-:S04]  /*34550*/  @!P2 LOP3.LUT R31, R31, R30, RZ, 0x3c, !PT ;  /* 0x0000001e1f1fa212 */ /* 0x002fc800078e3cff */
[----:B------:R-:W-:-:S04]  /*34560*/  @!P2 LOP3.LUT R30, R31, R30, RZ, 0x3c, !PT ;  /* 0x0000001e1f1ea212 */ /* 0x000fc800078e3cff */
[----:B------:R-:W-:-:S05]  /*34570*/  @!P2 LOP3.LUT R31, R31, R30, RZ, 0x3c, !PT ;  /* 0x0000001e1f1fa212 */ /* 0x000fca00078e3cff */
[----:B------:R0:W4:Y:S04]  /*34580*/  @!P2 LDG.E.U16 R56, desc[UR6][R30.64] ;  /* 0x000000061e38a981 */ /* 0x000128000c1e1500 */
[----:B------:R-:W0:Y:S04]  /*34590*/  LDL R30, [R1+0x234c] ;  /* 0x00234c00011e7983 */ /* 0x000e280000100800 */
[----:B------:R-:W0:Y:S01]  /*345a0*/  LDL R31, [R1+0x2354] ;  /* 0x00235400011f7983 */ /* 0x000e220000100800 */
[----:B------:R-:W-:Y:S02]  /*345b0*/  PRMT R57, RZ, 0x7610, R57 ;  /* 0x00007610ff397816 */ /* 0x000fe40000000039 */
[----:B0-----:R-:W-:-:S04]  /*345c0*/  @!P3 LOP3.LUT R31, R31, R30, RZ, 0x3c, !PT ;  /* 0x0000001e1f1fb212 */ /* 0x001fc800078e3cff */
[----:B------:R-:W-:-:S04]  /*345d0*/  @!P3 LOP3.LUT R30, R31, R30, RZ, 0x3c, !PT ;  /* 0x0000001e1f1eb212 */ /* 0x000fc800078e3cff */
[----:B------:R-:W-:-:S05]  /*345e0*/  @!P3 LOP3.LUT R31, R31, R30, RZ, 0x3c, !PT ;  /* 0x0000001e1f1fb212 */ /* 0x000fca00078e3cff */
[----:B------:R0:W4:Y:S04]  /*345f0*/  @!P3 LDG.E.U16 R57, desc[UR6][R30.64] ;  /* 0x000000061e39b981 */ /* 0x000128000c1e1500 */
[----:B------:R-:W2:Y:S01]  /*34600*/  LDL.LU R30, [R1+0x8c] ;  /* 0x00008c00011e7983 */ /* 0x000ea20000300800 */
[----:B0-----:R-:W0:Y:S02]  /*34610*/  S2R R31, SR_TID.X ;  /* 0x00000000001f7919 */ /* 0x001e240000002100 */
[----:B0-----:R-:W-:-:S05]  /*34620*/  LOP3.LUT R31, R31, 0x1f, RZ, 0xc0, !PT ;  /* 0x0000001f1f1f7812 */ /* 0x001fca00078ec0ff */
[----:B------:R-:W-:-:S05]  /*34630*/  IMAD.SHL.U32 R31, R31, 0x2, RZ ;  /* 0x000000021f1f7824 */ /* 0x000fca00078e00ff */
[----:B------:R-:W-:-:S05]  /*34640*/  LOP3.LUT R31, R31, 0x10, RZ, 0x3c, !PT ;  /* 0x000000101f1f7812 */ /* 0x000fca00078e3cff */
        /* <DEDUP_REMOVED lines=8> */
[----:B---3--:R-:W3:Y:S04]  /*346d0*/  LDL.LU R27, [R1+0x3690] ;  /* 0x00369000011b7983 */ /* 0x008ee80000300800 */
[----:B------:R-:W3:Y:S04]  /*346e0*/  LDL.LU R28, [R1+0x368c] ;  /* 0x00368c00011c7983 */ /* 0x000ee80000300800 */
[----:B------:R-:W3:Y:S04]  /*346f0*/  LDL.LU R29, [R1+0x3688] ;  /* 0x00368800011d7983 */ /* 0x000ee80000300800 */
[----:B------:R-:W3:Y:S04]  /*34700*/  LDL.LU R52, [R1+0x3684] ;  /* 0x0036840001347983 */ /* 0x000ee80000300800 */
[----:B------:R0:W-:Y:S04]  /*34710*/  STS.U16 [R31+UR4+0x9d80], R54 ;  /* 0x009d80361f007988 */ /* 0x0001e80008000404 */
[----:B------:R1:W-:Y:S04]  /*34720*/  STS.U16 [R31+UR4+0xa100], R58 ;  /* 0x00a1003a1f007988 */ /* 0x0003e80008000404 */
[----:B------:R1:W-:Y:S04]  /*34730*/  STS.U16 [R31+UR4+0xa140], R59 ;  /* 0x00a1403b1f007988 */ /* 0x0003e80008000404 */
[----:B0-----:R-:W3:Y:S04]  /*34740*/  LDL.LU R54, [R1+0x3680] ;  /* 0x0036800001367983 */ /* 0x001ee80000300800 */
[----:B-1----:R-:W3:Y:S04]  /*34750*/  LDL.LU R58, [R1+0x367c] ;  /* 0x00367c00013a7983 */ /* 0x002ee80000300800 */
[----:B------:R-:W3:Y:S04]  /*34760*/  LDL.LU R59, [R1+0x3678] ;  /* 0x00367800013b7983 */ /* 0x000ee80000300800 */
[----:B--2---:R-:W-:Y:S04]  /*34770*/  STS.U16 [R31+UR4+0xa180], R30 ;  /* 0x00a1801e1f007988 */ /* 0x004fe80008000404 */
[----:B------:R0:W-:Y:S04]  /*34780*/  STS.U16 [R31+UR4+0xa1c0], R3 ;  /* 0x00a1c0031f007988 */ /* 0x0001e80008000404 */
[----:B------:R1:W-:Y:S04]  /*34790*/  STS.U16 [R31+UR4+0xa540], R12 ;  /* 0x00a5400c1f007988 */ /* 0x0003e80008000404 */
[----:B------:R2:W-:Y:S04]  /*347a0*/  STS.U16 [R31+UR4+0xa500], R13 ;  /* 0x00a5000d1f007988 */ /* 0x0005e80008000404 */
[----:B----4-:R4:W-:Y:S04]  /*347b0*/  STS.U16 [R31+UR4+0xa5c0], R14 ;  /* 0x00a5c00e1f007988 */ /* 0x0109e80008000404 */
[----:B------:R4:W-:Y:S04]  /*347c0*/  STS.U16 [R31+UR4+0xa580], R15 ;  /* 0x00a5800f1f007988 */ /* 0x0009e80008000404 */
[----:B------:R4:W-:Y:S04]  /*347d0*/  STS.U16 [R31+UR4+0xa900], R16 ;  /* 0x00a900101f007988 */ /* 0x0009e80008000404 */
[----:B0-----:R-:W3:Y:S04]  /*347e0*/  LDL.LU R3, [R1+0x1b0] ;  /* 0x0001b00001037983 */ /* 0x001ee80000300800 */
[----:B-1----:R-:W3:Y:S04]  /*347f0*/  LDL.LU R12, [R1+0x1ac] ;  /* 0x0001ac00010c7983 */ /* 0x002ee80000300800 */
[----:B--2---:R-:W2:Y:S04]  /*34800*/  LDL.LU R13, [R1+0x1a8] ;  /* 0x0001a800010d7983 */ /* 0x004ea80000300800 */
[----:B----4-:R-:W4:Y:S04]  /*34810*/  LDL.LU R14, [R1+0x1a4] ;  /* 0x0001a400010e7983 */ /* 0x010f280000300800 */
        /* <DEDUP_REMOVED lines=17> */
[----:B---3--:R0:W-:Y:S04]  /*34930*/  STS.U16 [R31+UR4+0xb100], R59 ;  /* 0x00b1003b1f007988 */ /* 0x0081e80008000404 */
[----:B------:R-:W-:Y:S04]  /*34940*/  STS.U16 [R31+UR4+0xb140], R58 ;  /* 0x00b1403a1f007988 */ /* 0x000fe80008000404 */
[----:B------:R-:W-:Y:S04]  /*34950*/  STS.U16 [R31+UR4+0xb180], R54 ;  /* 0x00b180361f007988 */ /* 0x000fe80008000404 */
[----:B------:R-:W-:Y:S04]  /*34960*/  STS.U16 [R31+UR4+0xb1c0], R52 ;  /* 0x00b1c0341f007988 */ /* 0x000fe80008000404 */
[----:B------:R-:W-:Y:S04]  /*34970*/  STS.U16 [R31+UR4+0xb540], R29 ;  /* 0x00b5401d1f007988 */ /* 0x000fe80008000404 */
[----:B------:R1:W-:Y:S01]  /*34980*/  STS.U16 [R31+UR4+0xb500], R28 ;  /* 0x00b5001c1f007988 */ /* 0x0003e20008000404 */
[----:B0-----:R-:W-:-:S03]  /*34990*/  LOP3.LUT R59, R30, 0x1f, RZ, 0xc0, !PT ;  /* 0x0000001f1e3b7812 */ /* 0x001fc600078ec0ff */
[----:B------:R-:W-:Y:S04]  /*349a0*/  STS.U16 [R31+UR4+0xb5c0], R27 ;  /* 0x00b5c01b1f007988 */ /* 0x000fe80008000404 */
[----:B------:R-:W-:Y:S01]  /*349b0*/  STS.U16 [R31+UR4+0xb580], R26 ;  /* 0x00b5801a1f007988 */ /* 0x000fe20008000404 */
[----:B-1----:R-:W-:-:S03]  /*349c0*/  IMAD.SHL.U32 R28, R59, 0x2, RZ ;  /* 0x000000023b1c7824 */ /* 0x002fc600078e00ff */
[----:B------:R-:W-:Y:S04]  /*349d0*/  STS.U16 [R31+UR4+0xb900], R25 ;  /* 0x00b900191f007988 */ /* 0x000fe80008000404 */
[----:B------:R-:W-:Y:S04]  /*349e0*/  STS.U16 [R31+UR4+0xb940], R24 ;  /* 0x00b940181f007988 */ /* 0x000fe80008000404 */
[----:B------:R-:W-:Y:S04]  /*349f0*/  STS.U16 [R31+UR4+0xb980], R23 ;  /* 0x00b980171f007988 */ /* 0x000fe80008000404 */
[----:B------:R-:W-:Y:S01]  /*34a00*/  STS.U16 [R31+UR4+0xb9c0], R22 ;  /* 0x00b9c0161f007988 */ /* 0x000fe20008000404 */
[----:B------:R-:W-:-:S03]  /*34a10*/  LOP3.LUT R28, R28, 0x20, RZ, 0x3c, !PT ;  /* 0x000000201c1c7812 */ /* 0x000fc600078e3cff */
[----:B------:R-:W-:Y:S04]  /*34a20*/  STS.U16 [R31+UR4+0xbd40], R21 ;  /* 0x00bd40151f007988 */ /* 0x000fe80008000404 */
[----:B------:R-:W-:Y:S04]  /*34a30*/  STS.U16 [R31+UR4+0xbd00], R20 ;  /* 0x00bd00141f007988 */ /* 0x000fe80008000404 */
[----:B------:R-:W-:Y:S04]  /*34a40*/  STS.U16 [R31+UR4+0xbdc0], R19 ;  /* 0x00bdc0131f007988 */ /* 0x000fe80008000404 */
[----:B------:R-:W-:Y:S04]  /*34a50*/  STS.U16 [R31+UR4+0xbd80], R18 ;  /* 0x00bd80121f007988 */ /* 0x000fe80008000404 */
[----:B------:R-:W-:Y:S04]  /*34a60*/  STS.U16 [R28+UR4+0x8200], R3 ;  /* 0x008200031c007988 */ /* 0x000fe80008000404 */
[----:B------:R0:W-:Y:S04]  /*34a70*/  STS.U16 [R28+UR4+0x8240], R12 ;  /* 0x0082400c1c007988 */ /* 0x0001e80008000404 */
[----:B--2---:R1:W-:Y:S04]  /*34a80*/  STS.U16 [R28+UR4+0x8280], R13 ;  /* 0x0082800d1c007988 */ /* 0x0043e80008000404 */
[----:B----4-:R2:W-:Y:S04]  /*34a90*/  STS.U16 [R28+UR4+0x82c0], R14 ;  /* 0x0082c00e1c007988 */ /* 0x0105e80008000404 */
[----:B------:R3:W-:Y:S04]  /*34aa0*/  STS.U16 [R28+UR4+0x8640], R15 ;  /* 0x0086400f1c007988 */ /* 0x0007e80008000404 */
[----:B------:R4:W-:Y:S04]  /*34ab0*/  STS.U16 [R28+UR4+0x8600], R16 ;  /* 0x008600101c007988 */ /* 0x0009e80008000404 */
[----:B0-----:R-:W4:Y:S04]  /*34ac0*/  LDL.LU R12, [R1+0x14c] ;  /* 0x00014c00010c7983 */ /* 0x001f280000300800 */
[----:B-1----:R-:W4:Y:S04]  /*34ad0*/  LDL.LU R13, [R1+0x148] ;  /* 0x00014800010d7983 */ /* 0x002f280000300800 */
[----:B--2---:R-:W2:Y:S04]  /*34ae0*/  LDL.LU R14, [R1+0x144] ;  /* 0x00014400010e7983 */ /* 0x004ea80000300800 */
        /* <DEDUP_REMOVED lines=34> */
[----:B------:R1:W-:Y:S04]  /*34d10*/  STS.U16 [R28+UR4+0x8ec0], R13 ;  /* 0x008ec00d1c007988 */ /* 0x0003e80008000404 */
[----:B--2---:R2:W-:Y:S04]  /*34d20*/  STS.U16 [R28+UR4+0x8e80], R14 ;  /* 0x008e800e1c007988 */ /* 0x0045e80008000404 */
[----:B---3--:R3:W-:Y:S04]  /*34d30*/  STS.U16 [R28+UR4+0x9200], R15 ;  /* 0x0092000f1c007988 */ /* 0x0087e80008000404 */
[----:B----4-:R4:W-:Y:S04]  /*34d40*/  STS.U16 [R28+UR4+0x9240], R16 ;  /* 0x009240101c007988 */ /* 0x0109e80008000404 */
[----:B------:R4:W-:Y:S04]  /*34d50*/  STS.U16 [R28+UR4+0x9280], R26 ;  /* 0x0092801a1c007988 */ /* 0x0009e80008000404 */
[----:B0-----:R-:W4:Y:S04]  /*34d60*/  LDL.LU R12, [R1+0x3674] ;  /* 0x00367400010c7983 */ /* 0x001f280000300800 */
[----:B-1----:R-:W4:Y:S04]  /*34d70*/  LDL.LU R13, [R1+0x3670] ;  /* 0x00367000010d7983 */ /* 0x002f280000300800 */
[----:B--2---:R-:W2:Y:S04]  /*34d80*/  LDL.LU R14, [R1+0x366c] ;  /* 0x00366c00010e7983 */ /* 0x004ea80000300800 */
[----:B---3--:R-:W3:Y:S04]  /*34d90*/  LDL.LU R15, [R1+0x3668] ;  /* 0x00366800010f7983 */ /* 0x008ee80000300800 */
[----:B----4-:R-:W4:Y:S04]  /*34da0*/  LDL.LU R16, [R1+0x3664] ;  /* 0x0036640001107983 */ /* 0x010f280000300800 */
[----:B------:R0:W-:Y:S04]  /*34db0*/  STS.U16 [R28+UR4+0x92c0], R27 ;  /* 0x0092c01b1c007988 */ /* 0x0001e80008000404 */
[----:B------:R-:W2:Y:S04]  /*34dc0*/  LDL.LU R26, [R1+0x1c] ;  /* 0x00001c00011a7983 */ /* 0x000ea80000300800 */
[----:B------:R1:W-:Y:S04]  /*34dd0*/  STS.U16 [R28+UR4+0x9640], R17 ;  /* 0x009640111c007988 */ /* 0x0003e80008000404 */
[----:B------:R1:W-:Y:S04]  /*34de0*/  STS.U16 [R28+UR4+0x9600], R48 ;  /* 0x009600301c007988 */ /* 0x0003e80008000404 */
[----:B------:R1:W-:Y:S04]  /*34df0*/  STS.U16 [R28+UR4+0x96c0], R50 ;  /* 0x0096c0321c007988 */ /* 0x0003e80008000404 */
[----:B------:R1:W-:Y:S04]  /*34e00*/  STS.U16 [R28+UR4+0x9680], R60 ;  /* 0x0096803c1c007988 */ /* 0x0003e80008000404 */
[----:B------:R1:W-:Y:S04]  /*34e10*/  STS.U16 [R28+UR4+0x9a00], R61 ;  /* 0x009a003d1c007988 */ /* 0x0003e80008000404 */
[----:B0-----:R-:W3:Y:S04]  /*34e20*/  LDL.LU R27, [R1+0x18] ;  /* 0x00001800011b7983 */ /* 0x001ee80000300800 */
[----:B-1----:R-:W4:Y:S04]  /*34e30*/  LDL.LU R17, [R1+0x3660] ;  /* 0x0036600001117983 */ /* 0x002f280000300800 */
[----:B------:R-:W4:Y:S04]  /*34e40*/  LDL.LU R48, [R1+0x365c] ;  /* 0x00365c0001307983 */ /* 0x000f280000300800 */
[----:B------:R-:W4:Y:S04]  /*34e50*/  LDL.LU R50, [R1+0x3658] ;  /* 0x0036580001327983 */ /* 0x000f280000300800 */
[----:B------:R-:W4:Y:S04]  /*34e60*/  LDL.LU R60, [R1+0x3654] ;  /* 0x00365400013c7983 */ /* 0x000f280000300800 */
[----:B------:R-:W4:Y:S04]  /*34e70*/  LDL.LU R61, [R1+0x3650] ;  /* 0x00365000013d7983 */ /* 0x000f280000300800 */
[----:B------:R0:W-:Y:S04]  /*34e80*/  STS.U16 [R28+UR4+0x9a40], R2 ;  /* 0x009a40021c007988 */ /* 0x0001e80008000404 */
[----:B------:R1:W-:Y:S04]  /*34e90*/  STS.U16 [R28+UR4+0x9a80], R0 ;  /* 0x009a80001c007988 */ /* 0x0003e80008000404 */
[----:B0-----:R-:W4:Y:S04]  /*34ea0*/  LDL.LU R2, [R1+0x364c] ;  /* 0x00364c0001027983 */ /* 0x001f280000300800 */
[----:B-1----:R-:W4:Y:S04]  /*34eb0*/  LDL.LU R0, [R1+0x3648] ;  /* 0x0036480001007983 */ /* 0x002f280000300800 */
        /* <DEDUP_REMOVED lines=17> */
[----:B------:R1:W-:Y:S04]  /*34fd0*/  STS.U16 [R28+UR4+0xaa00], R31 ;  /* 0x00aa001f1c007988 */ /* 0x0003e80008000404 */
[----:B------:R1:W-:Y:S04]  /*34fe0*/  STS.U16 [R28+UR4+0xaa40], R3 ;  /* 0x00aa40031c007988 */ /* 0x0003e80008000404 */
[----:B0-----:R-:W4:Y:S04]  /*34ff0*/  LDL.LU R30, [R1+0x180] ;  /* 0x00018000011e7983 */ /* 0x001f280000300800 */
[----:B-1----:R-:W4:Y:S04]  /*35000*/  LDL.LU R31, [R1+0x17c] ;  /* 0x00017c00011f7983 */ /* 0x002f280000300800 */
[----:B------:R-:W4:Y:S01]  /*35010*/  LDL.LU R3, [R1+0x178] ;  /* 0x0001780001037983 */ /* 0x000f220000300800 */
[----:B------:R-:W-:-:S05]  /*35020*/  IMAD.SHL.U32 R59, R59, 0x2, RZ ;  /* 0x000000023b3b7824 */ /* 0x000fca00078e00ff */
[----:B------:R-:W-:Y:S01]  /*35030*/  LOP3.LUT R59, R59, 0x30, RZ, 0x3c, !PT ;  /* 0x000000303b3b7812 */ /* 0x000fe200078e3cff */
[----:B--2---:R-:W-:Y:S04]  /*35040*/  STS.U16 [R28+UR4+0xaa80], R26 ;  /* 0x00aa801a1c007988 */ /* 0x004fe80008000404 */
[----:B---3--:R-:W-:Y:S04]  /*35050*/  STS.U16 [R28+UR4+0xaac0], R27 ;  /* 0x00aac01b1c007988 */ /* 0x008fe80008000404 */
[----:B----4-:R0:W-:Y:S04]  /*35060*/  STS.U16 [R28+UR4+0xae40], R0 ;  /* 0x00ae40001c007988 */ /* 0x0101e80008000404 */
[----:B------:R1:W-:Y:S04]  /*35070*/  STS.U16 [R28+UR4+0xae00], R2 ;  /* 0x00ae00021c007988 */ /* 0x0003e80008000404 */
        /* <DEDUP_REMOVED lines=12> */
[----:B------:R-:W-:Y:S04]  /*35140*/  STS.U16 [R28+UR4+0xba40], R10 ;  /* 0x00ba400a1c007988 */ /* 0x000fe80008000404 */
[----:B-1----:R-:W3:Y:S04]  /*35150*/  LDL.LU R2, [R1+0x3640] ;  /* 0x0036400001027983 */ /* 0x002ee80000300800 */
[----:B------:R0:W-:Y:S04]  /*35160*/  STS.U16 [R28+UR4+0xba80], R9 ;  /* 0x00ba80091c007988 */ /* 0x0001e80008000404 */
[----:B0-----:R-:W4:Y:S04]  /*35170*/  LDL.LU R9, [R1+0x174] ;  /* 0x0001740001097983 */ /* 0x001f280000300800 */
[----:B------:R-:W2:Y:S04]  /*35180*/  LDL.LU R10, [R1+0x160] ;  /* 0x00016000010a7983 */ /* 0x000ea80000300800 */
        /* <DEDUP_REMOVED lines=16> */
[----:B------:R-:W-:Y:S04]  /*35290*/  STS.U16 [R28+UR4+0xbac0], R8 ;  /* 0x00bac0081c007988 */ /* 0x000fe80008000404 */
[----:B------:R-:W3:Y:S04]  /*352a0*/  LDL.LU R23, [R1+0xd0] ;  /* 0x0000d00001177983 */ /* 0x000ee80000300800 */
[----:B------:R-:W-:Y:S04]  /*352b0*/  STS.U16 [R28+UR4+0xbe40], R7 ;  /* 0x00be40071c007988 */ /* 0x000fe80008000404 */
[----:B------:R-:W3:Y:S04]  /*352c0*/  LDL.LU R24, [R1+0xcc] ;  /* 0x0000cc0001187983 */ /* 0x000ee80000300800 */
[----:B------:R-:W-:Y:S04]  /*352d0*/  STS.U16 [R28+UR4+0xbe00], R6 ;  /* 0x00be00061c007988 */ /* 0x000fe80008000404 */
[----:B------:R-:W3:Y:S04]  /*352e0*/  LDL.LU R25, [R1+0xc8] ;  /* 0x0000c80001197983 */ /* 0x000ee80000300800 */
[----:B------:R-:W-:Y:S04]  /*352f0*/  STS.U16 [R28+UR4+0xbec0], R5 ;  /* 0x00bec0051c007988 */ /* 0x000fe80008000404 */
[----:B------:R-:W3:Y:S04]  /*35300*/  LDL.LU R26, [R1+0xa4] ;  /* 0x0000a400011a7983 */ /* 0x000ee80000300800 */
[----:B------:R0:W-:Y:S04]  /*35310*/  STS.U16 [R28+UR4+0xbe80], R4 ;  /* 0x00be80041c007988 */ /* 0x0001e80008000404 */
[----:B------:R-:W3:Y:S04]  /*35320*/  LDL.LU R27, [R1+0xa0] ;  /* 0x0000a000011b7983 */ /* 0x000ee80000300800 */
        /* <DEDUP_REMOVED lines=15> */
[----:B----4-:R-:W-:Y:S04]  /*35420*/  STS.U16 [R59+UR4+0x8780], R9 ;  /* 0x008780093b007988 */ /* 0x010fe80008000404 */
[----:B--2---:R-:W-:Y:S04]  /*35430*/  STS.U16 [R59+UR4+0x8b00], R10 ;  /* 0x008b000a3b007988 */ /* 0x004fe80008000404 */
        /* <DEDUP_REMOVED lines=27> */
[----:B-1----:R-:W3:Y:S04]  /*355f0*/  LDL.LU R58, [R1+0x1b4] ;  /* 0x0001b400013a7983 */ /* 0x002ee80000300800 */
[----:B------:R-:W-:Y:S04]  /*35600*/  STS.U16 [R59+UR4+0xa3c0], R30 ;  /* 0x00a3c01e3b007988 */ /* 0x000fe80008000404 */
[----:B------:R0:W-:Y:S04]  /*35610*/  STS.U16 [R59+UR4+0xa740], R31 ;  /* 0x00a7401f3b007988 */ /* 0x0001e80008000404 */
[----:B------:R-:W-:Y:S04]  /*35620*/  STS.U16 [R59+UR4+0xa700], R3 ;  /* 0x00a700033b007988 */ /* 0x000fe80008000404 */
[----:B------:R-:W-:Y:S04]  /*35630*/  STS.U16 [R59+UR4+0xa7c0], R2 ;  /* 0x00a7c0023b007988 */ /* 0x000fe80008000404 */
[----:B------:R-:W-:Y:S04]  /*35640*/  STS.U16 [R59+UR4+0xa780], R0 ;  /* 0x00a780003b007988 */ /* 0x000fe80008000404 */
[----:B------:R-:W-:Y:S04]  /*35650*/  STS.U16 [R59+UR4+0xab00], R46 ;  /* 0x00ab002e3b007988 */ /* 0x000fe80008000404 */
[----:B------:R-:W-:Y:S04]  /*35660*/  STS.U16 [R59+UR4+0xab40], R44 ;  /* 0x00ab402c3b007988 */ /* 0x000fe80008000404 */
[----:B------:R-:W-:Y:S04]  /*35670*/  STS.U16 [R59+UR4+0xab80], R42 ;  /* 0x00ab802a3b007988 */ /* 0x000fe80008000404 */
[----:B------:R-:W-:Y:S01]  /*35680*/  STS.U16 [R59+UR4+0xabc0], R40 ;  /* 0x00abc0283b007988 */ /* 0x000fe20008000404 */
[----:B0-----:R-:W0:Y:S03]  /*35690*/  S2R R31, SR_TID.X ;  /* 0x00000000001f7919 */ /* 0x001e260000002100 */
[----:B------:R-:W-:Y:S04]  /*356a0*/  STS.U16 [R59+UR4+0xaf40], R38 ;  /* 0x00af40263b007988 */ /* 0x000fe80008000404 */
[----:B------:R-:W-:Y:S01]  /*356b0*/  STS.U16 [R59+UR4+0xaf00], R36 ;  /* 0x00af00243b007988 */ /* 0x000fe20008000404 */
[----:B------:R-:W1:Y:S03]  /*356c0*/  S2R R30, SR_TID.X ;  /* 0x00000000001e7919 */ /* 0x000e660000002100 */
        /* <DEDUP_REMOVED lines=13> */
[----:B------:R-:W-:Y:S04]  /*357a0*/  STS.U16 [R59+UR4+0xbbc0], R55 ;  /* 0x00bbc0373b007988 */ /* 0x000fe80008000404 */
[----:B----4-:R-:W4:Y:S01]  /*357b0*/  LDL.LU.64 R52, [R1+0x6c0] ;  /* 0x0006c00001347983 */ /* 0x010f220000300a00 */
[----:B0-----:R-:W-:-:S02]  /*357c0*/  LOP3.LUT R31, R31, 0x7, RZ, 0xc0, !PT ;  /* 0x000000071f1f7812 */ /* 0x001fc400078ec0ff */
[C---:B-1----:R-:W-:Y:S01]  /*357d0*/  LOP3.LUT R49, R30.reuse, 0x7, RZ, 0xc0, !PT ;  /* 0x000000071e317812 */ /* 0x042fe200078ec0ff */
[----:B------:R-:W-:Y:S02]  /*357e0*/  IMAD.SHL.U32 R30, R30, 0x2, RZ ;  /* 0x000000021e1e7824 */ /* 0x000fe400078e00ff */
[----:B------:R-:W-:-:S05]  /*357f0*/  IMAD R31, R31, 0x110, RZ ;  /* 0x000001101f1f7824 */ /* 0x000fca00078e02ff */
[----:B------:R-:W-:Y:S01]  /*35800*/  LOP3.LUT R12, R31, 0x30, R30, 0x78, !PT ;  /* 0x000000301f0c7812 */ /* 0x000fe200078e781e */
[----:B--2---:R0:W-:Y:S04]  /*35810*/  STS.U16 [R59+UR4+0xbf40], R54 ;  /* 0x00bf40363b007988 */ /* 0x0041e80008000404 */
[----:B---3--:R-:W-:Y:S04]  /*35820*/  STS.U16 [R59+UR4+0xbf00], R58 ;  /* 0x00bf003a3b007988 */ /* 0x008fe80008000404 */
[----:B------:R-:W-:Y:S04]  /*35830*/  STS.U16 [R59+UR4+0xbfc0], R56 ;  /* 0x00bfc0383b007988 */ /* 0x000fe80008000404 */
[----:B------:R-:W-:Y:S01]  /*35840*/  STS.U16 [R59+UR4+0xbf80], R57 ;  /* 0x00bf80393b007988 */ /* 0x000fe20008000404 */
[----:B------:R-:W-:Y:S06]  /*35850*/  BAR.SYNC.DEFER_BLOCKING 0x0 ;  /* 0x0000000000007b1d */ /* 0x000fec0000010000 */
[----:B0-----:R-:W4:Y:S04]  /*35860*/  LDL.LU.64 R54, [R1+0x6c8] ;  /* 0x0006c80001367983 */ /* 0x001f280000300a00 */
[----:B------:R-:W0:Y:S04]  /*35870*/  LDSM.16.M88.4 R56, [R12+UR4+0x8000] ;  /* 0x008000040c38783b */ /* 0x000e280008000200 */
[----:B------:R-:W1:Y:S04]  /*35880*/  LDSM.16.M88.4 R32, [R12+UR4+0x8800] ;  /* 0x008800040c20783b */ /* 0x000e680008000200 */
[----:B------:R-:W2:Y:S04]  /*35890*/  LDSM.16.M88.4 R28, [R12+UR4+0x9000] ;  /* 0x009000040c1c783b */ /* 0x000ea80008000200 */
[----:B------:R-:W3:Y:S04]  /*358a0*/  LDSM.16.M88.4 R24, [R12+UR4+0x9800] ;  /* 0x009800040c18783b */ /* 0x000ee80008000200 */
[----:B------:R-:W3:Y:S04]  /*358b0*/  LDSM.16.M88.4 R20, [R12+UR4+0xa000] ;  /* 0x00a000040c14783b */ /* 0x000ee80008000200 */
[----:B------:R-:W3:Y:S04]  /*358c0*/  LDSM.16.M88.4 R4, [R12+UR4+0xa800] ;  /* 0x00a800040c04783b */ /* 0x000ee80008000200 */
[----:B------:R-:W3:Y:S01]  /*358d0*/  LDSM.16.M88.4 R8, [R12+UR4+0xb000] ;  /* 0x00b000040c08783b */ /* 0x000ee20008000200 */
[----:B------:R-:W3:Y:S01]  /*358e0*/  S2R R50, SR_TID.X ;  /* 0x0000000000327919 */ /* 0x000ee20000002100 */
[----:B------:R-:W-:-:S02]  /*358f0*/  IMAD R0, R49, 0x110, RZ ;  /* 0x0000011031007824 */ /* 0x000fc400078e02ff */
[----:B------:R-:W3:Y:S04]  /*35900*/  LDSM.16.M88.4 R12, [R12+UR4+0xb800] ;  /* 0x00b800040c0c783b */ /* 0x000ee80008000200 */
[----:B0-----:R-:W-:Y:S04]  /*35910*/  STL [R1+0x34a8], R58 ;  /* 0x0034a83a01007387 */ /* 0x001fe80000100800 */
[----:B------:R-:W-:Y:S04]  /*35920*/  STL [R1+0x34a4], R59 ;  /* 0x0034a43b01007387 */ /* 0x000fe80000100800 */
[----:B-1----:R-:W-:Y:S04]  /*35930*/  STL [R1+0x34b0], R34 ;  /* 0x0034b02201007387 */ /* 0x002fe80000100800 */
[----:B------:R-:W-:Y:S04]  /*35940*/  STL [R1+0x34ac], R35 ;  /* 0x0034ac2301007387 */ /* 0x000fe80000100800 */
[----:B--2---:R-:W-:Y:S04]  /*35950*/  STL [R1+0x348c], R30 ;  /* 0x00348c1e01007387 */ /* 0x004fe80000100800 */
[----:B------:R-:W-:Y:S04]  /*35960*/  STL [R1+0x3488], R31 ;  /* 0x0034881f01007387 */ /* 0x000fe80000100800 */
[----:B---3--:R-:W-:Y:S04]  /*35970*/  STL [R1+0x34cc], R26 ;  /* 0x0034cc1a01007387 */ /* 0x008fe80000100800 */
[----:B------:R-:W-:Y:S04]  /*35980*/  STL [R1+0x34c8], R27 ;  /* 0x0034c81b01007387 */ /* 0x000fe80000100800 */
[----:B------:R-:W-:Y:S04]  /*35990*/  STL [R1+0x34d4], R22 ;  /* 0x0034d41601007387 */ /* 0x000fe80000100800 */
[----:B------:R-:W-:Y:S04]  /*359a0*/  STL [R1+0x34d0], R23 ;  /* 0x0034d01701007387 */ /* 0x000fe80000100800 */
[----:B------:R-:W-:Y:S04]  /*359b0*/  STL.64 [R1+0x3638], R6 ;  /* 0x0036380601007387 */ /* 0x000fe80000100a00 */
[----:B------:R0:W-:Y:S04]  /*359c0*/  STL.64 [R1+0x3630], R4 ;  /* 0x0036300401007387 */ /* 0x0001e80000100a00 */
[----:B------:R-:W-:Y:S04]  /*359d0*/  STL [R1+0x347c], R10 ;  /* 0x00347c0a01007387 */ /* 0x000fe80000100800 */
[----:B------:R-:W-:Y:S04]  /*359e0*/  STL [R1+0x3478], R11 ;  /* 0x0034780b01007387 */ /* 0x000fe80000100800 */
[----:B------:R-:W2:Y:S04]  /*359f0*/  LDL.LU.64 R36, [R1+0x640] ;  /* 0x0006400001247983 */ /* 0x000ea80000300a00 */
[----:B------:R-:W2:Y:S04]  /*35a00*/  LDL.LU.64 R38, [R1+0x648] ;  /* 0x0006480001267983 */ /* 0x000ea80000300a00 */
[----:B0-----:R-:W3:Y:S04]  /*35a10*/  LDL.LU.64 R4, [R1+0x5a0] ;  /* 0x0005a00001047983 */ /* 0x001ee80000300a00 */
[----:B------:R-:W3:Y:S01]  /*35a20*/  LDL.LU.64 R6, [R1+0x5a8] ;  /* 0x0005a80001067983 */ /* 0x000ee20000300a00 */
[----:B------:R-:W-:-:S02]  /*35a30*/  IMAD.SHL.U32 R3, R50, 0x2, RZ ;  /* 0x0000000232037824 */ /* 0x000fc400078e00ff */
[----:B------:R-:W-:-:S03]  /*35a40*/  IMAD.SHL.U32 R2, R50, 0x80, RZ ;  /* 0x0000008032027824 */ /* 0x000fc600078e00ff */
[C-C-:B------:R-:W-:Y:S02]  /*35a50*/  LOP3.LUT R48, R0.reuse, 0x10, R3.reuse, 0x78, !PT ;  /* 0x0000001000307812 */ /* 0x140fe400078e7803 */
[----:B------:R-:W-:Y:S02]  /*35a60*/  LOP3.LUT R61, R0, 0x10, R3, 0x78, !PT ;  /* 0x00000010003d7812 */ /* 0x000fe400078e7803 */
[--C-:B------:R-:W-:Y:S02]  /*35a70*/  LOP3.LUT R48, R48, 0x800, R2.reuse, 0xf8, !PT ;  /* 0x0000080030307812 */ /* 0x100fe400078ef802 */
[----:B------:R-:W-:-:S04]  /*35a80*/  LOP3.LUT R61, R61, 0x800, R2, 0xf8, !PT ;  /* 0x000008003d3d7812 */ /* 0x000fc800078ef802 */
[----:B------:R-:W-:Y:S01]  /*35a90*/  LOP3.LUT R61, R61, 0x20, RZ, 0x3c, !PT ;  /* 0x000000203d3d7812 */ /* 0x000fe200078e3cff */
[----:B------:R-:W0:Y:S04]  /*35aa0*/  LDSM.16.MT88.4 R44, [R48+UR4+0x80] ;  /* 0x00008004302c783b */ /* 0x000e280008004200 */
[----:B------:R-:W-:Y:S04]  /*35ab0*/  LDSM.16.MT88.4 R16, [R48+UR4] ;  /* 0x000000043010783b */ /* 0x000fe80008004200 */
[----:B------:R-:W1:Y:S04]  /*35ac0*/  LDSM.16.MT88.4 R40, [R61+UR4] ;  /* 0x000000043d28783b */ /* 0x000e680008004200 */
[----:B------:R-:W-:Y:S04]  /*35ad0*/  STL [R1+0x3484], R14 ;  /* 0x0034840e01007387 */ /* 0x000fe80000100800 */
[----:B------:R-:W-:Y:S04]  /*35ae0*/  STL [R1+0x3480], R15 ;  /* 0x0034800f01007387 */ /* 0x000fe80000100800 */
[----:B------:R2:W-:Y:S04]  /*35af0*/  STL.64 [R1+0x3628], R12 ;  /* 0x0036280c01007387 */ /* 0x0005e80000100a00 */
[----:B0-----:R-:W-:Y:S04]  /*35b00*/  STL.64 [R1+0x3620], R46 ;  /* 0x0036202e01007387 */ /* 0x001fe80000100a00 */
[----:B------:R-:W-:Y:S04]  /*35b10*/  STL.64 [R1+0x3618], R44 ;  /* 0x0036182c01007387 */ /* 0x000fe80000100a00 */
[----:B------:R-:W-:Y:S04]  /*35b20*/  STL [R1+0x3528], R48 ;  /* 0x0035283001007387 */ /* 0x000fe80000100800 */
[----:B------:R-:W-:Y:S04]  /*35b30*/  STL [R1+0x35f4], R50 ;  /* 0x0035f43201007387 */ /* 0x000fe80000100800 */
[----:B------:R-:W-:Y:S04]  /*35b40*/  STL [R1+0x35f0], R49 ;  /* 0x0035f03101007387 */ /* 0x000fe80000100800 */
[----:B-1----:R-:W-:Y:S04]  /*35b50*/  STL.64 [R1+0x3600], R42 ;  /* 0x0036002a01007387 */ /* 0x002fe80000100a00 */
[----:B------:R-:W-:Y:S01]  /*35b60*/  STL.64 [R1+0x35f8], R40 ;  /* 0x0035f82801007387 */ /* 0x000fe20000100a00 */
[----:B--2---:R-:W-:Y:S03]  /*35b70*/  HMMA.16816.F32.BF16 R12, R16, R32, R36 ;  /* 0x00000020100c723c */ /* 0x004fe60000041824 */
[----:B------:R-:W2:Y:S04]  /*35b80*/  LDL.LU.64 R36, [R1+0x520] ;  /* 0x0005200001247983 */ /* 0x000ea80000300a00 */
[----:B------:R-:W2:-:S15]  /*35b90*/  LDL.LU.64 R38, [R1+0x528] ;  /* 0x0005280001267983 */ /* 0x000e9e0000300a00 */
[----:B------:R-:W-:-:S02]  /*35ba0*/  NOP ;  /* 0x0000000000007918 */ /* 0x000fc40000000000 */
[----:B------:R-:W-:Y:S02]  /*35bb0*/  IMAD.MOV.U32 R34, RZ, RZ, R12 ;  /* 0x000000ffff227224 */ /* 0x000fe400078e000c */
[----:B------:R-:W-:Y:S02]  /*35bc0*/  IMAD.MOV.U32 R35, RZ, RZ, R13 ;  /* 0x000000ffff237224 */ /* 0x000fe400078e000d */
[----:B------:R-:W-:Y:S02]  /*35bd0*/  IMAD.MOV.U32 R58, RZ, RZ, R14 ;  /* 0x000000ffff3a7224 */ /* 0x000fe400078e000e */
[----:B------:R-:W-:Y:S02]  /*35be0*/  IMAD.MOV.U32 R59, RZ, RZ, R15 ;  /* 0x000000ffff3b7224 */ /* 0x000fe400078e000f */
[C---:B---3--:R-:W-:Y:S01]  /*35bf0*/  HMMA.16816.F32.BF16 R12, R16.reuse, R28, R4 ;  /* 0x0000001c100c723c */ /* 0x048fe20000041804 */
[----:B------:R-:W-:Y:S04]  /*35c00*/  STL.64 [R1+0x3610], R34 ;  /* 0x0036102201007387 */ /* 0x000fe80000100a00 */
[----:B------:R-:W-:Y:S04]  /*35c10*/  STL.64 [R1+0x3608], R32 ;  /* 0x0036082001007387 */ /* 0x000fe80000100a00 */
[----:B------:R-:W3:Y:S04]  /*35c20*/  LDL.LU.64 R4, [R1+0x4b0] ;  /* 0x0004b00001047983 */ /* 0x000ee80000300a00 */
[----:B------:R-:W3:Y:S01]  /*35c30*/  LDL.LU.64 R6, [R1+0x4b8] ;  /* 0x0004b80001067983 */ /* 0x000ee20000300a00 */
[----:B----4-:R-:W-:Y:S09]  /*35c40*/  HMMA.16816.F32.BF16 R52, R16, R56, R52 ;  /* 0x000000381034723c */ /* 0x010ff20000041834 */
[----:B------:R0:W-:Y:S04]  /*35c50*/  STL.64 [R1+0x290], R12 ;  /* 0x0002900c01007387 */ /* 0x0001e80000100a00 */
[----:B------:R1:W-:Y:S11]  /*35c60*/  STL.64 [R1+0x298], R14 ;  /* 0x0002980e01007387 */ /* 0x0003f60000100a00 */
[----:B------:R-:W-:-:S02]  /*35c70*/  IMAD.MOV.U32 R22, RZ, RZ, R52 ;  /* 0x000000ffff167224 */ /* 0x000fc400078e0034 */
[----:B------:R-:W-:Y:S02]  /*35c80*/  IMAD.MOV.U32 R23, RZ, RZ, R53 ;  /* 0x000000ffff177224 */ /* 0x000fe400078e0035 */
[----:B------:R-:W-:Y:S02]  /*35c90*/  IMAD.MOV.U32 R26, RZ, RZ, R54 ;  /* 0x000000ffff1a7224 */ /* 0x000fe400078e0036 */
[----:B------:R-:W-:Y:S01]  /*35ca0*/  IMAD.MOV.U32 R27, RZ, RZ, R55 ;  /* 0x000000ffff1b7224 */ /* 0x000fe200078e0037 */
[----:B------:R-:W4:Y:S04]  /*35cb0*/  LDL.LU.64 R52, [R1+0x440] ;  /* 0x0004400001347983 */ /* 0x000f280000300a00 */
[----:B------:R-:W4:Y:S04]  /*35cc0*/  LDL.LU.64 R54, [R1+0x448] ;  /* 0x0004480001367983 */ /* 0x000f280000300a00 */
[----:B0-----:R-:W4:Y:S04]  /*35cd0*/  LDL.LU.64 R12, [R1+0x420] ;  /* 0x00042000010c7983 */ /* 0x001f280000300a00 */
[----:B-1----:R-:W4:Y:S04]  /*35ce0*/  LDL.LU.64 R14, [R1+0x428] ;  /* 0x00042800010e7983 */ /* 0x002f280000300a00 */
[----:B------:R-:W4:Y:S04]  /*35cf0*/  LDL.LU.64 R44, [R1+0x400] ;  /* 0x00040000012c7983 */ /* 0x000f280000300a00 */
[----:B------:R-:W4:Y:S04]  /*35d00*/  LDL.LU.64 R46, [R1+0x408] ;  /* 0x00040800012e7983 */ /* 0x000f280000300a00 */
[----:B------:R-:W4:Y:S04]  /*35d10*/  LDL.LU.64 R32, [R1+0x690] ;  /* 0x0006900001207983 */ /* 0x000f280000300a00 */
[----:B------:R-:W4:Y:S04]  /*35d20*/  LDL.LU.64 R34, [R1+0x698] ;  /* 0x0006980001227983 */ /* 0x000f280000300a00 */
[----:B------:R-:W4:Y:S04]  /*35d30*/  LDL.LU.64 R40, [R1+0x5e0] ;  /* 0x0005e00001287983 */ /* 0x000f280000300a00 */
[----:B------:R-:W4:Y:S04]  /*35d40*/  LDL.LU.64 R42, [R1+0x5e8] ;  /* 0x0005e800012a7983 */ /* 0x000f280000300a00 */
[----:B------:R-:W4:Y:S04]  /*35d50*/  LDL.LU.64 R48, [R1+0x560] ;  /* 0x0005600001307983 */ /* 0x000f280000300a00 */
[----:B------:R-:W4:Y:S01]  /*35d60*/  LDL.LU.64 R50, [R1+0x568] ;  /* 0x0005680001327983 */ /* 0x000f220000300a00 */
[----:B--2---:R-:W-:-:S15]  /*35d70*/  HMMA.16816.F32.BF16 R36, R16, R24, R36 ;  /* 0x000000181024723c */ /* 0x004fde0000041824 */
[----:B------:R-:W-:-:S08]  /*35d80*/  NOP ;  /* 0x0000000000007918 */ /* 0x000fd00000000000 */
[----:B------:R-:W-:Y:S04]  /*35d90*/  STL.64 [R1+0x280], R36 ;  /* 0x0002802401007387 */ /* 0x000fe80000100a00 */
[----:B------:R-:W-:Y:S04]  /*35da0*/  STL.64 [R1+0x288], R38 ;  /* 0x0002882601007387 */ /* 0x000fe80000100a00 */
[----:B------:R-:W0:Y:S01]  /*35db0*/  LDSM.16.MT88.4 R36, [R61+UR4+0x80] ;  /* 0x000080043d24783b */ /* 0x000e220008004200 */
[C---:B---3--:R-:W-:Y:S03]  /*35dc0*/  HMMA.16816.F32.BF16 R4, R16.reuse, R20, R4 ;  /* 0x000000141004723c */ /* 0x048fe60000041804 */
[----:B0-----:R-:W-:Y:S04]  /*35dd0*/  STL.64 [R1+0x35c8], R38 ;  /* 0x0035c82601007387 */ /* 0x001fe80000100a00 */
[----:B------:R0:W-:Y:S04]  /*35de0*/  STL.64 [R1+0x35c0], R36 ;  /* 0x0035c02401007387 */ /* 0x0001e80000100a00 */
[----:B0-----:R-:W2:Y:S04]  /*35df0*/  LDL.LU.64 R36, [R1+0x470] ;  /* 0x0004700001247983 */ /* 0x001ea80000300a00 */
[----:B------:R-:W2:Y:S08]  /*35e00*/  LDL.LU.64 R38, [R1+0x478] ;  /* 0x0004780001267983 */ /* 0x000eb00000300a00 */
[----:B------:R-:W-:Y:S04]  /*35e10*/  STL.64 [R1+0x270], R4 ;  /* 0x0002700401007387 */ /* 0x000fe80000100a00 */
[----:B------:R0:W-:Y:S04]  /*35e20*/  STL.64 [R1+0x278], R6 ;  /* 0x0002780601007387 */ /* 0x0001e80000100a00 */
[----:B0-----:R-:W3:Y:S04]  /*35e30*/  LDL.LU.64 R6, [R1+0x3638] ;  /* 0x0036380001067983 */ /* 0x001ee80000300a00 */
[----:B------:R-:W2:Y:S01]  /*35e40*/  LDL.LU.64 R4, [R1+0x3630] ;  /* 0x0036300001047983 */ /* 0x000ea20000300a00 */
[C---:B----4-:R-:W-:Y:S06]  /*35e50*/  HMMA.16816.F32.BF16 R12, R16.reuse, R8, R12 ;  /* 0x00000008100c723c */ /* 0x050fec000004180c */
[----:B--2---:R-:W-:-:S15]  /*35e60*/  HMMA.16816.F32.BF16 R52, R16, R4, R52 ;  /* 0x000000041034723c */ /* 0x004fde0000041834 */
[----:B------:R-:W-:-:S08]  /*35e70*/  NOP ;  /* 0x0000000000007918 */ /* 0x000fd00000000000 */
[----:B------:R0:W-:Y:S04]  /*35e80*/  STL.64 [R1+0x260], R52 ;  /* 0x0002603401007387 */ /* 0x0001e80000100a00 */
[----:B------:R1:W-:Y:S04]  /*35e90*/  STL.64 [R1+0x268], R54 ;  /* 0x0002683601007387 */ /* 0x0003e80000100a00 */
[----:B0-----:R-:W2:Y:S04]  /*35ea0*/  LDL.LU.64 R52, [R1+0x430] ;  /* 0x0004300001347983 */ /* 0x001ea80000300a00 */
[----:B-1----:R-:W2:Y:S04]  /*35eb0*/  LDL.LU.64 R54, [R1+0x438] ;  /* 0x0004380001367983 */ /* 0x002ea80000300a00 */
[----:B------:R0:W-:Y:S04]  /*35ec0*/  STL.64 [R1+0x250], R12 ;  /* 0x0002500c01007387 */ /* 0x0001e80000100a00 */
[----:B------:R-:W-:Y:S04]  /*35ed0*/  STL.64 [R1+0x258], R14 ;  /* 0x0002580e01007387 */ /* 0x000fe80000100a00 */
[----:B0-----:R-:W4:Y:S02]  /*35ee0*/  LDL.LU.64 R12, [R1+0x3628] ;  /* 0x00362800010c7983 */ /* 0x001f240000300a00 */
[----:B----4-:R-:W-:Y:S02]  /*35ef0*/  HMMA.16816.F32.BF16 R16, R16, R12, R44 ;  /* 0x0000000c1010723c */ /* 0x010fe4000004182c */
[----:B------:R-:W4:Y:S04]  /*35f00*/  LDL.LU.64 R46, [R1+0x3620] ;  /* 0x00362000012e7983 */ /* 0x000f280000300a00 */
[----:B------:R-:W4:-:S15]  /*35f10*/  LDL.LU.64 R44, [R1+0x3618] ;  /* 0x00361800012c7983 */ /* 0x000f1e0000300a00 */
[----:B------:R-:W-:-:S02]  /*35f20*/  NOP ;  /* 0x0000000000007918 */ /* 0x000fc40000000000 */
[----:B------:R0:W-:Y:S04]  /*35f30*/  STL.64 [R1+0x220], R16 ;  /* 0x0002201001007387 */ /* 0x0001e80000100a00 */
[----:B------:R1:W-:Y:S04]  /*35f40*/  STL.64 [R1+0x228], R18 ;  /* 0x0002281201007387 */ /* 0x0003e80000100a00 */
[----:B0-----:R-:W3:Y:S04]  /*35f50*/  LDL.LU.64 R16, [R1+0x4f0] ;  /* 0x0004f00001107983 */ /* 0x001ee80000300a00 */
[----:B-1----:R-:W3:Y:S01]  /*35f60*/  LDL.LU.64 R18, [R1+0x4f8] ;  /* 0x0004f80001127983 */ /* 0x002ee20000300a00 */
[----:B----4-:R-:W-:-:S15]  /*35f70*/  HMMA.16816.F32.BF16 R32, R44, R56, R32 ;  /* 0x000000382c20723c */ /* 0x010fde0000041820 */
[----:B------:R-:W-:-:S08]  /*35f80*/  NOP ;  /* 0x0000000000007918 */ /* 0x000fd00000000000 */
[----:B------:R-:W-:Y:S04]  /*35f90*/  STL.64 [R1+0x1a0], R32 ;  /* 0x0001a02001007387 */ /* 0x000fe80000100a00 */
[----:B------:R0:W-:Y:S04]  /*35fa0*/  STL.64 [R1+0x1a8], R34 ;  /* 0x0001a82201007387 */ /* 0x0001e80000100a00 */
[----:B0-----:R-:W4:Y:S04]  /*35fb0*/  LDL.LU.64 R34, [R1+0x3610] ;  /* 0x0036100001227983 */ /* 0x001f280000300a00 */
[----:B------:R-:W2:Y:S01]  /*35fc0*/  LDL.LU.64 R32, [R1+0x3608] ;  /* 0x0036080001207983 */ /* 0x000ea20000300a00 */
[C---:B------:R-:W-:Y:S06]  /*35fd0*/  HMMA.16816.F32.BF16 R48, R44.reuse, R28, R48 ;  /* 0x0000001c2c30723c */ /* 0x040fec0000041830 */
[C---:B---3--:R-:W-:Y:S06]  /*35fe0*/  HMMA.16816.F32.BF16 R16, R44.reuse, R24, R16 ;  /* 0x000000182c10723c */ /* 0x048fec0000041810 */
[----:B--2---:R-:W-:-:S15]  /*35ff0*/  HMMA.16816.F32.BF16 R40, R44, R32, R40 ;  /* 0x000000202c28723c */ /* 0x004fde0000041828 */
[----:B------:R-:W-:-:S08]  /*36000*/  NOP ;  /* 0x0000000000007918 */ /* 0x000fd00000000000 */
[----:B------:R-:W-:Y:S04]  /*36010*/  STL.64 [R1+0x190], R40 ;  /* 0x0001902801007387 */ /* 0x000fe80000100a00 */
[----:B------:R0:W-:Y:S04]  /*36020*/  STL.64 [R1+0x198], R42 ;  /* 0x0001982a01007387 */ /* 0x0001e80000100a00 */
[----:B0-----:R-:W2:Y:S04]  /*36030*/  LDL.LU.64 R42, [R1+0x3600] ;  /* 0x00360000012a7983 */ /* 0x001ea80000300a00 */
[----:B------:R-:W2:Y:S04]  /*36040*/  LDL.LU.64 R40, [R1+0x35f8] ;  /* 0x0035f80001287983 */ /* 0x000ea80000300a00 */
[----:B------:R-:W-:Y:S04]  /*36050*/  STL.64 [R1+0x180], R48 ;  /* 0x0001803001007387 */ /* 0x000fe80000100a00 */
[----:B------:R0:W-:Y:S04]  /*36060*/  STL.64 [R1+0x188], R50 ;  /* 0x0001883201007387 */ /* 0x0001e80000100a00 */
[----:B0-----:R-:W3:Y:S04]  /*36070*/  LDL.LU R50, [R1+0x35f4] ;  /* 0x0035f40001327983 */ /* 0x001ee80000300800 */
[----:B------:R-:W4:Y:S04]  /*36080*/  LDL.LU R49, [R1+0x35f0] ;  /* 0x0035f00001317983 */ /* 0x000f280000300800 */
[----:B------:R-:W-:Y:S04]  /*36090*/  STL.64 [R1+0x170], R16 ;  /* 0x0001701001007387 */ /* 0x000fe80000100a00 */
[----:B------:R0:W-:Y:S02]  /*360a0*/  STL.64 [R1+0x178], R18 ;  /* 0x0001781201007387 */ /* 0x0001e40000100a00 */
[----:B0-----:R-:W-:-:S15]  /*360b0*/  HMMA.16816.F32.BF16 R16, R44, R20, R36 ;  /* 0x000000142c10723c */ /* 0x001fde0000041824 */
[----:B------:R-:W-:-:S08]  /*360c0*/  NOP ;  /* 0x0000000000007918 */ /* 0x000fd00000000000 */
[----:B------:R-:W-:Y:S04]  /*360d0*/  STL.64 [R1+0x160], R16 ;  /* 0x0001601001007387 */ /* 0x000fe80000100a00 */
[----:B------:R-:W-:Y:S01]  /*360e0*/  STL [R1+0x168], R18 ;  /* 0x0001681201007387 */ /* 0x000fe20000100800 */
[----:B------:R-:W-:Y:S02]  /*360f0*/  IMAD.MOV.U32 R60, RZ, RZ, R19 ;  /* 0x000000ffff3c7224 */ /* 0x000fe400078e0013 */
[C---:B---3--:R-:W-:Y:S02]  /*36100*/  IMAD.SHL.U32 R10, R50.reuse, 0x2, RZ ;  /* 0x00000002320a7824 */ /* 0x048fe400078e00ff */
[----:B----4-:R-:W-:Y:S02]  /*36110*/  IMAD R31, R49, 0x110, RZ ;  /* 0x00000110311f7824 */ /* 0x010fe400078e02ff */
[----:B------:R-:W-:Y:S01]  /*36120*/  IMAD.SHL.U32 R30, R50, 0x80, RZ ;  /* 0x00000080321e7824 */ /* 0x000fe200078e00ff */
[----:B------:R-:W3:Y:S04]  /*36130*/  LDL.LU.64 R48, [R1+0x410] ;  /* 0x0004100001307983 */ /* 0x000ee80000300a00 */
[----:B------:R-:W3:Y:S04]  /*36140*/  LDL.LU.64 R50, [R1+0x418] ;  /* 0x0004180001327983 */ /* 0x000ee80000300a00 */
[----:B------:R-:W4:Y:S04]  /*36150*/  LDL.LU.64 R36, [R1+0x360] ;  /* 0x0003600001247983 */ /* 0x000f280000300a00 */
[----:B------:R-:W4:Y:S01]  /*36160*/  LDL.LU.64 R38, [R1+0x368] ;  /* 0x0003680001267983 */ /* 0x000f220000300a00 */
[----:B------:R-:W-:-:S04]  /*36170*/  LOP3.LUT R10, R31, 0x10, R10, 0x78, !PT ;  /* 0x000000101f0a7812 */ /* 0x000fc800078e780a */
[----:B------:R-:W-:-:S04]  /*36180*/  LOP3.LUT R10, R10, 0x800, R30, 0xf8, !PT ;  /* 0x000008000a0a7812 */ /* 0x000fc800078ef81e */
[----:B------:R-:W-:-:S05]  /*36190*/  LOP3.LUT R10, R10, 0x40, RZ, 0x3c, !PT ;  /* 0x000000400a0a7812 */ /* 0x000fca00078e3cff */
[----:B------:R-:W0:Y:S01]  /*361a0*/  LDSM.16.MT88.4 R16, [R10+UR4] ;  /* 0x000000040a10783b */ /* 0x000e220008004200 */
[----:B------:R-:W-:Y:S03]  /*361b0*/  HMMA.16816.F32.BF16 R52, R44, R4, R52 ;  /* 0x000000042c34723c */ /* 0x000fe60000041834 */
[----:B------:R-:W-:Y:S04]  /*361c0*/  STL [R1+0x3490], R60 ;  /* 0x0034903c01007387 */ /* 0x000fe80000100800 */
[----:B0-----:R-:W-:Y:S04]  /*361d0*/  STL.64 [R1+0x3598], R18 ;  /* 0x0035981201007387 */ /* 0x001fe80000100a00 */
[----:B------:R3:W-:-:S13]  /*361e0*/  STL.64 [R1+0x3590], R16 ;  /* 0x0035901001007387 */ /* 0x0007da0000100a00 */
[----:B------:R-:W-:Y:S02]  /*361f0*/  IMAD.MOV.U32 R11, RZ, RZ, R55 ;  /* 0x000000ffff0b7224 */ /* 0x000fe400078e0037 */
[----:B------:R-:W-:Y:S02]  /*36200*/  IMAD.MOV.U32 R10, RZ, RZ, R54 ;  /* 0x000000ffff0a7224 */ /* 0x000fe400078e0036 */
[----:B------:R-:W-:Y:S02]  /*36210*/  IMAD.MOV.U32 R15, RZ, RZ, R53 ;  /* 0x000000ffff0f7224 */ /* 0x000fe400078e0035 */
[----:B------:R-:W-:Y:S01]  /*36220*/  IMAD.MOV.U32 R14, RZ, RZ, R52 ;  /* 0x000000ffff0e7224 */ /* 0x000fe200078e0034 */
[----:B------:R-:W-:Y:S04]  /*36230*/  STL [R1+0x34a0], R11 ;  /* 0x0034a00b01007387 */ /* 0x000fe80000100800 */
[----:B------:R-:W-:Y:S04]  /*36240*/  STL [R1+0x349c], R10 ;  /* 0x00349c0a01007387 */ /* 0x000fe80000100800 */
[----:B------:R-:W-:Y:S04]  /*36250*/  STL [R1+0x3498], R15 ;  /* 0x0034980f01007387 */ /* 0x000fe80000100800 */
[----:B------:R-:W-:Y:S01]  /*36260*/  STL [R1+0x3494], R14 ;  /* 0x0034940e01007387 */ /* 0x000fe20000100800 */
[----:B---3--:R-:W-:-:S15]  /*36270*/  HMMA.16816.F32.BF16 R16, R44, R8, R48 ;  /* 0x000000082c10723c */ /* 0x008fde0000041830 */
[----:B------:R-:W-:-:S08]  /*36280*/  NOP ;  /* 0x0000000000007918 */ /* 0x000fd00000000000 */
[----:B------:R4:W-:Y:S01]  /*36290*/  STL [R1+0x140], R16 ;  /* 0x0001401001007387 */ /* 0x0009e20000100800 */
[----:B------:R-:W-:Y:S02]  /*362a0*/  IMAD.MOV.U32 R60, RZ, RZ, R17 ;  /* 0x000000ffff3c7224 */ /* 0x000fe400078e0011 */
[----:B------:R-:W-:Y:S02]  /*362b0*/  IMAD.MOV.U32 R30, RZ, RZ, R18 ;  /* 0x000000ffff1e7224 */ /* 0x000fe400078e0012 */
[----:B------:R-:W-:Y:S01]  /*362c0*/  IMAD.MOV.U32 R31, RZ, RZ, R19 ;  /* 0x000000ffff1f7224 */ /* 0x000fe200078e0013 */
[----:B------:R-:W2:Y:S04]  /*362d0*/  LDL.LU.64 R52, [R1+0x6b0] ;  /* 0x0006b00001347983 */ /* 0x000ea80000300a00 */
[----:B------:R-:W2:Y:S04]  /*362e0*/  LDL.LU.64 R54, [R1+0x6b8] ;  /* 0x0006b80001367983 */ /* 0x000ea80000300a00 */
[----:B------:R-:W3:Y:S04]  /*362f0*/  LDL.LU.64 R48, [R1+0x630] ;  /* 0x0006300001307983 */ /* 0x000ee80000300a00 */
[----:B------:R-:W3:Y:S01]  /*36300*/  LDL.LU.64 R50, [R1+0x638] ;  /* 0x0006380001327983 */ /* 0x000ee20000300a00 */
[----:B----4-:R-:W-:Y:S01]  /*36310*/  HMMA.16816.F32.BF16 R16, R44, R12, R36 ;  /* 0x0000000c2c10723c */ /* 0x010fe20000041824 */
[----:B------:R-:W0:Y:S02]  /*36320*/  S2R R39, SR_TID.X ;  /* 0x0000000000277919 */ /* 0x000e240000002100 */
[----:B------:R-:W4:-:S15]  /*36330*/  LDL.LU.64 R36, [R1+0x590] ;  /* 0x0005900001247983 */ /* 0x000f1e0000300a00 */
[----:B------:R-:W-:-:S06]  /*36340*/  NOP ;  /* 0x0000000000007918 */ /* 0x000fcc0000000000 */
[----:B------:R-:W-:Y:S01]  /*36350*/  IMAD.MOV.U32 R15, RZ, RZ, R18 ;  /* 0x000000ffff0f7224 */ /* 0x000fe200078e0012 */
[----:B0-----:R-:W-:Y:S02]  /*36360*/  LOP3.LUT R18, R39, 0x7, RZ, 0xc0, !PT ;  /* 0x0000000727127812 */ /* 0x001fe400078ec0ff */
[----:B------:R-:W4:Y:S01]  /*36370*/  LDL.LU.64 R38, [R1+0x598] ;  /* 0x0005980001267983 */ /* 0x000f220000300a00 */
[----:B------:R-:W-:Y:S02]  /*36380*/  IMAD.MOV.U32 R14, RZ, RZ, R19 ;  /* 0x000000ffff0e7224 */ /* 0x000fe400078e0013 */
[----:B------:R-:W0:Y:S01]  /*36390*/  S2R R19, SR_TID.X ;  /* 0x0000000000137919 */ /* 0x000e220000002100 */
[----:B------:R-:W-:Y:S02]  /*363a0*/  IMAD R47, R18, 0x110, RZ ;  /* 0x00000110122f7824 */ /* 0x000fe400078e02ff */
[----:B------:R-:W-:Y:S02]  /*363b0*/  IMAD.MOV.U32 R11, RZ, RZ, R16 ;  /* 0x000000ffff0b7224 */ /* 0x000fe400078e0010 */
[----:B0-----:R-:W-:-:S02]  /*363c0*/  IMAD.SHL.U32 R45, R19, 0x2, RZ ;  /* 0x00000002132d7824 */ /* 0x001fc400078e00ff */
[----:B------:R-:W-:-:S03]  /*363d0*/  IMAD.SHL.U32 R46, R19, 0x80, RZ ;  /* 0x00000080132e7824 */ /* 0x000fc600078e00ff */
[----:B------:R-:W-:-:S04]  /*363e0*/  LOP3.LUT R47, R47, 0x10, R45, 0x78, !PT ;  /* 0x000000102f2f7812 */ /* 0x000fc800078e782d */
[----:B------:R-:W-:-:S04]  /*363f0*/  LOP3.LUT R47, R47, 0x800, R46, 0xf8, !PT ;  /* 0x000008002f2f7812 */ /* 0x000fc800078ef82e */
[----:B------:R-:W-:-:S06]  /*36400*/  LOP3.LUT R47, R47, 0x40, RZ, 0x3c, !PT ;  /* 0x000000402f2f7812 */ /* 0x000fcc00078e3cff */
[----:B------:R-:W0:Y:S01]  /*36410*/  LDSM.16.MT88.4 R44, [R47+UR4+0x80] ;  /* 0x000080042f2c783b */ /* 0x000e220008004200 */
[----:B------:R-:W-:-:S03]  /*36420*/  IMAD.MOV.U32 R10, RZ, RZ, R17 ;  /* 0x000000ffff0a7224 */ /* 0x000fc600078e0011 */
[----:B------:R-:W4:Y:S04]  /*36430*/  LDL.LU.64 R16, [R1+0x510] ;  /* 0x0005100001107983 */ /* 0x000f280000300a00 */
[----:B------:R-:W4:Y:S04]  /*36440*/  LDL.LU.64 R18, [R1+0x518] ;  /* 0x0005180001127983 */ /* 0x000f280000300a00 */
[----:B------:R-:W-:Y:S04]  /*36450*/  STL.64 [R1+0x35e8], R10 ;  /* 0x0035e80a01007387 */ /* 0x000fe80000100a00 */
[----:B------:R-:W-:Y:S04]  /*36460*/  STL.64 [R1+0x35e0], R8 ;  /* 0x0035e00801007387 */ /* 0x000fe80000100a00 */
[----:B------:R-:W-:Y:S04]  /*36470*/  STL.64 [R1+0x35d8], R14 ;  /* 0x0035d80e01007387 */ /* 0x000fe80000100a00 */
[----:B------:R2:W-:Y:S04]  /*36480*/  STL.64 [R1+0x35d0], R12 ;  /* 0x0035d00c01007387 */ /* 0x0005e80000100a00 */
[----:B0-----:R-:W-:Y:S04]  /*36490*/  STL.64 [R1+0x3558], R46 ;  /* 0x0035582e01007387 */ /* 0x001fe80000100a00 */
[----:B------:R0:W-:Y:S04]  /*364a0*/  STL.64 [R1+0x3550], R44 ;  /* 0x0035502c01007387 */ /* 0x0001e80000100a00 */
[----:B------:R-:W-:Y:S01]  /*364b0*/  STL.64 [R1+0x35b8], R34 ;  /* 0x0035b82201007387 */ /* 0x000fe20000100a00 */
[C---:B--2---:R-:W-:Y:S06]  /*364c0*/  HMMA.16816.F32.BF16 R12, R40.reuse, R56, R52 ;  /* 0x00000038280c723c */ /* 0x044fec0000041834 */
[----:B---3--:R-:W-:-:S15]  /*364d0*/  HMMA.16816.F32.BF16 R8, R40, R32, R48 ;  /* 0x000000202808723c */ /* 0x008fde0000041830 */
[----:B------:R-:W-:-:S02]  /*364e0*/  NOP ;  /* 0x0000000000007918 */ /* 0x000fc40000000000 */
[----:B------:R-:W-:Y:S04]  /*364f0*/  STL.64 [R1+0x210], R12 ;  /* 0x0002100c01007387 */ /* 0x000fe80000100a00 */
[----:B------:R-:W-:Y:S04]  /*36500*/  STL.64 [R1+0x218], R14 ;  /* 0x0002180e01007387 */ /* 0x000fe80000100a00 */
[----:B------:R-:W-:Y:S04]  /*36510*/  STL.64 [R1+0x35b0], R32 ;  /* 0x0035b02001007387 */ /* 0x000fe80000100a00 */
[----:B------:R-:W-:Y:S04]  /*36520*/  STL.64 [R1+0x200], R8 ;  /* 0x0002000801007387 */ /* 0x000fe80000100a00 */
[----:B------:R4:W-:Y:S04]  /*36530*/  STL.64 [R1+0x208], R10 ;  /* 0x0002080a01007387 */ /* 0x0009e80000100a00 */
[----:B0-----:R-:W2:Y:S04]  /*36540*/  LDL.LU.64 R44, [R1+0x490] ;  /* 0x00049000012c7983 */ /* 0x001ea80000300a00 */
[----:B------:R-:W2:Y:S01]  /*36550*/  LDL.LU.64 R46, [R1+0x498] ;  /* 0x00049800012e7983 */ /* 0x000ea20000300a00 */
[----:B----4-:R-:W-:-:S15]  /*36560*/  HMMA.16816.F32.BF16 R8, R40, R28, R36 ;  /* 0x0000001c2808723c */ /* 0x010fde0000041824 */
[----:B------:R-:W-:-:S08]  /*36570*/  NOP ;  /* 0x0000000000007918 */ /* 0x000fd00000000000 */
[----:B------:R0:W-:Y:S04]  /*36580*/  STL.64 [R1+0x1f0], R8 ;  /* 0x0001f00801007387 */ /* 0x0001e80000100a00 */
[----:B------:R1:W-:Y:S04]  /*36590*/  STL.64 [R1+0x1f8], R10 ;  /* 0x0001f80a01007387 */ /* 0x0003e80000100a00 */
[----:B------:R-:W-:Y:S04]  /*365a0*/  STL.64 [R1+0x35a8], R30 ;  /* 0x0035a81e01007387 */ /* 0x000fe80000100a00 */
[----:B------:R-:W-:Y:S04]  /*365b0*/  STL.64 [R1+0x35a0], R28 ;  /* 0x0035a01c01007387 */ /* 0x000fe80000100a00 */
[----:B0-----:R-:W3:Y:S04]  /*365c0*/  LDL.LU.64 R8, [R1+0x3f0] ;  /* 0x0003f00001087983 */ /* 0x001ee80000300a00 */
[----:B-1----:R-:W3:Y:S01]  /*365d0*/  LDL.LU.64 R10, [R1+0x3f8] ;  /* 0x0003f800010a7983 */ /* 0x002ee20000300a00 */
[----:B------:R-:W-:-:S15]  /*365e0*/  HMMA.16816.F32.BF16 R12, R40, R24, R16 ;  /* 0x00000018280c723c */ /* 0x000fde0000041810 */
[----:B------:R-:W-:-:S08]  /*365f0*/  NOP ;  /* 0x0000000000007918 */ /* 0x000fd00000000000 */
[----:B------:R0:W-:Y:S04]  /*36600*/  STL.64 [R1+0x1e0], R12 ;  /* 0x0001e00c01007387 */ /* 0x0001e80000100a00 */
[----:B------:R1:W-:Y:S04]  /*36610*/  STL.64 [R1+0x1e8], R14 ;  /* 0x0001e80e01007387 */ /* 0x0003e80000100a00 */
        /* <DEDUP_REMOVED lines=14> */
[----:B------:R0:W-:Y:S04]  /*36700*/  STL.64 [R1+0x1d0], R44 ;  /* 0x0001d02c01007387 */ /* 0x0001e80000100a00 */
[----:B------:R1:W-:Y:S04]  /*36710*/  STL.64 [R1+0x1d8], R46 ;  /* 0x0001d82e01007387 */ /* 0x0003e80000100a00 */
[----:B0-----:R-:W2:Y:S04]  /*36720*/  LDL.LU.64 R44, [R1+0x320] ;  /* 0x00032000012c7983 */ /* 0x001ea80000300a00 */
[----:B-1----:R-:W2:Y:S01]  /*36730*/  LDL.LU.64 R46, [R1+0x328] ;  /* 0x00032800012e7983 */ /* 0x002ea20000300a00 */
[----:B---3--:R-:W-:-:S15]  /*36740*/  HMMA.16816.F32.BF16 R8, R40, R4, R8 ;  /* 0x000000042808723c */ /* 0x008fde0000041808 */
[----:B------:R-:W-:-:S08]  /*36750*/  NOP ;  /* 0x0000000000007918 */ /* 0x000fd00000000000 */
[----:B------:R-:W-:Y:S04]  /*36760*/  STL.64 [R1+0x1c0], R8 ;  /* 0x0001c00801007387 */ /* 0x000fe80000100a00 */
[----:B------:R0:W-:Y:S04]  /*36770*/  STL.64 [R1+0x1c8], R10 ;  /* 0x0001c80a01007387 */ /* 0x0001e80000100a00 */
[----:B0-----:R-:W3:Y:S04]  /*36780*/  LDL.LU.64 R10, [R1+0x35e8] ;  /* 0x0035e800010a7983 */ /* 0x001ee80000300a00 */
[----:B------:R-:W4:Y:S02]  /*36790*/  LDL.LU.64 R8, [R1+0x35e0] ;  /* 0x0035e00001087983 */ /* 0x000f240000300a00 */
[----:B----4-:R-:W-:-:S15]  /*367a0*/  HMMA.16816.F32.BF16 R12, R40, R8, R12 ;  /* 0x00000008280c723c */ /* 0x010fde000004180c */
[----:B------:R-:W-:-:S08]  /*367b0*/  NOP ;  /* 0x0000000000007918 */ /* 0x000fd00000000000 */
[----:B------:R-:W-:Y:S04]  /*367c0*/  STL.64 [R1+0x1b0], R12 ;  /* 0x0001b00c01007387 */ /* 0x000fe80000100a00 */
[----:B------:R0:W-:Y:S04]  /*367d0*/  STL.64 [R1+0x1b8], R14 ;  /* 0x0001b80e01007387 */ /* 0x0001e80000100a00 */
[----:B0-----:R-:W4:Y:S04]  /*367e0*/  LDL.LU.64 R14, [R1+0x35d8] ;  /* 0x0035d800010e7983 */ /* 0x001f280000300a00 */
[----:B------:R-:W2:Y:S01]  /*367f0*/  LDL.LU.64 R12, [R1+0x35d0] ;  /* 0x0035d000010c7983 */ /* 0x000ea20000300a00 */
[----:B------:R-:W-:-:S04]  /*36800*/  LOP3.LUT R48, R0, 0x10, R3, 0x78, !PT ;  /* 0x0000001000307812 */ /* 0x000fc800078e7803 */
[----:B------:R-:W-:-:S04]  /*36810*/  LOP3.LUT R48, R48, 0x800, R2, 0xf8, !PT ;  /* 0x0000080030307812 */ /* 0x000fc800078ef802 */
[----:B------:R-:W-:Y:S01]  /*36820*/  LOP3.LUT R48, R48, 0x60, RZ, 0x3c, !PT ;  /* 0x0000006030307812 */ /* 0x000fe200078e3cff */
[----:B--2---:R-:W-:Y:S01]  /*36830*/  HMMA.16816.F32.BF16 R40, R40, R12, R36 ;  /* 0x0000000c2828723c */ /* 0x004fe20000041824 */
[----:B------:R-:W2:Y:S04]  /*36840*/  LDL.LU.64 R38, [R1+0x35c8] ;  /* 0x0035c80001267983 */ /* 0x000ea80000300a00 */
[----:B------:R-:W2:-:S15]  /*36850*/  LDL.LU.64 R36, [R1+0x35c0] ;  /* 0x0035c00001247983 */ /* 0x000e9e0000300a00 */
[----:B------:R-:W-:-:S03]  /*36860*/  NOP ;  /* 0x0000000000007918 */ /* 0x000fc60000000000 */
[----:B------:R-:W-:Y:S04]  /*36870*/  STL.64 [R1+0x130], R40 ;  /* 0x0001302801007387 */ /* 0x000fe80000100a00 */
[----:B------:R-:W-:Y:S04]  /*36880*/  STL.64 [R1+0x138], R42 ;  /* 0x0001382a01007387 */ /* 0x000fe80000100a00 */
[----:B------:R-:W0:Y:S04]  /*36890*/  LDSM.16.MT88.4 R40, [R48+UR4] ;  /* 0x000000043028783b */ /* 0x000e280008004200 */
[----:B0-----:R-:W-:Y:S04]  /*368a0*/  STL.64 [R1+0x3510], R42 ;  /* 0x0035102a01007387 */ /* 0x001fe80000100a00 */
[----:B------:R0:W-:Y:S04]  /*368b0*/  STL.64 [R1+0x3508], R40 ;  /* 0x0035082801007387 */ /* 0x0001e80000100a00 */
[----:B0-----:R-:W3:Y:S04]  /*368c0*/  LDL.LU.64 R40, [R1+0x4e0] ;  /* 0x0004e00001287983 */ /* 0x001ee80000300a00 */
[----:B------:R-:W3:Y:S01]  /*368d0*/  LDL.LU.64 R42, [R1+0x4e8] ;  /* 0x0004e800012a7983 */ /* 0x000ee20000300a00 */
[----:B--2---:R-:W-:-:S15]  /*368e0*/  HMMA.16816.F32.BF16 R32, R36, R56, R32 ;  /* 0x000000382420723c */ /* 0x004fde0000041820 */
[----:B------:R-:W-:-:S08]  /*368f0*/  NOP ;  /* 0x0000000000007918 */ /* 0x000fd00000000000 */
[----:B------:R-:W-:Y:S04]  /*36900*/  STL.64 [R1+0xf0], R32 ;  /* 0x0000f02001007387 */ /* 0x000fe80000100a00 */
[----:B------:R0:W-:Y:S04]  /*36910*/  STL.64 [R1+0xf8], R34 ;  /* 0x0000f82201007387 */ /* 0x0001e80000100a00 */
[----:B0-----:R-:W2:Y:S04]  /*36920*/  LDL.LU.64 R34, [R1+0x35b8] ;  /* 0x0035b80001227983 */ /* 0x001ea80000300a00 */
[----:B------:R-:W4:Y:S02]  /*36930*/  LDL.LU.64 R32, [R1+0x35b0] ;  /* 0x0035b00001207983 */ /* 0x000f240000300a00 */
[----:B----4-:R-:W-:-:S15]  /*36940*/  HMMA.16816.F32.BF16 R28, R36, R32, R28 ;  /* 0x00000020241c723c */ /* 0x010fde000004181c */
[----:B------:R-:W-:-:S08]  /*36950*/  NOP ;  /* 0x0000000000007918 */ /* 0x000fd00000000000 */
[----:B------:R-:W-:Y:S04]  /*36960*/  STL.64 [R1+0xe0], R28 ;  /* 0x0000e01c01007387 */ /* 0x000fe80000100a00 */
[----:B------:R0:W-:Y:S04]  /*36970*/  STL.64 [R1+0xe8], R30 ;  /* 0x0000e81e01007387 */ /* 0x0001e80000100a00 */
[----:B0-----:R-:W4:Y:S04]  /*36980*/  LDL.LU.64 R30, [R1+0x35a8] ;  /* 0x0035a800011e7983 */ /* 0x001f280000300a00 */
[----:B------:R-:W2:Y:S01]  /*36990*/  LDL.LU.64 R28, [R1+0x35a0] ;  /* 0x0035a000011c7983 */ /* 0x000ea20000300a00 */
        /* <DEDUP_REMOVED lines=8> */
[----:B------:R0:W-:Y:S02]  /*36a20*/  STL.64 [R1+0xc8], R42 ;  /* 0x0000c82a01007387 */ /* 0x0001e40000100a00 */
[----:B0-----:R-:W-:Y:S02]  /*36a30*/  HMMA.16816.F32.BF16 R40, R36, R20, R52 ;  /* 0x000000142428723c */ /* 0x001fe40000041834 */
[----:B------:R-:W3:Y:S04]  /*36a40*/  LDL.LU.64 R52, [R1+0x2f0] ;  /* 0x0002f00001347983 */ /* 0x000ee80000300a00 */
[----:B------:R-:W3:-:S15]  /*36a50*/  LDL.LU.64 R54, [R1+0x2f8] ;  /* 0x0002f80001367983 */ /* 0x000ede0000300a00 */
[----:B------:R-:W-:-:S02]  /*36a60*/  NOP ;  /* 0x0000000000007918 */ /* 0x000fc40000000000 */
[----:B------:R-:W-:Y:S04]  /*36a70*/  STL.64 [R1+0xb0], R40 ;  /* 0x0000b02801007387 */ /* 0x000fe80000100a00 */
[----:B------:R0:W-:Y:S02]  /*36a80*/  STL.64 [R1+0xb8], R42 ;  /* 0x0000b82a01007387 */ /* 0x0001e40000100a00 */
[----:B0-----:R-:W-:Y:S02]  /*36a90*/  HMMA.16816.F32.BF16 R40, R36, R4, R44 ;  /* 0x000000042428723c */ /* 0x001fe4000004182c */
[----:B------:R-:W-:Y:S04]  /*36aa0*/  STL.64 [R1+0x3588], R22 ;  /* 0x0035881601007387 */ /* 0x000fe80000100a00 */
[----:B------:R-:W-:-:S15]  /*36ab0*/  STL.64 [R1+0x3580], R20 ;  /* 0x0035801401007387 */ /* 0x000fde0000100a00 */
[----:B------:R-:W-:-:S02]  /*36ac0*/  NOP ;  /* 0x0000000000007918 */ /* 0x000fc40000000000 */
[----:B------:R0:W-:Y:S04]  /*36ad0*/  STL [R1+0xa0], R40 ;  /* 0x0000a02801007387 */ /* 0x0001e80000100800 */
[----:B------:R-:W2:Y:S01]  /*36ae0*/  LDL.LU.64 R44, [R1+0x6d0] ;  /* 0x0006d000012c7983 */ /* 0x000ea20000300a00 */
[----:B------:R-:W-:-:S03]  /*36af0*/  IMAD.MOV.U32 R3, RZ, RZ, R41 ;  /* 0x000000ffff037224 */ /* 0x000fc600078e0029 */
[----:B------:R-:W2:Y:S01]  /*36b00*/  LDL.LU.64 R46, [R1+0x6d8] ;  /* 0x0006d800012e7983 */ /* 0x000ea20000300a00 */
[----:B------:R-:W-:Y:S02]  /*36b10*/  IMAD.MOV.U32 R2, RZ, RZ, R42 ;  /* 0x000000ffff027224 */ /* 0x000fe400078e002a */
[----:B------:R-:W-:Y:S01]  /*36b20*/  IMAD.MOV.U32 R0, RZ, RZ, R43 ;  /* 0x000000ffff007224 */ /* 0x000fe200078e002b */
[----:B0-----:R-:W4:Y:S04]  /*36b30*/  LDL.LU.64 R40, [R1+0x660] ;  /* 0x0006600001287983 */ /* 0x001f280000300a00 */
[----:B------:R-:W4:Y:S04]  /*36b40*/  LDL.LU.64 R42, [R1+0x668] ;  /* 0x00066800012a7983 */ /* 0x000f280000300a00 */
[----:B------:R-:W4:Y:S04]  /*36b50*/  LDL.LU.64 R20, [R1+0x5b0] ;  /* 0x0005b00001147983 */ /* 0x000f280000300a00 */
[----:B------:R-:W4:Y:S04]  /*36b60*/  LDL.LU.64 R22, [R1+0x5b8] ;  /* 0x0005b80001167983 */ /* 0x000f280000300a00 */
[----:B------:R-:W-:Y:S04]  /*36b70*/  STL.64 [R1+0x3578], R6 ;  /* 0x0035780601007387 */ /* 0x000fe80000100a00 */
[----:B------:R0:W-:Y:S04]  /*36b80*/  STL.64 [R1+0x3570], R4 ;  /* 0x0035700401007387 */ /* 0x0001e80000100a00 */
[----:B0-----:R-:W2:Y:S04]  /*36b90*/  LDL.LU.64 R4, [R1+0x300] ;  /* 0x0003000001047983 */ /* 0x001ea80000300a00 */
[----:B------:R-:W2:Y:S04]  /*36ba0*/  LDL.LU.64 R6, [R1+0x308] ;  /* 0x0003080001067983 */ /* 0x000ea80000300a00 */
[----:B------:R-:W-:Y:S04]  /*36bb0*/  STL.64 [R1+0x3568], R10 ;  /* 0x0035680a01007387 */ /* 0x000fe80000100a00 */
[----:B------:R0:W-:Y:S01]  /*36bc0*/  STL.64 [R1+0x3560], R8 ;  /* 0x0035600801007387 */ /* 0x0001e20000100a00 */
[C---:B---3--:R-:W-:Y:S06]  /*36bd0*/  HMMA.16816.F32.BF16 R52, R36.reuse, R12, R52 ;  /* 0x0000000c2434723c */ /* 0x048fec0000041834 */
[----:B--2---:R-:W-:Y:S01]  /*36be0*/  HMMA.16816.F32.BF16 R4, R36, R8, R4 ;  /* 0x000000082404723c */ /* 0x004fe20000041804 */
[----:B------:R-:W1:Y:S05]  /*36bf0*/  LDSM.16.MT88.4 R36, [R48+UR4+0x80] ;  /* 0x000080043024783b */ /* 0x000e6a0008004200 */
[----:B0-----:R-:W-:-:S15]  /*36c00*/  HMMA.16816.F32.BF16 R8, R16, R56, R44 ;  /* 0x000000381008723c */ /* 0x001fde000004182c */
[----:B------:R-:W-:-:S02]  /*36c10*/  NOP ;  /* 0x0000000000007918 */ /* 0x000fc40000000000 */
[----:B------:R-:W-:Y:S04]  /*36c20*/  STL.64 [R1+0x90], R4 ;  /* 0x0000900401007387 */ /* 0x000fe80000100a00 */
[----:B------:R4:W-:Y:S02]  /*36c30*/  STL.64 [R1+0x98], R6 ;  /* 0x0000980601007387 */ /* 0x0009e40000100a00 */
[C---:B----4-:R-:W-:Y:S02]  /*36c40*/  HMMA.16816.F32.BF16 R4, R16.reuse, R32, R40 ;  /* 0x000000201004723c */ /* 0x050fe40000041828 */
[----:B------:R-:W-:Y:S04]  /*36c50*/  STL.64 [R1+0x3390], R54 ;  /* 0x0033903601007387 */ /* 0x000fe80000100a00 */
[----:B------:R-:W-:Y:S04]  /*36c60*/  STL.64 [R1+0x3388], R52 ;  /* 0x0033883401007387 */ /* 0x000fe80000100a00 */
[----:B-1----:R-:W-:Y:S04]  /*36c70*/  STL.64 [R1+0x34f0], R38 ;  /* 0x0034f02601007387 */ /* 0x002fe80000100a00 */
[----:B------:R-:W-:Y:S04]  /*36c80*/  STL.64 [R1+0x34e8], R36 ;  /* 0x0034e82401007387 */ /* 0x000fe80000100a00 */
[----:B------:R-:W-:Y:S04]  /*36c90*/  STL.64 [R1+0x3548], R34 ;  /* 0x0035482201007387 */ /* 0x000fe80000100a00 */
[----:B------:R-:W-:Y:S04]  /*36ca0*/  STL.64 [R1+0x50], R8 ;  /* 0x0000500801007387 */ /* 0x000fe80000100a00 */
[----:B------:R-:W-:Y:S04]  /*36cb0*/  STL.64 [R1+0x58], R10 ;  /* 0x0000580a01007387 */ /* 0x000fe80000100a00 */
[----:B------:R-:W-:Y:S04]  /*36cc0*/  STL.64 [R1+0x3540], R32 ;  /* 0x0035402001007387 */ /* 0x000fe80000100a00 */
[----:B------:R-:W-:Y:S04]  /*36cd0*/  STL.64 [R1+0x40], R4 ;  /* 0x0000400401007387 */ /* 0x000fe80000100a00 */
[----:B------:R0:W-:Y:S02]  /*36ce0*/  STL.64 [R1+0x48], R6 ;  /* 0x0000480601007387 */ /* 0x0001e40000100a00 */
[----:B0-----:R-:W-:Y:S02]  /*36cf0*/  HMMA.16816.F32.BF16 R4, R16, R28, R20 ;  /* 0x0000001c1004723c */ /* 0x001fe40000041814 */
[----:B------:R-:W2:Y:S04]  /*36d00*/  LDL.LU.64 R20, [R1+0x530] ;  /* 0x0005300001147983 */ /* 0x000ea80000300a00 */
[----:B------:R-:W2:-:S15]  /*36d10*/  LDL.LU.64 R22, [R1+0x538] ;  /* 0x0005380001167983 */ /* 0x000e9e0000300a00 */
[----:B------:R-:W-:-:S02]  /*36d20*/  NOP ;  /* 0x0000000000007918 */ /* 0x000fc40000000000 */
[----:B------:R0:W-:Y:S04]  /*36d30*/  STL.64 [R1+0x30], R4 ;  /* 0x0000300401007387 */ /* 0x0001e80000100a00 */
[----:B------:R1:W-:Y:S04]  /*36d40*/  STL.64 [R1+0x38], R6 ;  /* 0x0000380601007387 */ /* 0x0003e80000100a00 */
[----:B0-----:R-:W3:Y:S04]  /*36d50*/  LDL.LU.64 R4, [R1+0x4a0] ;  /* 0x0004a00001047983 */ /* 0x001ee80000300a00 */
[----:B-1----:R-:W3:Y:S04]  /*36d60*/  LDL.LU.64 R6, [R1+0x4a8] ;  /* 0x0004a80001067983 */ /* 0x002ee80000300a00 */
        /* <DEDUP_REMOVED lines=8> */
[----:B------:R-:W-:Y:S04]  /*36df0*/  STL.64 [R1+0x3538], R30 ;  /* 0x0035381e01007387 */ /* 0x000fe80000100a00 */
[----:B------:R0:W-:Y:S04]  /*36e00*/  STL.64 [R1+0x3530], R28 ;  /* 0x0035301c01007387 */ /* 0x0001e80000100a00 */
[----:B0-----:R-:W4:Y:S04]  /*36e10*/  LDL.LU.64 R28, [R1+0x5c0] ;  /* 0x0005c000011c7983 */ /* 0x001f280000300a00 */
        /* <DEDUP_REMOVED lines=10> */
[----:B------:R0:W-:Y:S04]  /*36ec0*/  STL.64 [R1+0x28], R22 ;  /* 0x0000281601007387 */ /* 0x0001e80000100a00 */
[----:B0-----:R-:W2:Y:S04]  /*36ed0*/  LDL.LU.64 R22, [R1+0x3588] ;  /* 0x0035880001167983 */ /* 0x001ea80000300a00 */
[----:B------:R-:W3:Y:S02]  /*36ee0*/  LDL.LU.64 R20, [R1+0x3580] ;  /* 0x0035800001147983 */ /* 0x000ee40000300a00 */
        /* <DEDUP_REMOVED lines=11> */
[----:B------:R-:W2:Y:S02]  /*36fa0*/  LDL.LU.64 R8, [R1+0x3560] ;  /* 0x0035600001087983 */ /* 0x000ea40000300a00 */
[----:B--2---:R-:W-:-:S15]  /*36fb0*/  HMMA.16816.F32.BF16 R44, R16, R8, R44 ;  /* 0x00000008102c723c */ /* 0x004fde000004182c */
[----:B------:R-:W-:-:S08]  /*36fc0*/  NOP ;  /* 0x0000000000007918 */ /* 0x000fd00000000000 */
[----:B------:R-:W-:Y:S04]  /*36fd0*/  STL.64 [R1+0x110], R44 ;  /* 0x0001102c01007387 */ /* 0x000fe80000100a00 */
[----:B------:R0:W-:Y:S04]  /*36fe0*/  STL.64 [R1+0x118], R46 ;  /* 0x0001182e01007387 */ /* 0x0001e80000100a00 */
[----:B0-----:R-:W2:Y:S04]  /*36ff0*/  LDL.LU.64 R46, [R1+0x3558] ;  /* 0x00355800012e7983 */ /* 0x001ea80000300a00 */
[----:B------:R-:W2:Y:S01]  /*37000*/  LDL.LU.64 R44, [R1+0x3550] ;  /* 0x00355000012c7983 */ /* 0x000ea20000300a00 */
[----:B------:R-:W-:Y:S03]  /*37010*/  HMMA.16816.F32.BF16 R40, R16, R12, R40 ;  /* 0x0000000c1028723c */ /* 0x000fe60000041828 */
[----:B------:R-:W3:Y:S04]  /*37020*/  LDL.LU.64 R16, [R1+0x4d0] ;  /* 0x0004d00001107983 */ /* 0x000ee80000300a00 */
[----:B------:R-:W3:-:S15]  /*37030*/  LDL.LU.64 R18, [R1+0x4d8] ;  /* 0x0004d80001127983 */ /* 0x000ede0000300a00 */
[----:B------:R-:W-:-:S01]  /*37040*/  NOP ;  /* 0x0000000000007918 */ /* 0x000fc20000000000 */
[----:B------:R-:W-:Y:S04]  /*37050*/  STL.64 [R1], R40 ;  /* 0x0000002801007387 */ /* 0x000fe80000100a00 */
[----:B------:R-:W-:Y:S04]  /*37060*/  STL.64 [R1+0x8], R42 ;  /* 0x0000082a01007387 */ /* 0x000fe80000100a00 */
[----:B------:R-:W-:Y:S04]  /*37070*/  STL.64 [R1+0x3520], R14 ;  /* 0x0035200e01007387 */ /* 0x000fe80000100a00 */
[----:B------:R0:W-:Y:S04]  /*37080*/  STL.64 [R1+0x3518], R12 ;  /* 0x0035180c01007387 */ /* 0x0001e80000100a00 */
[----:B0-----:R-:W4:Y:S04]  /*37090*/  LDL.LU.64 R12, [R1+0x2d0] ;  /* 0x0002d000010c7983 */ /* 0x001f280000300a00 */
        /* <DEDUP_REMOVED lines=14> */
[----:B------:R-:W4:Y:S01]  /*37180*/  LDL.LU.64 R28, [R1+0x3530] ;  /* 0x00353000011c7983 */ /* 0x000f220000300a00 */
[C---:B------:R-:W-:Y:S06]  /*37190*/  HMMA.16816.F32.BF16 R16, R44.reuse, R24, R16 ;  /* 0x000000182c10723c */ /* 0x040fec0000041810 */
[C---:B------:R-:W-:Y:S06]  /*371a0*/  HMMA.16816.F32.BF16 R52, R44.reuse, R20, R52 ;  /* 0x000000142c34723c */ /* 0x040fec0000041834 */
[----:B----4-:R-:W-:-:S15]  /*371b0*/  HMMA.16816.F32.BF16 R48, R44, R28, R48 ;  /* 0x0000001c2c30723c */ /* 0x010fde0000041830 */
[----:B------:R-:W-:-:S08]  /*371c0*/  NOP ;  /* 0x0000000000007918 */ /* 0x000fd00000000000 */
[----:B------:R0:W-:Y:S04]  /*371d0*/  STL.64 [R1+0x60], R48 ;  /* 0x0000603001007387 */ /* 0x0001e80000100a00 */
[----:B------:R-:W-:Y:S04]  /*371e0*/  STL.64 [R1+0x68], R50 ;  /* 0x0000683201007387 */ /* 0x000fe80000100a00 */
[----:B0-----:R-:W4:Y:S04]  /*371f0*/  LDL.LU R48, [R1+0x3528] ;  /* 0x0035280001307983 */ /* 0x001f280000300800 */
[----:B------:R-:W-:Y:S04]  /*37200*/  STL.64 [R1+0x2a0], R16 ;  /* 0x0002a01001007387 */ /* 0x000fe80000100a00 */
[----:B------:R0:W-:Y:S02]  /*37210*/  STL.64 [R1+0x2a8], R18 ;  /* 0x0002a81201007387 */ /* 0x0001e40000100a00 */
[C---:B0-----:R-:W-:Y:S02]  /*37220*/  HMMA.16816.F32.BF16 R16, R44.reuse, R4, R36 ;  /* 0x000000042c10723c */ /* 0x041fe40000041824 */
[----:B------:R-:W3:Y:S04]  /*37230*/  LDL.LU.64 R36, [R1+0x500] ;  /* 0x0005000001247983 */ /* 0x000ee80000300a00 */
[----:B------:R0:W-:Y:S04]  /*37240*/  STL.64 [R1+0x2b0], R52 ;  /* 0x0002b03401007387 */ /* 0x0001e80000100a00 */
[----:B------:R1:W-:Y:S04]  /*37250*/  STL.64 [R1+0x2b8], R54 ;  /* 0x0002b83601007387 */ /* 0x0003e80000100a00 */
[----:B------:R-:W3:Y:S09]  /*37260*/  LDL.LU.64 R38, [R1+0x508] ;  /* 0x0005080001267983 */ /* 0x000ef20000300a00 */
[----:B------:R-:W-:Y:S04]  /*37270*/  STL.64 [R1+0x2c0], R16 ;  /* 0x0002c01001007387 */ /* 0x000fe80000100a00 */
[----:B------:R-:W-:Y:S01]  /*37280*/  STL.64 [R1+0x2c8], R18 ;  /* 0x0002c81201007387 */ /* 0x000fe20000100a00 */
[C---:B------:R-:W-:Y:S03]  /*37290*/  HMMA.16816.F32.BF16 R12, R44.reuse, R8, R12 ;  /* 0x000000082c0c723c */ /* 0x040fe6000004180c */
[----:B0-----:R-:W3:Y:S04]  /*372a0*/  LDL.LU.64 R52, [R1+0x480] ;  /* 0x0004800001347983 */ /* 0x001ee80000300a00 */
[----:B-1----:R-:W3:Y:S04]  /*372b0*/  LDL.LU.64 R54, [R1+0x488] ;  /* 0x0004880001367983 */ /* 0x002ee80000300a00 */
[----:B----4-:R-:W0:Y:S04]  /*372c0*/  LDSM.16.MT88.4 R16, [R48+UR4+0x1000] ;  /* 0x001000043010783b */ /* 0x010e280008004200 */
[----:B------:R-:W1:Y:S04]  /*372d0*/  LDSM.16.MT88.4 R48, [R48+UR4+0x1080] ;  /* 0x001080043030783b */ /* 0x000e680008004200 */
[----:B0-----:R-:W-:Y:S04]  /*372e0*/  STL.64 [R1+0x34c0], R18 ;  /* 0x0034c01201007387 */ /* 0x001fe80000100a00 */
[----:B------:R0:W-:Y:S04]  /*372f0*/  STL.64 [R1+0x34b8], R16 ;  /* 0x0034b81001007387 */ /* 0x0001e80000100a00 */
[----:B0-----:R-:W4:Y:S04]  /*37300*/  LDL.LU.64 R16, [R1+0x570] ;  /* 0x0005700001107983 */ /* 0x001f280000300a00 */
[----:B------:R-:W4:Y:S04]  /*37310*/  LDL.LU.64 R18, [R1+0x578] ;  /* 0x0005780001127983 */ /* 0x000f280000300a00 */
[----:B------:R-:W-:Y:S04]  /*37320*/  STL.64 [R1+0x2d0], R12 ;  /* 0x0002d00c01007387 */ /* 0x000fe80000100a00 */
[----:B------:R0:W-:Y:S04]  /*37330*/  STL.64 [R1+0x2d8], R14 ;  /* 0x0002d80e01007387 */ /* 0x0001e80000100a00 */
[----:B0-----:R-:W2:Y:S04]  /*37340*/  LDL.LU.64 R14, [R1+0x3520] ;  /* 0x00352000010e7983 */ /* 0x001ea80000300a00 */
[----:B------:R-:W3:Y:S02]  /*37350*/  LDL.LU.64 R12, [R1+0x3518] ;  /* 0x00351800010c7983 */ /* 0x000ee40000300a00 */
[----:B---3--:R-:W-:Y:S02]  /*37360*/  HMMA.16816.F32.BF16 R44, R44, R12, R40 ;  /* 0x0000000c2c2c723c */ /* 0x008fe40000041828 */
[----:B------:R-:W3:Y:S04]  /*37370*/  LDL.LU.64 R42, [R1+0x3510] ;  /* 0x00351000012a7983 */ /* 0x000ee80000300a00 */
[----:B------:R-:W3:-:S15]  /*37380*/  LDL.LU.64 R40, [R1+0x3508] ;  /* 0x0035080001287983 */ /* 0x000ede0000300a00 */
[----:B------:R-:W-:-:S02]  /*37390*/  NOP ;  /* 0x0000000000007918 */ /* 0x000fc40000000000 */
[----:B------:R0:W-:Y:S04]  /*373a0*/  STL.64 [R1+0x2e0], R44 ;  /* 0x0002e02c01007387 */ /* 0x0001e80000100a00 */
[----:B------:R1:W-:Y:S04]  /*373b0*/  STL.64 [R1+0x2e8], R46 ;  /* 0x0002e82e01007387 */ /* 0x0003e80000100a00 */
[----:B0-----:R-:W3:Y:S04]  /*373c0*/  LDL.LU.64 R44, [R1+0x6a0] ;  /* 0x0006a000012c7983 */ /* 0x001ee80000300a00 */
[----:B-1----:R-:W3:Y:S04]  /*373d0*/  LDL.LU.64 R46, [R1+0x6a8] ;  /* 0x0006a800012e7983 */ /* 0x002ee80000300a00 */
[----:B--2---:R-:W-:Y:S04]  /*373e0*/  STL.64 [R1+0x3500], R14 ;  /* 0x0035000e01007387 */ /* 0x004fe80000100a00 */
[----:B------:R0:W-:Y:S04]  /*373f0*/  STL.64 [R1+0x34f8], R12 ;  /* 0x0034f80c01007387 */ /* 0x0001e80000100a00 */
[----:B0-----:R-:W2:Y:S04]  /*37400*/  LDL.LU.64 R12, [R1+0x5f0] ;  /* 0x0005f000010c7983 */ /* 0x001ea80000300a00 */
[----:B------:R-:W2:Y:S01]  /*37410*/  LDL.LU.64 R14, [R1+0x5f8] ;  /* 0x0005f800010e7983 */ /* 0x000ea20000300a00 */
[C---:B---3--:R-:W-:Y:S06]  /*37420*/  HMMA.16816.F32.BF16 R44, R40.reuse, R56, R44 ;  /* 0x00000038282c723c */ /* 0x048fec000004182c */
[----:B--2---:R-:W-:-:S15]  /*37430*/  HMMA.16816.F32.BF16 R12, R40, R32, R12 ;  /* 0x00000020280c723c */ /* 0x004fde000004180c */
[----:B------:R-:W-:-:S02]  /*37440*/  NOP ;  /* 0x0000000000007918 */ /* 0x000fc40000000000 */
[----:B------:R0:W-:Y:S04]  /*37450*/  STL.64 [R1+0x2f0], R44 ;  /* 0x0002f02c01007387 */ /* 0x0001e80000100a00 */
[----:B------:R1:W-:Y:S04]  /*37460*/  STL.64 [R1+0x2f8], R46 ;  /* 0x0002f82e01007387 */ /* 0x0003e80000100a00 */
[----:B0-----:R-:W2:Y:S04]  /*37470*/  LDL.LU.64 R44, [R1+0x340] ;  /* 0x00034000012c7983 */ /* 0x001ea80000300a00 */
[----:B-1----:R-:W2:Y:S04]  /*37480*/  LDL.LU.64 R46, [R1+0x348] ;  /* 0x00034800012e7983 */ /* 0x002ea80000300a00 */
[----:B------:R-:W-:Y:S04]  /*37490*/  STL.64 [R1+0x34e0], R34 ;  /* 0x0034e02201007387 */ /* 0x000fe80000100a00 */
[----:B------:R4:W-:Y:S02]  /*374a0*/  STL.64 [R1+0x34d8], R32 ;  /* 0x0034d82001007387 */ /* 0x0009e40000100a00 */
[----:B----4-:R-:W-:Y:S02]  /*374b0*/  HMMA.16816.F32.BF16 R32, R40, R28, R16 ;  /* 0x0000001c2820723c */ /* 0x010fe40000041810 */
[----:B------:R0:W-:Y:S04]  /*374c0*/  STL.64 [R1+0x300], R12 ;  /* 0x0003000c01007387 */ /* 0x0001e80000100a00 */
[----:B------:R1:W-:Y:S04]  /*374d0*/  STL.64 [R1+0x308], R14 ;  /* 0x0003080e01007387 */ /* 0x0003e80000100a00 */
[----:B0-----:R-:W3:-:S13]  /*374e0*/  LDL.LU.64 R12, [R1+0x380] ;  /* 0x00038000010c7983 */ /* 0x001eda0000300a00 */
[----:B------:R0:W-:Y:S04]  /*374f0*/  STL.64 [R1+0x310], R32 ;  /* 0x0003102001007387 */ /* 0x0001e80000100a00 */
[----:B------:R4:W-:Y:S04]  /*37500*/  STL.64 [R1+0x318], R34 ;  /* 0x0003182201007387 */ /* 0x0009e80000100a00 */
[----:B-1----:R-:W3:Y:S01]  /*37510*/  LDL.LU.64 R14, [R1+0x388] ;  /* 0x00038800010e7983 */ /* 0x002ee20000300a00 */
[----:B------:R-:W-:-:S15]  /*37520*/  HMMA.16816.F32.BF16 R16, R40, R24, R36 ;  /* 0x000000182810723c */ /* 0x000fde0000041824 */
[----:B------:R-:W-:-:S08]  /*37530*/  NOP ;  /* 0x0000000000007918 */ /* 0x000fd00000000000 */
[----:B------:R-:W-:Y:S04]  /*37540*/  STL.64 [R1+0x320], R16 ;  /* 0x0003201001007387 */ /* 0x000fe80000100a00 */
[----:B------:R1:W-:Y:S04]  /*37550*/  STL.64 [R1+0x328], R18 ;  /* 0x0003281201007387 */ /* 0x0003e80000100a00 */
[----:B------:R-:W3:Y:S04]  /*37560*/  LDL.LU.64 R36, [R1+0x350] ;  /* 0x0003500001247983 */ /* 0x000ee80000300a00 */
[----:B------:R-:W3:Y:S04]  /*37570*/  LDL.LU.64 R38, [R1+0x358] ;  /* 0x0003580001267983 */ /* 0x000ee80000300a00 */
[----:B0-----:R-:W3:Y:S04]  /*37580*/  LDL.LU.64 R32, [R1+0x650] ;  /* 0x0006500001207983 */ /* 0x001ee80000300a00 */
[----:B----4-:R-:W4:Y:S01]  /*37590*/  LDL.LU.64 R34, [R1+0x658] ;  /* 0x0006580001227983 */ /* 0x010f220000300a00 */
[----:B-1----:R-:W-:-:S15]  /*375a0*/  HMMA.16816.F32.BF16 R16, R40, R20, R52 ;  /* 0x000000142810723c */ /* 0x002fde0000041834 */
[----:B------:R-:W-:-:S08]  /*375b0*/  NOP ;  /* 0x0000000000007918 */ /* 0x000fd00000000000 */
[----:B------:R0:W-:Y:S04]  /*375c0*/  STL.64 [R1+0x330], R16 ;  /* 0x0003301001007387 */ /* 0x0001e80000100a00 */
[----:B------:R1:W-:Y:S04]  /*375d0*/  STL.64 [R1+0x338], R18 ;  /* 0x0003381201007387 */ /* 0x0003e80000100a00 */
[----:B0-----:R-:W4:Y:S04]  /*375e0*/  LDL.LU.64 R16, [R1+0x4c0] ;  /* 0x0004c00001107983 */ /* 0x001f280000300a00 */
[----:B-1----:R-:W4:Y:S04]  /*375f0*/  LDL.LU.64 R18, [R1+0x4c8] ;  /* 0x0004c80001127983 */ /* 0x002f280000300a00 */
[----:B------:R-:W4:Y:S04]  /*37600*/  LDL.LU.64 R52, [R1+0x3b0] ;  /* 0x0003b00001347983 */ /* 0x000f280000300a00 */
[----:B------:R-:W4:Y:S01]  /*37610*/  LDL.LU.64 R54, [R1+0x3b8] ;  /* 0x0003b80001367983 */ /* 0x000f220000300a00 */
[----:B--2---:R-:W-:-:S15]  /*37620*/  HMMA.16816.F32.BF16 R44, R40, R4, R44 ;  /* 0x00000004282c723c */ /* 0x004fde000004182c */
[----:B------:R-:W-:-:S08]  /*37630*/  NOP ;  /* 0x0000000000007918 */ /* 0x000fd00000000000 */
[----:B------:R0:W-:Y:S01]  /*37640*/  STL.64 [R1+0x340], R44 ;  /* 0x0003402c01007387 */ /* 0x0001e20000100a00 */
[C---:B---3--:R-:W-:Y:S03]  /*37650*/  HMMA.16816.F32.BF16 R12, R40.reuse, R8, R12 ;  /* 0x00000008280c723c */ /* 0x048fe6000004180c */
[----:B------:R1:W-:Y:S04]  /*37660*/  STL.64 [R1+0x348], R46 ;  /* 0x0003482e01007387 */ /* 0x0003e80000100a00 */
[----:B0-----:R-:W2:Y:S04]  /*37670*/  LDL.LU.64 R44, [R1+0x3c0] ;  /* 0x0003c000012c7983 */ /* 0x001ea80000300a00 */
[----:B-1----:R-:W2:Y:S04]  /*37680*/  LDL.LU.64 R46, [R1+0x3c8] ;  /* 0x0003c800012e7983 */ /* 0x002ea80000300a00 */
[----:B------:R-:W-:Y:S04]  /*37690*/  STL.64 [R1+0x3428], R50 ;  /* 0x0034283201007387 */ /* 0x000fe80000100a00 */
[----:B------:R0:W-:Y:S04]  /*376a0*/  STL.64 [R1+0x3420], R48 ;  /* 0x0034203001007387 */ /* 0x0001e80000100a00 */
[----:B0-----:R-:W3:Y:S04]  /*376b0*/  LDL.LU.64 R48, [R1+0x580] ;  /* 0x0005800001307983 */ /* 0x001ee80000300a00 */
[----:B------:R-:W3:Y:S04]  /*376c0*/  LDL.LU.64 R50, [R1+0x588] ;  /* 0x0005880001327983 */ /* 0x000ee80000300a00 */
[----:B------:R-:W-:Y:S04]  /*376d0*/  STL.64 [R1+0x360], R12 ;  /* 0x0003600c01007387 */ /* 0x000fe80000100a00 */
[----:B------:R0:W-:Y:S04]  /*376e0*/  STL.64 [R1+0x368], R14 ;  /* 0x0003680e01007387 */ /* 0x0001e80000100a00 */
[----:B0-----:R-:W2:Y:S04]  /*376f0*/  LDL.LU.64 R14, [R1+0x3500] ;  /* 0x00350000010e7983 */ /* 0x001ea80000300a00 */
[----:B------:R-:W4:Y:S02]  /*37700*/  LDL.LU.64 R12, [R1+0x34f8] ;  /* 0x0034f800010c7983 */ /* 0x000f240000300a00 */
        /* <DEDUP_REMOVED lines=18> */
[----:B------:R0:W-:Y:S04]  /*37830*/  STL.64 [R1+0x380], R48 ;  /* 0x0003803001007387 */ /* 0x0001e80000100a00 */
[----:B------:R1:W-:Y:S01]  /*37840*/  STL.64 [R1+0x388], R50 ;  /* 0x0003883201007387 */ /* 0x0003e20000100a00 */
[----:B0-----:R-:W-:Y:S02]  /*37850*/  IMAD.MOV.U32 R48, RZ, RZ, R22 ;  /* 0x000000ffff307224 */ /* 0x001fe400078e0016 */
[----:B------:R-:W-:Y:S01]  /*37860*/  IMAD.MOV.U32 R49, RZ, RZ, R23 ;  /* 0x000000ffff317224 */ /* 0x000fe200078e0017 */
[----:B------:R-:W2:Y:S04]  /*37870*/  LDL.LU R22, [R1+0x34d4] ;  /* 0x0034d40001167983 */ /* 0x000ea80000300800 */
[----:B------:R-:W2:Y:S01]  /*37880*/  LDL.LU R23, [R1+0x34d0] ;  /* 0x0034d00001177983 */ /* 0x000ea20000300800 */
[----:B-1----:R-:W-:-:S02]  /*37890*/  IMAD.MOV.U32 R50, RZ, RZ, R26 ;  /* 0x000000ffff327224 */ /* 0x002fc400078e001a */
[----:B------:R-:W-:Y:S01]  /*378a0*/  IMAD.MOV.U32 R51, RZ, RZ, R27 ;  /* 0x000000ffff337224 */ /* 0x000fe200078e001b */
[----:B------:R-:W3:Y:S04]  /*378b0*/  LDL.LU R26, [R1+0x34cc] ;  /* 0x0034cc00011a7983 */ /* 0x000ee80000300800 */
[----:B------:R-:W3:Y:S04]  /*378c0*/  LDL.LU R27, [R1+0x34c8] ;  /* 0x0034c800011b7983 */ /* 0x000ee80000300800 */
[----:B------:R-:W-:Y:S04]  /*378d0*/  STL.64 [R1+0x390], R16 ;  /* 0x0003901001007387 */ /* 0x000fe80000100a00 */
[----:B------:R0:W-:Y:S04]  /*378e0*/  STL.64 [R1+0x398], R18 ;  /* 0x0003981201007387 */ /* 0x0001e80000100a00 */
[----:B0-----:R-:W2:Y:S04]  /*378f0*/  LDL.LU.64 R18, [R1+0x34c0] ;  /* 0x0034c00001127983 */ /* 0x001ea80000300a00 */
[----:B------:R-:W2:Y:S04]  /*37900*/  LDL.LU.64 R16, [R1+0x34b8] ;  /* 0x0034b80001107983 */ /* 0x000ea80000300a00 */
[----:B------:R-:W-:Y:S04]  /*37910*/  STL.64 [R1+0x3a0], R40 ;  /* 0x0003a02801007387 */ /* 0x000fe80000100a00 */
[----:B------:R0:W-:Y:S02]  /*37920*/  STL.64 [R1+0x3a8], R42 ;  /* 0x0003a82a01007387 */ /* 0x0001e40000100a00 */
[----:B0-----:R-:W-:Y:S07]  /*37930*/  HMMA.16816.F32.BF16 R40, R36, R20, R52 ;  /* 0x000000142428723c */ /* 0x001fee0000041834 */
[----:B----4-:R-:W-:-:S02]  /*37940*/  IMAD.MOV.U32 R52, RZ, RZ, R34 ;  /* 0x000000ffff347224 */ /* 0x010fc400078e0022 */
[----:B------:R-:W4:-:S14]  /*37950*/  LDL.LU R34, [R1+0x34b0] ;  /* 0x0034b00001227983 */ /* 0x000f1c0000300800 */
[----:B------:R-:W-:Y:S04]  /*37960*/  STL.64 [R1+0x3b0], R40 ;  /* 0x0003b02801007387 */ /* 0x000fe80000100a00 */
[----:B------:R0:W-:Y:S02]  /*37970*/  STL.64 [R1+0x3b8], R42 ;  /* 0x0003b82a01007387 */ /* 0x0001e40000100a00 */
[----:B0-----:R-:W-:Y:S01]  /*37980*/  HMMA.16816.F32.BF16 R40, R36, R4, R44 ;  /* 0x000000042428723c */ /* 0x001fe2000004182c */
[----:B------:R-:W-:Y:S02]  /*37990*/  IMAD.MOV.U32 R53, RZ, RZ, R35 ;  /* 0x000000ffff357224 */ /* 0x000fe400078e0023 */
[----:B------:R-:W-:Y:S01]  /*379a0*/  IMAD.MOV.U32 R54, RZ, RZ, R58 ;  /* 0x000000ffff367224 */ /* 0x000fe200078e003a */
[----:B------:R-:W4:Y:S04]  /*379b0*/  LDL.LU R35, [R1+0x34ac] ;  /* 0x0034ac0001237983 */ /* 0x000f280000300800 */
[----:B------:R-:W2:Y:S01]  /*379c0*/  LDL.LU R58, [R1+0x34a8] ;  /* 0x0034a800013a7983 */ /* 0x000ea20000300800 */
[----:B------:R-:W-:-:S03]  /*379d0*/  IMAD.MOV.U32 R55, RZ, RZ, R59 ;  /* 0x000000ffff377224 */ /* 0x000fc600078e003b */
[----:B------:R-:W2:Y:S11]  /*379e0*/  LDL.LU R59, [R1+0x34a4] ;  /* 0x0034a400013b7983 */ /* 0x000eb60000300800 */
[----:B------:R-:W-:Y:S01]  /*379f0*/  STL [R1+0x3c4], R41 ;  /* 0x0003c42901007387 */ /* 0x000fe20000100800 */
[----:B------:R-:W-:-:S02]  /*37a00*/  IMAD.MOV.U32 R24, RZ, RZ, R40 ;  /* 0x000000ffff187224 */ /* 0x000fc400078e0028 */
[----:B------:R-:W-:Y:S02]  /*37a10*/  IMAD.MOV.U32 R21, RZ, RZ, R42 ;  /* 0x000000ffff157224 */ /* 0x000fe400078e002a */
[----:B------:R-:W-:Y:S02]  /*37a20*/  IMAD.MOV.U32 R20, RZ, RZ, R43 ;  /* 0x000000ffff147224 */ /* 0x000fe400078e002b */
[----:B------:R-:W0:Y:S04]  /*37a30*/  LDSM.16.MT88.4 R40, [R61+UR4+0x1000] ;  /* 0x001000043d28783b */ /* 0x000e280008004200 */
[----:B------:R1:W-:Y:S04]  /*37a40*/  STL.64 [R1+0x3450], R6 ;  /* 0x0034500601007387 */ /* 0x0003e80000100a00 */
[----:B------:R-:W3:Y:S04]  /*37a50*/  LDL.LU.64 R4, [R1+0x3d0] ;  /* 0x0003d00001047983 */ /* 0x000ee80000300a00 */
[----:B-1----:R-:W3:Y:S04]  /*37a60*/  LDL.LU.64 R6, [R1+0x3d8] ;  /* 0x0003d80001067983 */ /* 0x002ee80000300a00 */
[----:B------:R-:W-:Y:S04]  /*37a70*/  STL [R1+0x32c0], R24 ;  /* 0x0032c01801007387 */ /* 0x000fe80000100800 */
[----:B------:R-:W-:Y:S04]  /*37a80*/  STL [R1+0x32bc], R20 ;  /* 0x0032bc1401007387 */ /* 0x000fe80000100800 */
[----:B------:R-:W-:Y:S04]  /*37a90*/  STL [R1+0x32b8], R21 ;  /* 0x0032b81501007387 */ /* 0x000fe80000100800 */
[----:B0-----:R-:W-:Y:S04]  /*37aa0*/  STL.64 [R1+0x3400], R42 ;  /* 0x0034002a01007387 */ /* 0x001fe80000100a00 */
[----:B------:R0:W-:Y:S04]  /*37ab0*/  STL.64 [R1+0x33f8], R40 ;  /* 0x0033f82801007387 */ /* 0x0001e80000100a00 */
[----:B0-----:R-:W4:Y:S04]  /*37ac0*/  LDL.LU.64 R40, [R1+0x3e0] ;  /* 0x0003e00001287983 */ /* 0x001f280000300a00 */
[----:B------:R-:W4:Y:S01]  /*37ad0*/  LDL.LU.64 R42, [R1+0x3e8] ;  /* 0x0003e800012a7983 */ /* 0x000f220000300a00 */
[----:B------:R-:W0:Y:S01]  /*37ae0*/  S2R R47, SR_TID.X ;  /* 0x00000000002f7919 */ /* 0x000e220000002100 */
[----:B------:R-:W1:Y:S01]  /*37af0*/  S2R R25, SR_TID.X ;  /* 0x0000000000197919 */ /* 0x000e620000002100 */
[----:B0-----:R-:W-:-:S05]  /*37b00*/  LOP3.LUT R47, R47, 0x7, RZ, 0xc0, !PT ;  /* 0x000000072f2f7812 */ /* 0x001fca00078ec0ff */
[----:B------:R-:W-:Y:S02]  /*37b10*/  IMAD R57, R47, 0x110, RZ ;  /* 0x000001102f397824 */ /* 0x000fe400078e02ff */
[----:B------:R-:W0:Y:S01]  /*37b20*/  S2R R47, SR_TID.X ;  /* 0x00000000002f7919 */ /* 0x000e220000002100 */
[----:B-1----:R-:W-:Y:S02]  /*37b30*/  IMAD.SHL.U32 R56, R25, 0x2, RZ ;  /* 0x0000000219387824 */ /* 0x002fe400078e00ff */
[----:B0-----:R-:W-:Y:S01]  /*37b40*/  IMAD.SHL.U32 R47, R47, 0x80, RZ ;  /* 0x000000802f2f7824 */ /* 0x001fe200078e00ff */
[----:B---3--:R-:W-:Y:S07]  /*37b50*/  HMMA.16816.F32.BF16 R4, R36, R12, R4 ;  /* 0x0000000c2404723c */ /* 0x008fee0000041804 */
[----:B------:R-:W-:-:S04]  /*37b60*/  LOP3.LUT R13, R57, 0x10, R56, 0x78, !PT ;  /* 0x00000010390d7812 */ /* 0x000fc800078e7838 */
[----:B------:R-:W-:Y:S02]  /*37b70*/  LOP3.LUT R13, R13, 0x800, R47, 0xf8, !PT ;  /* 0x000008000d0d7812 */ /* 0x000fe400078ef82f */
[----:B------:R-:W0:Y:S01]  /*37b80*/  LDSM.16.MT88.4 R44, [R61+UR4+0x1080] ;  /* 0x001080043d2c783b */ /* 0x000e220008004200 */
[----:B----4-:R-:W-:-:S15]  /*37b90*/  HMMA.16816.F32.BF16 R40, R36, R8, R40 ;  /* 0x000000082428723c */ /* 0x010fde0000041828 */
[----:B------:R-:W-:-:S08]  /*37ba0*/  NOP ;  /* 0x0000000000007918 */ /* 0x000fd00000000000 */
[----:B------:R-:W-:Y:S04]  /*37bb0*/  STL.64 [R1+0x450], R40 ;  /* 0x0004502801007387 */ /* 0x000fe80000100a00 */
[----:B------:R-:W-:Y:S04]  /*37bc0*/  STL.64 [R1+0x458], R42 ;  /* 0x0004582a01007387 */ /* 0x000fe80000100a00 */
[----:B------:R-:W-:Y:S04]  /*37bd0*/  STL.64 [R1+0x440], R4 ;  /* 0x0004400401007387 */ /* 0x000fe80000100a00 */
[----:B------:R2:W-:Y:S02]  /*37be0*/  STL.64 [R1+0x448], R6 ;  /* 0x0004480601007387 */ /* 0x0005e40000100a00 */
[----:B--2---:R-:W-:Y:S02]  /*37bf0*/  HMMA.16816.F32.BF16 R4, R16, R58, R48 ;  /* 0x0000003a1004723c */ /* 0x004fe40000041830 */
[----:B0-----:R-:W-:Y:S04]  /*37c00*/  STL.64 [R1+0x33c0], R46 ;  /* 0x0033c02e01007387 */ /* 0x001fe80000100a00 */
[----:B------:R-:W-:Y:S04]  /*37c10*/  STL.64 [R1+0x33b8], R44 ;  /* 0x0033b82c01007387 */ /* 0x000fe80000100a00 */
[----:B------:R-:W-:-:S13]  /*37c20*/  STL [R1+0x32c4], R61 ;  /* 0x0032c43d01007387 */ /* 0x000fda0000100800 */
[----:B------:R0:W-:Y:S01]  /*37c30*/  STL [R1+0x43c], R7 ;  /* 0x00043c0701007387 */ /* 0x0001e20000100800 */
[----:B------:R-:W-:Y:S02]  /*37c40*/  IMAD.MOV.U32 R24, RZ, RZ, R4 ;  /* 0x000000ffff187224 */ /* 0x000fe400078e0004 */
[----:B------:R-:W-:Y:S02]  /*37c50*/  IMAD.MOV.U32 R20, RZ, RZ, R5 ;  /* 0x000000ffff147224 */ /* 0x000fe400078e0005 */
[----:B------:R-:W-:Y:S02]  /*37c60*/  IMAD.MOV.U32 R21, RZ, RZ, R6 ;  /* 0x000000ffff157224 */ /* 0x000fe400078e0006 */
[----:B0-----:R-:W-:Y:S01]  /*37c70*/  HMMA.16816.F32.BF16 R4, R16, R34, R52 ;  /* 0x000000221004723c */ /* 0x001fe20000041834 */
[----:B------:R-:W-:Y:S04]  /*37c80*/  STL.64 [R1+0x3470], R26 ;  /* 0x0034701a01007387 */ /* 0x000fe80000100a00 */
[----:B------:R-:W-:Y:S04]  /*37c90*/  STL.64 [R1+0x3468], R24 ;  /* 0x0034681801007387 */ /* 0x000fe80000100a00 */
[----:B------:R-:W-:Y:S04]  /*37ca0*/  STL.64 [R1+0x3460], R22 ;  /* 0x0034601601007387 */ /* 0x000fe80000100a00 */
[----:B------:R-:W-:Y:S04]  /*37cb0*/  STL.64 [R1+0x3458], R20 ;  /* 0x0034581401007387 */ /* 0x000fe80000100a00 */
[----:B------:R-:W-:Y:S04]  /*37cc0*/  STL.64 [R1+0x3438], R58 ;  /* 0x0034383a01007387 */ /* 0x000fe80000100a00 */
[----:B------:R0:W-:Y:S04]  /*37cd0*/  STL.64 [R1+0x3430], R56 ;  /* 0x0034303801007387 */ /* 0x0001e80000100a00 */
[----:B------:R1:W-:Y:S04]  /*37ce0*/  STL.64 [R1+0x420], R4 ;  /* 0x0004200401007387 */ /* 0x0003e80000100a00 */
[----:B------:R2:W-:Y:S04]  /*37cf0*/  STL [R1+0x428], R6 ;  /* 0x0004280601007387 */ /* 0x0005e80000100800 */
[----:B------:R-:W-:Y:S04]  /*37d00*/  STL.64 [R1+0x3418], R34 ;  /* 0x0034182201007387 */ /* 0x000fe80000100a00 */
[----:B------:R-:W3:Y:S04]  /*37d10*/  LDL.LU R40, [R1+0x180] ;  /* 0x0001800001287983 */ /* 0x000ee80000300800 */
[----:B------:R-:W3:Y:S04]  /*37d20*/  LDL.LU R41, [R1+0x184] ;  /* 0x0001840001297983 */ /* 0x000ee80000300800 */
[----:B------:R-:W4:Y:S04]  /*37d30*/  LDL.LU R42, [R1+0x188] ;  /* 0x00018800012a7983 */ /* 0x000f280000300800 */
[----:B------:R-:W4:Y:S04]  /*37d40*/  LDL.LU R43, [R1+0x18c] ;  /* 0x00018c00012b7983 */ /* 0x000f280000300800 */
[----:B------:R-:W2:Y:S04]  /*37d50*/  LDL.LU R48, [R1+0x220] ;  /* 0x0002200001307983 */ /* 0x000ea80000300800 */
[----:B------:R-:W2:Y:S04]  /*37d60*/  LDL.LU R49, [R1+0x224] ;  /* 0x0002240001317983 */ /* 0x000ea80000300800 */
[----:B------:R-:W3:Y:S04]  /*37d70*/  LDL.LU R50, [R1+0x228] ;  /* 0x0002280001327983 */ /* 0x000ee80000300800 */
[----:B------:R-:W3:Y:S01]  /*37d80*/  LDL.LU R51, [R1+0x22c] ;  /* 0x00022c0001337983 */ /* 0x000ee20000300800 */
[----:B------:R-:W-:-:S02]  /*37d90*/  IMAD.MOV.U32 R61, RZ, RZ, R7 ;  /* 0x000000ffff3d7224 */ /* 0x000fc400078e0007 */
[----:B------:R-:W-:Y:S02]  /*37da0*/  IMAD.MOV.U32 R52, RZ, RZ, R11 ;  /* 0x000000ffff347224 */ /* 0x000fe400078e000b */
[----:B------:R-:W-:Y:S02]  /*37db0*/  IMAD.MOV.U32 R53, RZ, RZ, R10 ;  /* 0x000000ffff357224 */ /* 0x000fe400078e000a */
[----:B------:R-:W-:Y:S02]  /*37dc0*/  IMAD.MOV.U32 R54, RZ, RZ, R15 ;  /* 0x000000ffff367224 */ /* 0x000fe400078e000f */
[----:B------:R-:W-:Y:S02]  /*37dd0*/  IMAD.MOV.U32 R55, RZ, RZ, R14 ;  /* 0x000000ffff377224 */ /* 0x000fe400078e000e */
[----:B------:R-:W-:Y:S02]  /*37de0*/  IMAD.MOV.U32 R45, RZ, RZ, R60 ;  /* 0x000000ffff2d7224 */ /* 0x000fe400078e003c */
[----:B------:R-:W-:-:S02]  /*37df0*/  IMAD.MOV.U32 R46, RZ, RZ, R30 ;  /* 0x000000ffff2e7224 */ /* 0x000fc400078e001e */
[----:B------:R-:W-:Y:S01]  /*37e00*/  IMAD.MOV.U32 R47, RZ, RZ, R31 ;  /* 0x000000ffff2f7224 */ /* 0x000fe200078e001f */
[----:B---3--:R-:W-:Y:S04]  /*37e10*/  STL.64 [R1+0x3448], R50 ;  /* 0x0034483201007387 */ /* 0x008fe80000100a00 */
[----:B--2---:R2:W-:Y:S04]  /*37e20*/  STL.64 [R1+0x3440], R48 ;  /* 0x0034403001007387 */ /* 0x0045e80000100a00 */
[----:B0-----:R-:W3:Y:S04]  /*37e30*/  LDL.LU R56, [R1+0x250] ;  /* 0x0002500001387983 */ /* 0x001ee80000300800 */
[----:B------:R-:W3:Y:S04]  /*37e40*/  LDL.LU R57, [R1+0x254] ;  /* 0x0002540001397983 */ /* 0x000ee80000300800 */
[----:B------:R-:W3:Y:S04]  /*37e50*/  LDL.LU R58, [R1+0x258] ;  /* 0x00025800013a7983 */ /* 0x000ee80000300800 */
[----:B------:R-:W3:Y:S04]  /*37e60*/  LDL.LU R59, [R1+0x25c] ;  /* 0x00025c00013b7983 */ /* 0x000ee80000300800 */
        /* <DEDUP_REMOVED lines=12> */
[----:B--2---:R-:W2:Y:S04]  /*37f30*/  LDL.LU R48, [R1+0x260] ;  /* 0x0002600001307983 */ /* 0x004ea80000300800 */
[----:B------:R-:W2:Y:S04]  /*37f40*/  LDL.LU R49, [R1+0x264] ;  /* 0x0002640001317983 */ /* 0x000ea80000300800 */
[----:B------:R-:W2:Y:S04]  /*37f50*/  LDL.LU R50, [R1+0x268] ;  /* 0x0002680001327983 */ /* 0x000ea80000300800 */
[----:B------:R-:W2:Y:S04]  /*37f60*/  LDL.LU R51, [R1+0x26c] ;  /* 0x00026c0001337983 */ /* 0x000ea80000300800 */
[----:B------:R-:W2:Y:S04]  /*37f70*/  LDL.LU R32, [R1+0x1a0] ;  /* 0x0001a00001207983 */ /* 0x000ea80000300800 */
[----:B------:R-:W2:Y:S04]  /*37f80*/  LDL.LU R33, [R1+0x1a4] ;  /* 0x0001a40001217983 */ /* 0x000ea80000300800 */
[----:B------:R-:W2:Y:S04]  /*37f90*/  LDL.LU R34, [R1+0x1a8] ;  /* 0x0001a80001227983 */ /* 0x000ea80000300800 */
[----:B------:R-:W2:Y:S04]  /*37fa0*/  LDL.LU R35, [R1+0x1ac] ;  /* 0x0001ac0001237983 */ /* 0x000ea80000300800 */
[----:B----4-:R-:W-:Y:S04]  /*37fb0*/  STL.64 [R1+0x3410], R42 ;  /* 0x0034102a01007387 */ /* 0x010fe80000100a00 */
[----:B------:R0:W-:Y:S04]  /*37fc0*/  STL.64 [R1+0x3408], R40 ;  /* 0x0034082801007387 */ /* 0x0001e80000100a00 */
[----:B0-----:R-:W4:Y:S04]  /*37fd0*/  LDL.LU R40, [R1+0x190] ;  /* 0x0001900001287983 */ /* 0x001f280000300800 */
[----:B------:R-:W4:Y:S04]  /*37fe0*/  LDL.LU R41, [R1+0x194] ;  /* 0x0001940001297983 */ /* 0x000f280000300800 */
[----:B------:R-:W4:Y:S04]  /*37ff0*/  LDL.LU R42, [R1+0x198] ;  /* 0x00019800012a7983 */ /* 0x000f280000300800 */
[----:B------:R-:W4:Y:S04]  /*38000*/  LDL.LU R43, [R1+0x19c] ;  /* 0x00019c00012b7983 */ /* 0x000f280000300800 */
[----:B------:R-:W2:Y:S04]  /*38010*/  LDL.LU R11, [R1+0x34a0] ;  /* 0x0034a000010b7983 */ /* 0x000ea80000300800 */
[----:B------:R-:W4:Y:S04]  /*38020*/  LDL.LU R10, [R1+0x349c] ;  /* 0x00349c00010a7983 */ /* 0x000f280000300800 */
[----:B------:R-:W2:Y:S04]  /*38030*/  LDL.LU R15, [R1+0x3498] ;  /* 0x00349800010f7983 */ /* 0x000ea80000300800 */
[----:B------:R-:W4:Y:S04]  /*38040*/  LDL.LU R14, [R1+0x3494] ;  /* 0x00349400010e7983 */ /* 0x000f280000300800 */
[----:B------:R-:W2:Y:S04]  /*38050*/  LDL.LU R44, [R1+0x140] ;  /* 0x00014000012c7983 */ /* 0x000ea80000300800 */
[----:B------:R-:W2:Y:S04]  /*38060*/  LDL.LU R60, [R1+0x3490] ;  /* 0x00349000013c7983 */ /* 0x000ea80000300800 */
[----:B------:R-:W3:Y:S04]  /*38070*/  LDL.LU R30, [R1+0x348c] ;  /* 0x00348c00011e7983 */ /* 0x000ee80000300800 */
[----:B------:R-:W3:Y:S01]  /*38080*/  LDL.LU R31, [R1+0x3488] ;  /* 0x00348800011f7983 */ /* 0x000ee20000300800 */
[----:B------:R-:W-:-:S05]  /*38090*/  LOP3.LUT R13, R13, 0x40, RZ, 0x3c, !PT ;  /* 0x000000400d0d7812 */ /* 0x000fca00078e3cff */
[----:B------:R-:W0:Y:S04]  /*380a0*/  LDSM.16.MT88.4 R36, [R13+UR4+0x1000] ;  /* 0x001000040d24783b */ /* 0x000e280008004200 */
[----:B0-----:R-:W-:Y:S04]  /*380b0*/  STL.64 [R1+0x33a0], R38 ;  /* 0x0033a02601007387 */ /* 0x001fe80000100a00 */
[----:B------:R4:W-:Y:S01]  /*380c0*/  STL.64 [R1+0x3398], R36 ;  /* 0x0033982401007387 */ /* 0x0009e20000100a00 */
[----:B---3--:R-:W-:Y:S01]  /*380d0*/  HMMA.16816.F32.BF16 R24, R16, R30, R24 ;  /* 0x0000001e1018723c */ /* 0x008fe20000041818 */
[----:B----4-:R-:W-:-:S02]  /*380e0*/  IMAD.MOV.U32 R36, RZ, RZ, R14 ;  /* 0x000000ffff247224 */ /* 0x010fc400078e000e */
[----:B--2---:R-:W-:Y:S01]  /*380f0*/  IMAD.MOV.U32 R37, RZ, RZ, R15 ;  /* 0x000000ffff257224 */ /* 0x004fe200078e000f */
[----:B------:R-:W2:Y:S04]  /*38100*/  LDL.LU R14, [R1+0x3484] ;  /* 0x00348400010e7983 */ /* 0x000ea80000300800 */
[----:B------:R-:W2:Y:S01]  /*38110*/  LDL.LU R15, [R1+0x3480] ;  /* 0x00348000010f7983 */ /* 0x000ea20000300800 */
[----:B------:R-:W-:Y:S02]  /*38120*/  IMAD.MOV.U32 R38, RZ, RZ, R10 ;  /* 0x000000ffff267224 */ /* 0x000fe400078e000a */
[----:B------:R-:W-:Y:S01]  /*38130*/  IMAD.MOV.U32 R39, RZ, RZ, R11 ;  /* 0x000000ffff277224 */ /* 0x000fe200078e000b */
[----:B------:R-:W3:Y:S04]  /*38140*/  LDL.LU R10, [R1+0x347c] ;  /* 0x00347c00010a7983 */ /* 0x000ee80000300800 */
[----:B------:R-:W3:Y:S07]  /*38150*/  LDL.LU R11, [R1+0x3478] ;  /* 0x00347800010b7983 */ /* 0x000eee0000300800 */
[----:B------:R0:W-:Y:S01]  /*38160*/  STL.64 [R1+0x410], R24 ;  /* 0x0004101801007387 */ /* 0x0001e20000100a00 */
[----:B------:R-:W-:-:S02]  /*38170*/  IMAD.MOV.U32 R9, RZ, RZ, R26 ;  /* 0x000000ffff097224 */ /* 0x000fc400078e001a */
[----:B------:R-:W-:Y:S02]  /*38180*/  IMAD.MOV.U32 R8, RZ, RZ, R27 ;  /* 0x000000ffff087224 */ /* 0x000fe400078e001b */
[----:B------:R-:W4:Y:S04]  /*38190*/  LDL.LU.64 R26, [R1+0x3470] ;  /* 0x00347000011a7983 */ /* 0x000f280000300a00 */
[----:B0-----:R-:W2:Y:S01]  /*381a0*/  LDL.LU.64 R24, [R1+0x3468] ;  /* 0x0034680001187983 */ /* 0x001ea20000300a00 */
[----:B----4-:R-:W-:-:S15]  /*381b0*/  HMMA.16816.F32.BF16 R20, R16, R26, R20 ;  /* 0x0000001a1014723c */ /* 0x010fde0000041814 */
[----:B------:R-:W-:-:S08]  /*381c0*/  NOP ;  /* 0x0000000000007918 */ /* 0x000fd00000000000 */
[----:B------:R-:W-:Y:S04]  /*381d0*/  STL.64 [R1+0x400], R20 ;  /* 0x0004001401007387 */ /* 0x000fe80000100a00 */
[----:B------:R0:W-:Y:S04]  /*381e0*/  STL.64 [R1+0x408], R22 ;  /* 0x0004081601007387 */ /* 0x0001e80000100a00 */
[----:B0-----:R-:W4:Y:S04]  /*381f0*/  LDL.LU.64 R22, [R1+0x3460] ;  /* 0x0034600001167983 */ /* 0x001f280000300a00 */
[----:B------:R-:W2:Y:S01]  /*38200*/  LDL.LU.64 R20, [R1+0x3458] ;  /* 0x0034580001147983 */ /* 0x000ea20000300a00 */
[----:B----4-:R-:W-:-:S15]  /*38210*/  HMMA.16816.F32.BF16 R4, R16, R22, R4 ;  /* 0x000000161004723c */ /* 0x010fde0000041804 */
[----:B------:R-:W-:-:S08]  /*38220*/  NOP ;  /* 0x0000000000007918 */ /* 0x000fd00000000000 */
[----:B------:R-:W-:Y:S04]  /*38230*/  STL.64 [R1+0x5f0], R4 ;  /* 0x0005f00401007387 */ /* 0x000fe80000100a00 */
[----:B------:R0:W-:Y:S04]  /*38240*/  STL.64 [R1+0x5f8], R6 ;  /* 0x0005f80601007387 */ /* 0x0001e80000100a00 */
[----:B0-----:R-:W4:Y:S02]  /*38250*/  LDL.LU.64 R6, [R1+0x3450] ;  /* 0x0034500001067983 */ /* 0x001f240000300a00 */
[----:B----4-:R-:W-:-:S15]  /*38260*/  HMMA.16816.F32.BF16 R48, R16, R6, R48 ;  /* 0x000000061030723c */ /* 0x010fde0000041830 */
[----:B------:R-:W-:-:S08]  /*38270*/  NOP ;  /* 0x0000000000007918 */ /* 0x000fd00000000000 */
[----:B------:R-:W-:Y:S04]  /*38280*/  STL.64 [R1+0x5e0], R48 ;  /* 0x0005e03001007387 */ /* 0x000fe80000100a00 */
[----:B------:R0:W-:Y:S04]  /*38290*/  STL.64 [R1+0x5e8], R50 ;  /* 0x0005e83201007387 */ /* 0x0001e80000100a00 */
[----:B0-----:R-:W2:Y:S04]  /*382a0*/  LDL.LU.64 R50, [R1+0x3448] ;  /* 0x0034480001327983 */ /* 0x001ea80000300a00 */
[----:B------:R-:W2:Y:S01]  /*382b0*/  LDL.LU.64 R48, [R1+0x3440] ;  /* 0x0034400001307983 */ /* 0x000ea20000300a00 */
[----:B---3--:R-:W-:-:S15]  /*382c0*/  HMMA.16816.F32.BF16 R56, R16, R10, R56 ;  /* 0x0000000a1038723c */ /* 0x008fde0000041838 */
[----:B------:R-:W-:-:S08]  /*382d0*/  NOP ;  /* 0x0000000000007918 */ /* 0x000fd00000000000 */
[----:B------:R-:W-:Y:S04]  /*382e0*/  STL.64 [R1+0x5d0], R56 ;  /* 0x0005d03801007387 */ /* 0x000fe80000100a00 */
[----:B------:R0:W-:Y:S04]  /*382f0*/  STL.64 [R1+0x5d8], R58 ;  /* 0x0005d83a01007387 */ /* 0x0001e80000100a00 */
[----:B0-----:R-:W3:Y:S04]  /*38300*/  LDL.LU.64 R58, [R1+0x3438] ;  /* 0x00343800013a7983 */ /* 0x001ee80000300a00 */
[----:B------:R-:W4:Y:S01]  /*38310*/  LDL.LU.64 R56, [R1+0x3430] ;  /* 0x0034300001387983 */ /* 0x000f220000300a00 */
[----:B--2---:R-:W-:Y:S03]  /*38320*/  HMMA.16816.F32.BF16 R16, R16, R14, R48 ;  /* 0x0000000e1010723c */ /* 0x004fe60000041830 */
[----:B------:R-:W3:Y:S04]  /*38330*/  LDL.LU.64 R50, [R1+0x3428] ;  /* 0x0034280001327983 */ /* 0x000ee80000300a00 */
[----:B------:R-:W3:-:S15]  /*38340*/  LDL.LU.64 R48, [R1+0x3420] ;  /* 0x0034200001307983 */ /* 0x000ede0000300a00 */
[----:B------:R-:W-:-:S01]  /*38350*/  NOP ;  /* 0x0000000000007918 */ /* 0x000fc20000000000 */
[----:B------:R0:W-:Y:S01]  /*38360*/  STL.64 [R1+0x3f0], R16 ;  /* 0x0003f01001007387 */ /* 0x0001e20000100a00 */
[----:B------:R-:W-:-:S03]  /*38370*/  IMAD.MOV.U32 R5, RZ, RZ, R18 ;  /* 0x000000ffff057224 */ /* 0x000fc600078e0012 */
[----:B0-----:R-:W2:Y:S04]  /*38380*/  LDL.LU R16, [R1+0x160] ;  /* 0x0001600001107983 */ /* 0x001ea80000300800 */
[----:B------:R-:W2:Y:S04]  /*38390*/  LDL.LU R17, [R1+0x164] ;  /* 0x0001640001117983 */ /* 0x000ea80000300800 */
[----:B------:R-:W2:Y:S01]  /*383a0*/  LDL.LU R18, [R1+0x168] ;  /* 0x0001680001127983 */ /* 0x000ea20000300800 */
[----:B---3--:R-:W-:-:S15]  /*383b0*/  HMMA.16816.F32.BF16 R32, R48, R58, R32 ;  /* 0x0000003a3020723c */ /* 0x008fde0000041820 */
[----:B------:R-:W-:-:S08]  /*383c0*/  NOP ;  /* 0x0000000000007918 */ /* 0x000fd00000000000 */
[----:B------:R-:W-:Y:S04]  /*383d0*/  STL.64 [R1+0x3d0], R32 ;  /* 0x0003d02001007387 */ /* 0x000fe80000100a00 */
[----:B------:R0:W-:Y:S04]  /*383e0*/  STL.64 [R1+0x3d8], R34 ;  /* 0x0003d82201007387 */ /* 0x0001e80000100a00 */
[----:B0-----:R-:W3:Y:S02]  /*383f0*/  LDL.LU.64 R34, [R1+0x3418] ;  /* 0x0034180001227983 */ /* 0x001ee40000300a00 */
[----:B---3--:R-:W-:-:S15]  /*38400*/  HMMA.16816.F32.BF16 R40, R48, R34, R40 ;  /* 0x000000223028723c */ /* 0x008fde0000041828 */
[----:B------:R-:W-:-:S08]  /*38410*/  NOP ;  /* 0x0000000000007918 */ /* 0x000fd00000000000 */
[----:B------:R0:W-:Y:S01]  /*38420*/  STL.64 [R1+0x298], R42 ;  /* 0x0002982a01007387 */ /* 0x0001e20000100a00 */
[----:B------:R-:W-:Y:S02]  /*38430*/  IMAD.MOV.U32 R32, RZ, RZ, R40 ;  /* 0x000000ffff207224 */ /* 0x000fe400078e0028 */
[----:B------:R-:W-:Y:S01]  /*38440*/  IMAD.MOV.U32 R33, RZ, RZ, R41 ;  /* 0x000000ffff217224 */ /* 0x000fe200078e0029 */
[----:B0-----:R-:W3:Y:S04]  /*38450*/  LDL.LU.64 R42, [R1+0x3410] ;  /* 0x00341000012a7983 */ /* 0x001ee80000300a00 */
[----:B------:R-:W3:Y:S01]  /*38460*/  LDL.LU.64 R40, [R1+0x3408] ;  /* 0x0034080001287983 */ /* 0x000ee20000300a00 */
[----:B------:R-:W-:Y:S02]  /*38470*/  IMAD.MOV.U32 R4, RZ, RZ, R19 ;  /* 0x000000ffff047224 */ /* 0x000fe400078e0013 */
[----:B------:R-:W-:Y:S01]  /*38480*/  IMAD.MOV.U32 R19, RZ, RZ, R60 ;  /* 0x000000ffff137224 */ /* 0x000fe200078e003c */
[----:B---3--:R-:W-:-:S15]  /*38490*/  HMMA.16816.F32.BF16 R40, R48, R30, R40 ;  /* 0x0000001e3028723c */ /* 0x008fde0000041828 */
[----:B------:R-:W-:-:S08]  /*384a0*/  NOP ;  /* 0x0000000000007918 */ /* 0x000fd00000000000 */
[----:B------:R0:W-:Y:S01]  /*384b0*/  STL [R1+0x258], R42 ;  /* 0x0002582a01007387 */ /* 0x0001e20000100800 */
[----:B------:R-:W-:Y:S02]  /*384c0*/  IMAD.MOV.U32 R28, RZ, RZ, R40 ;  /* 0x000000ffff1c7224 */ /* 0x000fe400078e0028 */
[----:B------:R-:W-:Y:S02]  /*384d0*/  IMAD.MOV.U32 R29, RZ, RZ, R41 ;  /* 0x000000ffff1d7224 */ /* 0x000fe400078e0029 */
[----:B------:R-:W-:Y:S02]  /*384e0*/  IMAD.MOV.U32 R60, RZ, RZ, R43 ;  /* 0x000000ffff3c7224 */ /* 0x000fe400078e002b */
[----:B0-----:R-:W3:Y:S04]  /*384f0*/  LDL.LU.64 R42, [R1+0x3400] ;  /* 0x00340000012a7983 */ /* 0x001ee80000300a00 */
[----:B------:R-:W3:Y:S04]  /*38500*/  LDL.LU.64 R40, [R1+0x33f8] ;  /* 0x0033f80001287983 */ /* 0x000ee80000300a00 */
[----:B------:R-:W-:Y:S04]  /*38510*/  STL.64 [R1+0x33f0], R30 ;  /* 0x0033f01e01007387 */ /* 0x000fe80000100a00 */
[----:B------:R0:W-:Y:S04]  /*38520*/  STL.64 [R1+0x33e8], R28 ;  /* 0x0033e81c01007387 */ /* 0x0001e80000100a00 */
[----:B0-----:R-:W4:Y:S04]  /*38530*/  LDL.LU R28, [R1+0x170] ;  /* 0x00017000011c7983 */ /* 0x001f280000300800 */
[----:B------:R-:W4:Y:S04]  /*38540*/  LDL.LU R29, [R1+0x174] ;  /* 0x00017400011d7983 */ /* 0x000f280000300800 */
[----:B------:R-:W4:Y:S04]  /*38550*/  LDL.LU R30, [R1+0x178] ;  /* 0x00017800011e7983 */ /* 0x000f280000300800 */
[----:B------:R-:W4:Y:S01]  /*38560*/  LDL.LU R31, [R1+0x17c] ;  /* 0x00017c00011f7983 */ /* 0x000f220000300800 */
[C---:B--2---:R-:W-:Y:S03]  /*38570*/  HMMA.16816.F32.BF16 R16, R48.reuse, R22, R16 ;  /* 0x000000163010723c */ /* 0x044fe60000041810 */
[----:B------:R-:W-:Y:S04]  /*38580*/  STL.64 [R1+0x33e0], R26 ;  /* 0x0033e01a01007387 */ /* 0x000fe80000100a00 */
[----:B------:R0:W-:Y:S01]  /*38590*/  STL.64 [R1+0x33d8], R24 ;  /* 0x0033d81801007387 */ /* 0x0001e20000100a00 */
[C---:B----4-:R-:W-:Y:S06]  /*385a0*/  HMMA.16816.F32.BF16 R28, R48.reuse, R26, R28 ;  /* 0x0000001a301c723c */ /* 0x050fec000004181c */
[----:B0-----:R-:W-:-:S15]  /*385b0*/  HMMA.16816.F32.BF16 R24, R48, R6, R36 ;  /* 0x000000063018723c */ /* 0x001fde0000041824 */
[----:B------:R-:W-:-:S02]  /*385c0*/  NOP ;  /* 0x0000000000007918 */ /* 0x000fc40000000000 */
[----:B------:R-:W-:Y:S04]  /*385d0*/  STL.64 [R1+0x230], R28 ;  /* 0x0002301c01007387 */ /* 0x000fe80000100a00 */
[----:B------:R-:W-:Y:S04]  /*385e0*/  STL.64 [R1+0x238], R30 ;  /* 0x0002381e01007387 */ /* 0x000fe80000100a00 */
[----:B------:R-:W-:Y:S04]  /*385f0*/  STL.64 [R1+0x33d0], R22 ;  /* 0x0033d01601007387 */ /* 0x000fe80000100a00 */
[----:B------:R0:W-:Y:S04]  /*38600*/  STL.64 [R1+0x33c8], R20 ;  /* 0x0033c81401007387 */ /* 0x0001e80000100a00 */
[----:B------:R-:W-:Y:S04]  /*38610*/  STL.64 [R1+0x240], R16 ;  /* 0x0002401001007387 */ /* 0x000fe80000100a00 */
[----:B------:R1:W-:Y:S01]  /*38620*/  STL.64 [R1+0x248], R18 ;  /* 0x0002481201007387 */ /* 0x0003e20000100a00 */
[C---:B0-----:R-:W-:Y:S06]  /*38630*/  HMMA.16816.F32.BF16 R20, R48.reuse, R10, R44 ;  /* 0x0000000a3014723c */ /* 0x041fec000004182c */
[----:B-1----:R-:W-:Y:S01]  /*38640*/  HMMA.16816.F32.BF16 R16, R48, R14, R52 ;  /* 0x0000000e3010723c */ /* 0x002fe20000041834 */
[----:B------:R-:W-:Y:S04]  /*38650*/  STL.64 [R1+0x4e0], R24 ;  /* 0x0004e01801007387 */ /* 0x000fe80000100a00 */
[----:B------:R-:W-:Y:S04]  /*38660*/  STL.64 [R1+0x4e8], R26 ;  /* 0x0004e81a01007387 */ /* 0x000fe80000100a00 */
[----:B------:R-:W3:Y:S08]  /*38670*/  LDL.LU R36, [R1+0x210] ;  /* 0x0002100001247983 */ /* 0x000ef00000300800 */
[----:B------:R0:W-:Y:S04]  /*38680*/  STL.64 [R1+0x4d0], R20 ;  /* 0x0004d01401007387 */ /* 0x0001e80000100a00 */
[----:B------:R1:W-:Y:S04]  /*38690*/  STL.64 [R1+0x4d8], R22 ;  /* 0x0004d81601007387 */ /* 0x0003e80000100a00 */
[----:B------:R-:W-:Y:S04]  /*386a0*/  STL.64 [R1+0x280], R16 ;  /* 0x0002801001007387 */ /* 0x000fe80000100a00 */
[----:B------:R-:W-:Y:S04]  /*386b0*/  STL.64 [R1+0x288], R18 ;  /* 0x0002881201007387 */ /* 0x000fe80000100a00 */
[----:B------:R-:W3:Y:S04]  /*386c0*/  LDL.LU R37, [R1+0x214] ;  /* 0x0002140001257983 */ /* 0x000ee80000300800 */
[----:B------:R-:W3:Y:S04]  /*386d0*/  LDL.LU R38, [R1+0x218] ;  /* 0x0002180001267983 */ /* 0x000ee80000300800 */
[----:B------:R-:W3:Y:S04]  /*386e0*/  LDL.LU R39, [R1+0x21c] ;  /* 0x00021c0001277983 */ /* 0x000ee80000300800 */
[----:B------:R-:W2:Y:S04]  /*386f0*/  LDSM.16.MT88.4 R16, [R13+UR4+0x1080] ;  /* 0x001080040d10783b */ /* 0x000ea80008004200 */
[----:B0-----:R-:W4:Y:S04]  /*38700*/  LDL.LU R20, [R1+0x1e0] ;  /* 0x0001e00001147983 */ /* 0x001f280000300800 */
[----:B------:R-:W4:Y:S04]  /*38710*/  LDL.LU R21, [R1+0x1e4] ;  /* 0x0001e40001157983 */ /* 0x000f280000300800 */
[----:B-1----:R-:W4:Y:S04]  /*38720*/  LDL.LU R22, [R1+0x1e8] ;  /* 0x0001e80001167983 */ /* 0x002f280000300800 */
        /* <DEDUP_REMOVED lines=21> */
[----:B--2---:R-:W-:Y:S04]  /*38880*/  STL.64 [R1+0x3340], R18 ;  /* 0x0033401201007387 */ /* 0x004fe80000100a00 */
[----:B------:R0:W-:Y:S04]  /*38890*/  STL.64 [R1+0x3338], R16 ;  /* 0x0033381001007387 */ /* 0x0001e80000100a00 */
[----:B0-----:R-:W2:Y:S04]  /*388a0*/  LDL.LU R16, [R1+0x1d0] ;  /* 0x0001d00001107983 */ /* 0x001ea80000300800 */
[----:B------:R-:W2:Y:S04]  /*388b0*/  LDL.LU R17, [R1+0x1d4] ;  /* 0x0001d40001117983 */ /* 0x000ea80000300800 */
[----:B------:R-:W2:Y:S04]  /*388c0*/  LDL.LU R18, [R1+0x1d8] ;  /* 0x0001d80001127983 */ /* 0x000ea80000300800 */
[----:B------:R-:W2:Y:S01]  /*388d0*/  LDL.LU R19, [R1+0x1dc] ;  /* 0x0001dc0001137983 */ /* 0x000ea20000300800 */
[----:B---3--:R-:W-:-:S15]  /*388e0*/  HMMA.16816.F32.BF16 R36, R40, R58, R36 ;  /* 0x0000003a2824723c */ /* 0x008fde0000041824 */
[----:B------:R-:W-:-:S08]  /*388f0*/  NOP ;  /* 0x0000000000007918 */ /* 0x000fd00000000000 */
[----:B------:R0:W-:Y:S04]  /*38900*/  STL.64 [R1+0x5c0], R36 ;  /* 0x0005c02401007387 */ /* 0x0001e80000100a00 */
[----:B------:R1:W-:Y:S04]  /*38910*/  STL.64 [R1+0x5c8], R38 ;  /* 0x0005c82601007387 */ /* 0x0003e80000100a00 */
[----:B0-----:R-:W3:Y:S04]  /*38920*/  LDL.LU R36, [R1+0xe0] ;  /* 0x0000e00001247983 */ /* 0x001ee80000300800 */
[----:B------:R-:W3:Y:S04]  /*38930*/  LDL.LU R37, [R1+0xe4] ;  /* 0x0000e40001257983 */ /* 0x000ee80000300800 */
[----:B-1----:R-:W2:Y:S04]  /*38940*/  LDL.LU R38, [R1+0xe8] ;  /* 0x0000e80001267983 */ /* 0x002ea80000300800 */
[----:B------:R-:W2:Y:S01]  /*38950*/  LDL.LU R39, [R1+0xec] ;  /* 0x0000ec0001277983 */ /* 0x000ea20000300800 */
[C---:B----4-:R-:W-:Y:S03]  /*38960*/  HMMA.16816.F32.BF16 R28, R40.reuse, R34, R28 ;  /* 0x00000022281c723c */ /* 0x050fe6000004181c */
[----:B--2---:R-:W-:Y:S04]  /*38970*/  STL.64 [R1+0x33b0], R38 ;  /* 0x0033b02601007387 */ /* 0x004fe80000100a00 */
[----:B---3--:R0:W-:Y:S04]  /*38980*/  STL.64 [R1+0x33a8], R36 ;  /* 0x0033a82401007387 */ /* 0x0081e80000100a00 */
[----:B0-----:R-:W2:Y:S04]  /*38990*/  LDL.LU R36, [R1+0xf0] ;  /* 0x0000f00001247983 */ /* 0x001ea80000300800 */
[----:B------:R-:W2:Y:S04]  /*389a0*/  LDL.LU R37, [R1+0xf4] ;  /* 0x0000f40001257983 */ /* 0x000ea80000300800 */
[----:B------:R-:W2:Y:S04]  /*389b0*/  LDL.LU R38, [R1+0xf8] ;  /* 0x0000f80001267983 */ /* 0x000ea80000300800 */
[----:B------:R-:W2:Y:S04]  /*389c0*/  LDL.LU R39, [R1+0xfc] ;  /* 0x0000fc0001277983 */ /* 0x000ea80000300800 */
[----:B------:R-:W-:Y:S04]  /*389d0*/  STL.64 [R1+0x5b0], R28 ;  /* 0x0005b01c01007387 */ /* 0x000fe80000100a00 */
[----:B------:R0:W-:Y:S04]  /*389e0*/  STL.64 [R1+0x5b8], R30 ;  /* 0x0005b81e01007387 */ /* 0x0001e80000100a00 */
[----:B0-----:R-:W3:Y:S04]  /*389f0*/  LDL.LU.64 R30, [R1+0x33f0] ;  /* 0x0033f000011e7983 */ /* 0x001ee80000300a00 */
[----:B------:R-:W4:Y:S01]  /*38a00*/  LDL.LU.64 R28, [R1+0x33e8] ;  /* 0x0033e800011c7983 */ /* 0x000f220000300a00 */
[----:B---3--:R-:W-:-:S15]  /*38a10*/  HMMA.16816.F32.BF16 R24, R40, R30, R24 ;  /* 0x0000001e2818723c */ /* 0x008fde0000041818 */
[----:B------:R-:W-:-:S08]  /*38a20*/  NOP ;  /* 0x0000000000007918 */ /* 0x000fd00000000000 */
        /* <DEDUP_REMOVED lines=8> */
[----:B0-----:R-:W3:Y:S01]  /*38ab0*/  LDL.LU.64 R22, [R1+0x33d0] ;  /* 0x0033d00001167983 */ /* 0x001ee20000300a00 */
[C---:B------:R-:W-:Y:S06]  /*38ac0*/  HMMA.16816.F32.BF16 R48, R40.reuse, R6, R48 ;  /* 0x000000062830723c */ /* 0x040fec0000041830 */
[C---:B------:R-:W-:Y:S01]  /*38ad0*/  HMMA.16816.F32.BF16 R52, R40.reuse, R10, R52 ;  /* 0x0000000a2834723c */ /* 0x040fe20000041834 */
[----:B------:R-:W4:Y:S05]  /*38ae0*/  LDL.LU.64 R20, [R1+0x33c8] ;  /* 0x0033c80001147983 */ /* 0x000f2a0000300a00 */
[C---:B---3--:R-:W-:Y:S06]  /*38af0*/  HMMA.16816.F32.BF16 R16, R40.reuse, R22, R16 ;  /* 0x000000162810723c */ /* 0x048fec0000041810 */
[----:B------:R-:W-:-:S15]  /*38b00*/  HMMA.16816.F32.BF16 R40, R40, R14, R44 ;  /* 0x0000000e2828723c */ /* 0x000fde000004182c */
[----:B------:R-:W-:-:S02]  /*38b10*/  NOP ;  /* 0x0000000000007918 */ /* 0x000fc40000000000 */
[----:B------:R0:W-:Y:S04]  /*38b20*/  STL.64 [R1+0x580], R16 ;  /* 0x0005801001007387 */ /* 0x0001e80000100a00 */
[----:B------:R1:W-:Y:S04]  /*38b30*/  STL.64 [R1+0x588], R18 ;  /* 0x0005881201007387 */ /* 0x0003e80000100a00 */
[----:B0-----:R-:W3:Y:S04]  /*38b40*/  LDL.LU R16, [R1+0xc0] ;  /* 0x0000c00001107983 */ /* 0x001ee80000300800 */
[----:B------:R0:W-:Y:S04]  /*38b50*/  STL.64 [R1+0x570], R48 ;  /* 0x0005703001007387 */ /* 0x0001e80000100a00 */
[----:B------:R2:W-:Y:S04]  /*38b60*/  STL.64 [R1+0x578], R50 ;  /* 0x0005783201007387 */ /* 0x0005e80000100a00 */
[----:B------:R-:W3:Y:S04]  /*38b70*/  LDL.LU R17, [R1+0xc4] ;  /* 0x0000c40001117983 */ /* 0x000ee80000300800 */
[----:B-1----:R-:W3:Y:S04]  /*38b80*/  LDL.LU R18, [R1+0xc8] ;  /* 0x0000c80001127983 */ /* 0x002ee80000300800 */
[----:B------:R-:W3:Y:S04]  /*38b90*/  LDL.LU R19, [R1+0xcc] ;  /* 0x0000cc0001137983 */ /* 0x000ee80000300800 */
[----:B0-----:R-:W4:Y:S04]  /*38ba0*/  LDL.LU R48, [R1+0xb0] ;  /* 0x0000b00001307983 */ /* 0x001f280000300800 */
[----:B------:R-:W4:Y:S04]  /*38bb0*/  LDL.LU R49, [R1+0xb4] ;  /* 0x0000b40001317983 */ /* 0x000f280000300800 */
[----:B--2---:R-:W2:Y:S04]  /*38bc0*/  LDL.LU R50, [R1+0xb8] ;  /* 0x0000b80001327983 */ /* 0x004ea80000300800 */
[----:B------:R-:W2:Y:S04]  /*38bd0*/  LDL.LU R51, [R1+0xbc] ;  /* 0x0000bc0001337983 */ /* 0x000ea80000300800 */
[----:B------:R0:W-:Y:S04]  /*38be0*/  STL.64 [R1+0x560], R52 ;  /* 0x0005603401007387 */ /* 0x0001e80000100a00 */
[----:B------:R1:W-:Y:S04]  /*38bf0*/  STL.64 [R1+0x568], R54 ;  /* 0x0005683601007387 */ /* 0x0003e80000100a00 */
[----:B0-----:R-:W2:Y:S04]  /*38c00*/  LDL.LU R52, [R1+0xa0] ;  /* 0x0000a00001347983 */ /* 0x001ea80000300800 */
[----:B------:R-:W3:Y:S04]  /*38c10*/  LDL.LU.64 R46, [R1+0x33c0] ;  /* 0x0033c000012e7983 */ /* 0x000ee80000300a00 */
[----:B------:R-:W3:Y:S01]  /*38c20*/  LDL.LU.64 R44, [R1+0x33b8] ;  /* 0x0033b800012c7983 */ /* 0x000ee20000300a00 */
[----:B-1----:R-:W-:-:S02]  /*38c30*/  IMAD.MOV.U32 R55, RZ, RZ, R0 ;  /* 0x000000ffff377224 */ /* 0x002fc400078e0000 */
[----:B------:R-:W-:Y:S02]  /*38c40*/  IMAD.MOV.U32 R53, RZ, RZ, R3 ;  /* 0x000000ffff357224 */ /* 0x000fe400078e0003 */
[----:B------:R-:W-:Y:S01]  /*38c50*/  IMAD.MOV.U32 R54, RZ, RZ, R2 ;  /* 0x000000ffff367224 */ /* 0x000fe200078e0002 */
[----:B------:R0:W-:Y:S01]  /*38c60*/  STL [R1+0x3e0], R40 ;  /* 0x0003e02801007387 */ /* 0x0001e20000100800 */
[----:B------:R-:W-:Y:S02]  /*38c70*/  IMAD.MOV.U32 R0, RZ, RZ, R43 ;  /* 0x000000ffff007224 */ /* 0x000fe400078e002b */
[----:B------:R-:W-:Y:S02]  /*38c80*/  IMAD.MOV.U32 R3, RZ, RZ, R41 ;  /* 0x000000ffff037224 */ /* 0x000fe400078e0029 */
[----:B------:R-:W-:Y:S01]  /*38c90*/  IMAD.MOV.U32 R2, RZ, RZ, R42 ;  /* 0x000000ffff027224 */ /* 0x000fe200078e002a */
[----:B0-----:R-:W4:Y:S04]  /*38ca0*/  LDL.LU R40, [R1+0xd0] ;  /* 0x0000d00001287983 */ /* 0x001f280000300800 */
[----:B------:R-:W4:Y:S04]  /*38cb0*/  LDL.LU R41, [R1+0xd4] ;  /* 0x0000d40001297983 */ /* 0x000f280000300800 */
[----:B------:R-:W4:Y:S04]  /*38cc0*/  LDL.LU R42, [R1+0xd8] ;  /* 0x0000d800012a7983 */ /* 0x000f280000300800 */
[----:B------:R-:W4:Y:S04]  /*38cd0*/  LDL.LU R43, [R1+0xdc] ;  /* 0x0000dc00012b7983 */ /* 0x000f280000300800 */
[----:B------:R-:W-:Y:S04]  /*38ce0*/  STL [R1+0x3248], R0 ;  /* 0x0032480001007387 */ /* 0x000fe80000100800 */
[----:B------:R-:W-:Y:S04]  /*38cf0*/  STL [R1+0x3244], R2 ;  /* 0x0032440201007387 */ /* 0x000fe80000100800 */
[----:B------:R-:W-:Y:S01]  /*38d00*/  STL [R1+0x3240], R3 ;  /* 0x0032400301007387 */ /* 0x000fe20000100800 */
[----:B---3--:R-:W-:-:S15]  /*38d10*/  HMMA.16816.F32.BF16 R36, R44, R58, R36 ;  /* 0x0000003a2c24723c */ /* 0x008fde0000041824 */
[----:B------:R-:W-:-:S08]  /*38d20*/  NOP ;  /* 0x0000000000007918 */ /* 0x000fd00000000000 */
[----:B------:R-:W-:Y:S04]  /*38d30*/  STL.64 [R1+0x4c0], R36 ;  /* 0x0004c02401007387 */ /* 0x000fe80000100a00 */
[----:B------:R0:W-:Y:S04]  /*38d40*/  STL.64 [R1+0x4c8], R38 ;  /* 0x0004c82601007387 */ /* 0x0001e80000100a00 */
[----:B0-----:R-:W3:Y:S04]  /*38d50*/  LDL.LU.64 R38, [R1+0x33b0] ;  /* 0x0033b00001267983 */ /* 0x001ee80000300a00 */
[----:B------:R-:W3:Y:S01]  /*38d60*/  LDL.LU.64 R36, [R1+0x33a8] ;  /* 0x0033a80001247983 */ /* 0x000ee20000300a00 */
[C---:B------:R-:W-:Y:S06]  /*38d70*/  HMMA.16816.F32.BF16 R16, R44.reuse, R26, R16 ;  /* 0x0000001a2c10723c */ /* 0x040fec0000041810 */
[----:B---3--:R-:W-:-:S15]  /*38d80*/  HMMA.16816.F32.BF16 R36, R44, R34, R36 ;  /* 0x000000222c24723c */ /* 0x008fde0000041824 */
[----:B------:R-:W-:-:S09]  /*38d90*/  NOP ;  /* 0x0000000000007918 */ /* 0x000fd20000000000 */
[----:B------:R-:W-:Y:S02]  /*38da0*/  IMAD.MOV.U32 R3, RZ, RZ, R38 ;  /* 0x000000ffff037224 */ /* 0x000fe400078e0026 */
[----:B------:R-:W-:Y:S02]  /*38db0*/  IMAD.MOV.U32 R12, RZ, RZ, R39 ;  /* 0x000000ffff0c7224 */ /* 0x000fe400078e0027 */
[----:B------:R-:W-:Y:S02]  /*38dc0*/  IMAD.MOV.U32 R0, RZ, RZ, R36 ;  /* 0x000000ffff007224 */ /* 0x000fe400078e0024 */
[----:B------:R-:W-:Y:S01]  /*38dd0*/  IMAD.MOV.U32 R2, RZ, RZ, R37 ;  /* 0x000000ffff027224 */ /* 0x000fe200078e0025 */
[----:B------:R-:W3:Y:S04]  /*38de0*/  LDL.LU.64 R38, [R1+0x33a0] ;  /* 0x0033a00001267983 */ /* 0x000ee80000300a00 */
[----:B------:R-:W3:Y:S04]  /*38df0*/  LDL.LU.64 R36, [R1+0x3398] ;  /* 0x0033980001247983 */ /* 0x000ee80000300a00 */
[----:B------:R-:W-:Y:S04]  /*38e00*/  STL.64 [R1+0x3380], R34 ;  /* 0x0033802201007387 */ /* 0x000fe80000100a00 */
[----:B------:R4:W-:Y:S02]  /*38e10*/  STL.64 [R1+0x3378], R32 ;  /* 0x0033782001007387 */ /* 0x0009e40000100a00 */
[----:B----4-:R-:W-:Y:S02]  /*38e20*/  HMMA.16816.F32.BF16 R32, R44, R30, R40 ;  /* 0x0000001e2c20723c */ /* 0x010fe40000041828 */
[----:B------:R0:W-:Y:S04]  /*38e30*/  STL [R1+0x3258], R0 ;  /* 0x0032580001007387 */ /* 0x0001e80000100800 */
[----:B------:R-:W-:Y:S04]  /*38e40*/  STL [R1+0x3254], R2 ;  /* 0x0032540201007387 */ /* 0x000fe80000100800 */
[----:B------:R-:W-:Y:S04]  /*38e50*/  STL [R1+0x3250], R3 ;  /* 0x0032500301007387 */ /* 0x000fe80000100800 */
[----:B------:R-:W-:Y:S04]  /*38e60*/  STL [R1+0x324c], R12 ;  /* 0x00324c0c01007387 */ /* 0x000fe80000100800 */
[----:B------:R-:W-:Y:S04]  /*38e70*/  STL.64 [R1+0x3370], R30 ;  /* 0x0033701e01007387 */ /* 0x000fe80000100a00 */
[----:B------:R-:W-:Y:S01]  /*38e80*/  STL.64 [R1+0x3368], R28 ;  /* 0x0033681c01007387 */ /* 0x000fe20000100a00 */
[----:B0-----:R-:W-:-:S03]  /*38e90*/  IMAD.MOV.U32 R0, RZ, RZ, R19 ;  /* 0x000000ffff007224 */ /* 0x001fc600078e0013 */
[----:B------:R-:W-:Y:S04]  /*38ea0*/  STL.64 [R1+0x4a0], R32 ;  /* 0x0004a02001007387 */ /* 0x000fe80000100a00 */
[----:B------:R-:W-:Y:S04]  /*38eb0*/  STL.64 [R1+0x4a8], R34 ;  /* 0x0004a82201007387 */ /* 0x000fe80000100a00 */
[----:B------:R-:W-:Y:S04]  /*38ec0*/  STL.64 [R1+0x490], R16 ;  /* 0x0004901001007387 */ /* 0x000fe80000100a00 */
[----:B------:R2:W-:Y:S02]  /*38ed0*/  STL [R1+0x498], R18 ;  /* 0x0004981201007387 */ /* 0x0005e40000100800 */
[----:B--2---:R-:W-:Y:S02]  /*38ee0*/  HMMA.16816.F32.BF16 R16, R44, R22, R48 ;  /* 0x000000162c10723c */ /* 0x004fe40000041830 */
[----:B------:R-:W-:-:S15]  /*38ef0*/  STL [R1+0x3278], R0 ;  /* 0x0032780001007387 */ /* 0x000fde0000100800 */
[----:B------:R-:W-:-:S06]  /*38f00*/  NOP ;  /* 0x0000000000007918 */ /* 0x000fcc0000000000 */
[----:B------:R0:W-:Y:S01]  /*38f10*/  STL [R1+0x48c], R19 ;  /* 0x00048c1301007387 */ /* 0x0001e20000100800 */
[----:B------:R-:W-:Y:S02]  /*38f20*/  IMAD.MOV.U32 R2, RZ, RZ, R16 ;  /* 0x000000ffff027224 */ /* 0x000fe400078e0010 */
[----:B------:R-:W-:Y:S02]  /*38f30*/  IMAD.MOV.U32 R3, RZ, RZ, R17 ;  /* 0x000000ffff037224 */ /* 0x000fe400078e0011 */
[----:B------:R-:W-:Y:S02]  /*38f40*/  IMAD.MOV.U32 R12, RZ, RZ, R18 ;  /* 0x000000ffff0c7224 */ /* 0x000fe400078e0012 */
[C---:B0-----:R-:W-:Y:S01]  /*38f50*/  HMMA.16816.F32.BF16 R16, R44.reuse, R6, R52 ;  /* 0x000000062c10723c */ /* 0x041fe20000041834 */
[----:B------:R-:W-:Y:S04]  /*38f60*/  STL.64 [R1+0x3360], R22 ;  /* 0x0033601601007387 */ /* 0x000fe80000100a00 */
[----:B------:R-:W-:Y:S04]  /*38f70*/  STL.64 [R1+0x3358], R20 ;  /* 0x0033581401007387 */ /* 0x000fe80000100a00 */
[----:B------:R-:W-:Y:S04]  /*38f80*/  STL [R1+0x327c], R2 ;  /* 0x00327c0201007387 */ /* 0x000fe80000100800 */
[----:B------:R-:W2:Y:S10]  /*38f90*/  LDL.LU R52, [R1+0x90] ;  /* 0x0000900001347983 */ /* 0x000eb40000300800 */
[----:B------:R0:W-:Y:S04]  /*38fa0*/  STL.64 [R1+0x470], R16 ;  /* 0x0004701001007387 */ /* 0x0001e80000100a00 */
[----:B------:R1:W-:Y:S04]  /*38fb0*/  STL.64 [R1+0x478], R18 ;  /* 0x0004781201007387 */ /* 0x0003e80000100a00 */
[----:B------:R-:W2:Y:S04]  /*38fc0*/  LDL.LU R53, [R1+0x94] ;  /* 0x0000940001357983 */ /* 0x000ea80000300800 */
[----:B------:R-:W2:Y:S04]  /*38fd0*/  LDL.LU R54, [R1+0x98] ;  /* 0x0000980001367983 */ /* 0x000ea80000300800 */
[----:B------:R-:W2:Y:S04]  /*38fe0*/  LDL.LU R55, [R1+0x9c] ;  /* 0x00009c0001377983 */ /* 0x000ea80000300800 */
[----:B------:R-:W4:Y:S04]  /*38ff0*/  LDL.LU R28, [R1+0x40] ;  /* 0x00004000011c7983 */ /* 0x000f280000300800 */
[----:B------:R-:W4:Y:S04]  /*39000*/  LDL.LU R29, [R1+0x44] ;  /* 0x00004400011d7983 */ /* 0x000f280000300800 */
[----:B------:R-:W4:Y:S04]  /*39010*/  LDL.LU R30, [R1+0x48] ;  /* 0x00004800011e7983 */ /* 0x000f280000300800 */
[----:B------:R-:W4:Y:S04]  /*39020*/  LDL.LU R31, [R1+0x4c] ;  /* 0x00004c00011f7983 */ /* 0x000f280000300800 */
[----:B------:R-:W3:Y:S04]  /*39030*/  LDL.LU R32, [R1+0x50] ;  /* 0x0000500001207983 */ /* 0x000ee80000300800 */
[----:B------:R-:W3:Y:S04]  /*39040*/  LDL.LU R33, [R1+0x54] ;  /* 0x0000540001217983 */ /* 0x000ee80000300800 */
[----:B------:R-:W3:Y:S04]  /*39050*/  LDL.LU R34, [R1+0x58] ;  /* 0x0000580001227983 */ /* 0x000ee80000300800 */
[----:B------:R-:W3:Y:S04]  /*39060*/  LDL.LU R35, [R1+0x5c] ;  /* 0x00005c0001237983 */ /* 0x000ee80000300800 */
[----:B------:R-:W4:Y:S04]  /*39070*/  LDL.LU R48, [R1+0x30] ;  /* 0x0000300001307983 */ /* 0x000f280000300800 */
[----:B------:R-:W4:Y:S04]  /*39080*/  LDL.LU R49, [R1+0x34] ;  /* 0x0000340001317983 */ /* 0x000f280000300800 */
[----:B------:R-:W4:Y:S04]  /*39090*/  LDL.LU R50, [R1+0x38] ;  /* 0x0000380001327983 */ /* 0x000f280000300800 */
[----:B------:R-:W4:Y:S04]  /*390a0*/  LDL.LU R51, [R1+0x3c] ;  /* 0x00003c0001337983 */ /* 0x000f280000300800 */
[----:B0-----:R-:W3:Y:S04]  /*390b0*/  LDL.LU R16, [R1+0x110] ;  /* 0x0001100001107983 */ /* 0x001ee80000300800 */
[----:B------:R-:W3:Y:S04]  /*390c0*/  LDL.LU R17, [R1+0x114] ;  /* 0x0001140001117983 */ /* 0x000ee80000300800 */
[----:B-1----:R-:W4:Y:S04]  /*390d0*/  LDL.LU R18, [R1+0x118] ;  /* 0x0001180001127983 */ /* 0x002f280000300800 */
[----:B------:R-:W4:Y:S04]  /*390e0*/  LDL.LU R19, [R1+0x11c] ;  /* 0x00011c0001137983 */ /* 0x000f280000300800 */
        /* <DEDUP_REMOVED lines=8> */
[----:B--2---:R-:W-:Y:S03]  /*39170*/  HMMA.16816.F32.BF16 R52, R44, R10, R52 ;  /* 0x0000000a2c34723c */ /* 0x004fe60000041834 */
[----:B----4-:R-:W-:Y:S04]  /*39180*/  STL.64 [R1+0x3350], R18 ;  /* 0x0033501201007387 */ /* 0x010fe80000100a00 */
        /* <DEDUP_REMOVED lines=8> */
[----:B------:R-:W3:Y:S01]  /*39210*/  LDL.LU.64 R52, [R1+0x3388] ;  /* 0x0033880001347983 */ /* 0x000ee20000300a00 */
[----:B------:R-:W-:Y:S06]  /*39220*/  HMMA.16816.F32.BF16 R32, R36, R58, R32 ;  /* 0x0000003a2420723c */ /* 0x000fec0000041820 */
[----:B---3--:R-:W-:Y:S01]  /*39230*/  HMMA.16816.F32.BF16 R52, R44, R14, R52 ;  /* 0x0000000e2c34723c */ /* 0x008fe20000041834 */
[----:B------:R-:W3:-:S15]  /*39240*/  LDL.LU R44, [R1] ;  /* 0x00000000012c7983 */ /* 0x000ede0000300800 */
[----:B------:R-:W-:-:S07]  /*39250*/  NOP ;  /* 0x0000000000007918 */ /* 0x000fce0000000000 */
[----:B------:R0:W-:Y:S04]  /*39260*/  STL.64 [R1+0x270], R52 ;  /* 0x0002703401007387 */ /* 0x0001e80000100a00 */
[----:B------:R1:W-:Y:S04]  /*39270*/  STL.64 [R1+0x278], R54 ;  /* 0x0002783601007387 */ /* 0x0003e80000100a00 */
[----:B------:R-:W3:Y:S04]  /*39280*/  LDL.LU R45, [R1+0x4] ;  /* 0x00000400012d7983 */ /* 0x000ee80000300800 */
[----:B------:R-:W3:Y:S04]  /*39290*/  LDL.LU R46, [R1+0x8] ;  /* 0x00000800012e7983 */ /* 0x000ee80000300800 */
[----:B------:R-:W3:Y:S04]  /*392a0*/  LDL.LU R47, [R1+0xc] ;  /* 0x00000c00012f7983 */ /* 0x000ee80000300800 */
[----:B0-----:R-:W4:Y:S04]  /*392b0*/  LDL.LU R52, [R1+0x70] ;  /* 0x0000700001347983 */ /* 0x001f280000300800 */
[----:B------:R-:W4:Y:S04]  /*392c0*/  LDL.LU R53, [R1+0x74] ;  /* 0x0000740001357983 */ /* 0x000f280000300800 */
[----:B-1----:R-:W4:Y:S04]  /*392d0*/  LDL.LU R54, [R1+0x78] ;  /* 0x0000780001367983 */ /* 0x002f280000300800 */
[----:B------:R-:W4:Y:S04]  /*392e0*/  LDL.LU R55, [R1+0x7c] ;  /* 0x00007c0001377983 */ /* 0x000f280000300800 */
[----:B------:R-:W-:Y:S04]  /*392f0*/  STL.64 [R1+0x550], R32 ;  /* 0x0005502001007387 */ /* 0x000fe80000100a00 */
[----:B------:R0:W-:Y:S04]  /*39300*/  STL.64 [R1+0x558], R34 ;  /* 0x0005582201007387 */ /* 0x0001e80000100a00 */
[----:B0-----:R-:W2:Y:S04]  /*39310*/  LDL.LU.64 R34, [R1+0x3380] ;  /* 0x0033800001227983 */ /* 0x001ea80000300a00 */
[----:B------:R-:W4:Y:S01]  /*39320*/  LDL.LU.64 R32, [R1+0x3378] ;  /* 0x0033780001207983 */ /* 0x000f220000300a00 */
[----:B--2---:R-:W-:-:S15]  /*39330*/  HMMA.16816.F32.BF16 R28, R36, R34, R28 ;  /* 0x00000022241c723c */ /* 0x004fde000004181c */
[----:B------:R-:W-:-:S08]  /*39340*/  NOP ;  /* 0x0000000000007918 */ /* 0x000fd00000000000 */
[----:B------:R-:W-:Y:S04]  /*39350*/  STL.64 [R1+0x540], R28 ;  /* 0x0005401c01007387 */ /* 0x000fe80000100a00 */
[----:B------:R0:W-:Y:S04]  /*39360*/  STL.64 [R1+0x548], R30 ;  /* 0x0005481e01007387 */ /* 0x0001e80000100a00 */
[----:B0-----:R-:W2:Y:S04]  /*39370*/  LDL.LU.64 R30, [R1+0x3370] ;  /* 0x00337000011e7983 */ /* 0x001ea80000300a00 */
[----:B------:R-:W4:Y:S01]  /*39380*/  LDL.LU.64 R28, [R1+0x3368] ;  /* 0x00336800011c7983 */ /* 0x000f220000300a00 */
[----:B------:R-:W0:Y:S01]  /*39390*/  S2R R0, SR_TID.X ;  /* 0x0000000000007919 */ /* 0x000e220000002100 */
[----:B------:R-:W1:Y:S01]  /*393a0*/  S2R R2, SR_TID.X ;  /* 0x0000000000027919 */ /* 0x000e620000002100 */
[----:B--2---:R-:W-:-:S15]  /*393b0*/  HMMA.16816.F32.BF16 R48, R36, R30, R48 ;  /* 0x0000001e2430723c */ /* 0x004fde0000041830 */
[----:B------:R-:W-:-:S08]  /*393c0*/  NOP ;  /* 0x0000000000007918 */ /* 0x000fd00000000000 */
[----:B------:R2:W-:Y:S04]  /*393d0*/  STL.64 [R1+0x530], R48 ;  /* 0x0005303001007387 */ /* 0x0005e80000100a00 */
[----:B------:R3:W-:Y:S04]  /*393e0*/  STL.64 [R1+0x538], R50 ;  /* 0x0005383201007387 */ /* 0x0007e80000100a00 */
[----:B--2---:R-:W2:Y:S04]  /*393f0*/  LDL.LU R48, [R1+0x2c0] ;  /* 0x0002c00001307983 */ /* 0x004ea80000300800 */
[----:B------:R-:W2:Y:S04]  /*39400*/  LDL.LU R49, [R1+0x2c4] ;  /* 0x0002c40001317983 */ /* 0x000ea80000300800 */
[----:B---3--:R-:W3:Y:S04]  /*39410*/  LDL.LU R50, [R1+0x2c8] ;  /* 0x0002c80001327983 */ /* 0x008ee80000300800 */
[----:B------:R-:W3:Y:S01]  /*39420*/  LDL.LU R51, [R1+0x2cc] ;  /* 0x0002cc0001337983 */ /* 0x000ee20000300800 */
[----:B------:R-:W-:Y:S01]  /*39430*/  HMMA.16816.F32.BF16 R20, R36, R26, R20 ;  /* 0x0000001a2414723c */ /* 0x000fe20000041814 */
[----:B0-----:R-:W-:-:S05]  /*39440*/  LOP3.LUT R0, R0, 0x7, RZ, 0xc0, !PT ;  /* 0x0000000700007812 */ /* 0x001fca00078ec0ff */
[----:B------:R-:W-:Y:S01]  /*39450*/  IMAD R0, R0, 0x110, RZ ;  /* 0x0000011000007824 */ /* 0x000fe200078e02ff */
[----:B---3--:R1:W-:Y:S04]  /*39460*/  STL.64 [R1+0x3330], R50 ;  /* 0x0033303201007387 */ /* 0x0083e80000100a00 */
[----:B--2---:R0:W-:Y:S01]  /*39470*/  STL.64 [R1+0x3328], R48 ;  /* 0x0033283001007387 */ /* 0x0041e20000100a00 */
[----:B-1----:R-:W-:-:S03]  /*39480*/  IMAD.SHL.U32 R51, R2, 0x2, RZ ;  /* 0x0000000202337824 */ /* 0x002fc600078e00ff */
[----:B0-----:R-:W2:Y:S04]  /*39490*/  LDL.LU R48, [R1+0x60] ;  /* 0x0000600001307983 */ /* 0x001ea80000300800 */
[----:B------:R-:W2:Y:S04]  /*394a0*/  LDL.LU R49, [R1+0x64] ;  /* 0x0000640001317983 */ /* 0x000ea80000300800 */
[----:B------:R-:W2:Y:S01]  /*394b0*/  LDL.LU R50, [R1+0x68] ;  /* 0x0000680001327983 */ /* 0x000ea20000300800 */
[----:B------:R-:W-:-:S03]  /*394c0*/  LOP3.LUT R0, R0, 0x10, R51, 0x78, !PT ;  /* 0x0000001000007812 */ /* 0x000fc600078e7833 */
[----:B------:R-:W2:Y:S04]  /*394d0*/  LDL.LU R51, [R1+0x6c] ;  /* 0x00006c0001337983 */ /* 0x000ea80000300800 */
[----:B------:R-:W-:Y:S04]  /*394e0*/  STL.64 [R1+0x520], R20 ;  /* 0x0005201401007387 */ /* 0x000fe80000100a00 */
[----:B------:R0:W-:Y:S04]  /*394f0*/  STL.64 [R1+0x528], R22 ;  /* 0x0005281601007387 */ /* 0x0001e80000100a00 */
[----:B0-----:R-:W3:Y:S01]  /*39500*/  LDL.LU.64 R22, [R1+0x3360] ;  /* 0x0033600001167983 */ /* 0x001ee20000300a00 */
[C---:B------:R-:W-:Y:S03]  /*39510*/  HMMA.16816.F32.BF16 R16, R36.reuse, R6, R16 ;  /* 0x000000062410723c */ /* 0x040fe60000041810 */
[----:B------:R-:W2:Y:S03]  /*39520*/  LDL.LU.64 R20, [R1+0x3358] ;  /* 0x0033580001147983 */ /* 0x000ea60000300a00 */
[----:B---3--:R-:W-:-:S15]  /*39530*/  HMMA.16816.F32.BF16 R40, R36, R22, R40 ;  /* 0x000000162428723c */ /* 0x008fde0000041828 */
[----:B------:R-:W-:-:S08]  /*39540*/  NOP ;  /* 0x0000000000007918 */ /* 0x000fd00000000000 */
[----:B------:R-:W-:Y:S04]  /*39550*/  STL.64 [R1+0x510], R40 ;  /* 0x0005102801007387 */ /* 0x000fe80000100a00 */
[----:B------:R-:W-:Y:S04]  /*39560*/  STL.64 [R1+0x518], R42 ;  /* 0x0005182a01007387 */ /* 0x000fe80000100a00 */
[----:B------:R-:W-:Y:S04]  /*39570*/  STL.64 [R1+0x500], R16 ;  /* 0x0005001001007387 */ /* 0x000fe80000100a00 */
[----:B------:R0:W-:Y:S04]  /*39580*/  STL.64 [R1+0x508], R18 ;  /* 0x0005081201007387 */ /* 0x0001e80000100a00 */
[----:B0-----:R-:W3:Y:S04]  /*39590*/  LDL.LU.64 R18, [R1+0x3350] ;  /* 0x0033500001127983 */ /* 0x001ee80000300a00 */
[----:B------:R-:W3:Y:S01]  /*395a0*/  LDL.LU.64 R16, [R1+0x3348] ;  /* 0x0033480001107983 */ /* 0x000ee20000300a00 */
[----:B------:R-:W-:Y:S01]  /*395b0*/  HMMA.16816.F32.BF16 R44, R36, R14, R44 ;  /* 0x0000000e242c723c */ /* 0x000fe2000004182c */
[----:B------:R-:W-:-:S05]  /*395c0*/  IMAD.SHL.U32 R2, R2, 0x80, RZ ;  /* 0x0000008002027824 */ /* 0x000fca00078e00ff */
[----:B------:R-:W-:-:S04]  /*395d0*/  LOP3.LUT R0, R0, 0x800, R2, 0xf8, !PT ;  /* 0x0000080000007812 */ /* 0x000fc800078ef802 */
[----:B------:R-:W-:-:S05]  /*395e0*/  LOP3.LUT R0, R0, 0x60, RZ, 0x3c, !PT ;  /* 0x0000006000007812 */ /* 0x000fca00078e3cff */
[----:B------:R-:W-:Y:S01]  /*395f0*/  LDSM.16.MT88.4 R40, [R0+UR4+0x1000] ;  /* 0x001000040028783b */ /* 0x000fe20008004200 */
[----:B---3--:R-:W-:-:S15]  /*39600*/  HMMA.16816.F32.BF16 R16, R36, R10, R16 ;  /* 0x0000000a2410723c */ /* 0x008fde0000041810 */
[----:B------:R-:W-:-:S08]  /*39610*/  NOP ;  /* 0x0000000000007918 */ /* 0x000fd00000000000 */
[----:B------:R-:W-:Y:S04]  /*39620*/  STL.64 [R1+0x4f0], R16 ;  /* 0x0004f01001007387 */ /* 0x000fe80000100a00 */
[----:B------:R0:W-:Y:S04]  /*39630*/  STL.64 [R1+0x4f8], R18 ;  /* 0x0004f81201007387 */ /* 0x0001e80000100a00 */
[----:B0-----:R-:W4:Y:S04]  /*39640*/  LDL.LU.64 R18, [R1+0x3340] ;  /* 0x0033400001127983 */ /* 0x001f280000300a00 */
[----:B------:R-:W4:Y:S04]  /*39650*/  LDL.LU.64 R16, [R1+0x3338] ;  /* 0x0033380001107983 */ /* 0x000f280000300a00 */
[----:B------:R-:W3:Y:S04]  /*39660*/  LDL.LU R36, [R1+0x2b0] ;  /* 0x0002b00001247983 */ /* 0x000ee80000300800 */
[----:B------:R-:W-:Y:S04]  /*39670*/  STL.64 [R1+0x260], R44 ;  /* 0x0002602c01007387 */ /* 0x000fe80000100a00 */
[----:B------:R-:W-:Y:S04]  /*39680*/  STL.64 [R1+0x268], R46 ;  /* 0x0002682e01007387 */ /* 0x000fe80000100a00 */
[----:B------:R-:W0:Y:S04]  /*39690*/  LDSM.16.MT88.4 R44, [R0+UR4+0x1080] ;  /* 0x00108004002c783b */ /* 0x000e280008004200 */
[----:B------:R-:W3:Y:S04]  /*396a0*/  LDL.LU R37, [R1+0x2b4] ;  /* 0x0002b40001257983 */ /* 0x000ee80000300800 */
[----:B------:R-:W3:Y:S04]  /*396b0*/  LDL.LU R38, [R1+0x2b8] ;  /* 0x0002b80001267983 */ /* 0x000ee80000300800 */
[----:B------:R-:W3:Y:S04]  /*396c0*/  LDL.LU R39, [R1+0x2bc] ;  /* 0x0002bc0001277983 */ /* 0x000ee80000300800 */
[----:B0-----:R-:W-:Y:S04]  /*396d0*/  STL.64 [R1+0x32d0], R46 ;  /* 0x0032d02e01007387 */ /* 0x001fe80000100a00 */
[----:B------:R0:W-:Y:S04]  /*396e0*/  STL.64 [R1+0x32c8], R44 ;  /* 0x0032c82c01007387 */ /* 0x0001e80000100a00 */
[----:B0-----:R-:W3:Y:S04]  /*396f0*/  LDL.LU R44, [R1+0x80] ;  /* 0x00008000012c7983 */ /* 0x001ee80000300800 */
[----:B------:R-:W3:Y:S04]  /*39700*/  LDL.LU R45, [R1+0x84] ;  /* 0x00008400012d7983 */ /* 0x000ee80000300800 */
[----:B------:R-:W3:Y:S04]  /*39710*/  LDL.LU R46, [R1+0x88] ;  /* 0x00008800012e7983 */ /* 0x000ee80000300800 */
[----:B------:R-:W3:Y:S01]  /*39720*/  LDL.LU R47, [R1+0x8c] ;  /* 0x00008c00012f7983 */ /* 0x000ee20000300800 */
[C---:B----4-:R-:W-:Y:S06]  /*39730*/  HMMA.16816.F32.BF16 R52, R16.reuse, R34, R52 ;  /* 0x000000221034723c */ /* 0x050fec0000041834 */
[C---:B--2---:R-:W-:Y:S06]  /*39740*/  HMMA.16816.F32.BF16 R48, R16.reuse, R30, R48 ;  /* 0x0000001e1030723c */ /* 0x044fec0000041830 */
[----:B---3--:R-:W-:-:S15]  /*39750*/  HMMA.16816.F32.BF16 R44, R16, R58, R44 ;  /* 0x0000003a102c723c */ /* 0x008fde000004182c */
[----:B------:R-:W-:-:S08]  /*39760*/  NOP ;  /* 0x0000000000007918 */ /* 0x000fd00000000000 */
[----:B------:R0:W-:Y:S04]  /*39770*/  STL.64 [R1+0x220], R44 ;  /* 0x0002202c01007387 */ /* 0x0001e80000100a00 */
[----:B------:R1:W-:Y:S04]  /*39780*/  STL.64 [R1+0x228], R46 ;  /* 0x0002282e01007387 */ /* 0x0003e80000100a00 */
[----:B0-----:R-:W2:Y:S04]  /*39790*/  LDL.LU R44, [R1+0x2d0] ;  /* 0x0002d000012c7983 */ /* 0x001ea80000300800 */
[----:B------:R0:W-:Y:S04]  /*397a0*/  STL.64 [R1+0x200], R52 ;  /* 0x0002003401007387 */ /* 0x0001e80000100a00 */
[----:B------:R3:W-:Y:S04]  /*397b0*/  STL.64 [R1+0x208], R54 ;  /* 0x0002083601007387 */ /* 0x0007e80000100a00 */
[----:B------:R-:W2:Y:S04]  /*397c0*/  LDL.LU R45, [R1+0x2d4] ;  /* 0x0002d400012d7983 */ /* 0x000ea80000300800 */
[----:B-1----:R-:W2:Y:S04]  /*397d0*/  LDL.LU R46, [R1+0x2d8] ;  /* 0x0002d800012e7983 */ /* 0x002ea80000300800 */
[----:B------:R-:W2:Y:S04]  /*397e0*/  LDL.LU R47, [R1+0x2dc] ;  /* 0x0002dc00012f7983 */ /* 0x000ea80000300800 */
[----:B0-----:R-:W4:Y:S04]  /*397f0*/  LDL.LU R52, [R1+0x2e0] ;  /* 0x0002e00001347983 */ /* 0x001f280000300800 */
[----:B------:R-:W4:Y:S04]  /*39800*/  LDL.LU R53, [R1+0x2e4] ;  /* 0x0002e40001357983 */ /* 0x000f280000300800 */
[----:B---3--:R-:W4:Y:S04]  /*39810*/  LDL.LU R54, [R1+0x2e8] ;  /* 0x0002e80001367983 */ /* 0x008f280000300800 */
[----:B------:R-:W4:Y:S04]  /*39820*/  LDL.LU R55, [R1+0x2ec] ;  /* 0x0002ec0001377983 */ /* 0x000f280000300800 */
[----:B------:R-:W-:Y:S04]  /*39830*/  STL.64 [R1+0x3320], R34 ;  /* 0x0033202201007387 */ /* 0x000fe80000100a00 */
[----:B------:R0:W-:Y:S04]  /*39840*/  STL.64 [R1+0x3318], R32 ;  /* 0x0033182001007387 */ /* 0x0001e80000100a00 */
[----:B0-----:R-:W3:Y:S04]  /*39850*/  LDL.LU R32, [R1+0x2a0] ;  /* 0x0002a00001207983 */ /* 0x001ee80000300800 */
[----:B------:R-:W3:Y:S04]  /*39860*/  LDL.LU R33, [R1+0x2a4] ;  /* 0x0002a40001217983 */ /* 0x000ee80000300800 */
        /* <DEDUP_REMOVED lines=8> */
[----:B0-----:R-:W-:Y:S06]  /*398f0*/  HMMA.16816.F32.BF16 R28, R16, R22, R36 ;  /* 0x00000016101c723c */ /* 0x001fec0000041824 */
[----:B------:R-:W-:Y:S01]  /*39900*/  STL.64 [R1+0x32f0], R22 ;  /* 0x0032f01601007387 */ /* 0x000fe20000100a00 */
[----:B------:R-:W-:Y:S01]  /*39910*/  IMAD.SHL.U32 R0, R25, 0x80, RZ ;  /* 0x0000008019007824 */ /* 0x000fe200078e00ff */
[----:B------:R-:W-:-:S04]  /*39920*/  LOP3.LUT R25, R57, 0x10, R56, 0x78, !PT ;  /* 0x0000001039197812 */ /* 0x000fc800078e7838 */
[----:B------:R-:W-:-:S05]  /*39930*/  LOP3.LUT R25, R25, 0x800, R0, 0xf8, !PT ;  /* 0x0000080019197812 */ /* 0x000fca00078ef800 */
[----:B------:R-:W0:Y:S01]  /*39940*/  LDSM.16.MT88.4 R36, [R25+UR4+0x2000] ;  /* 0x002000041924783b */ /* 0x000e220008004200 */
[----:B---3--:R-:W-:-:S15]  /*39950*/  HMMA.16816.F32.BF16 R32, R16, R26, R32 ;  /* 0x0000001a1020723c */ /* 0x008fde0000041820 */
[----:B------:R-:W-:-:S08]  /*39960*/  NOP ;  /* 0x0000000000007918 */ /* 0x000fd00000000000 */
[----:B------:R-:W-:Y:S04]  /*39970*/  STL.64 [R1+0x160], R32 ;  /* 0x0001602001007387 */ /* 0x000fe80000100a00 */
[----:B------:R-:W-:Y:S04]  /*39980*/  STL.64 [R1+0x168], R34 ;  /* 0x0001682201007387 */ /* 0x000fe80000100a00 */
[----:B------:R2:W-:Y:S04]  /*39990*/  STL.64 [R1+0x32e8], R20 ;  /* 0x0032e81401007387 */ /* 0x0005e80000100a00 */
[----:B------:R-:W-:Y:S04]  /*399a0*/  STL.64 [R1+0x150], R28 ;  /* 0x0001501c01007387 */ /* 0x000fe80000100a00 */
[----:B------:R-:W-:Y:S04]  /*399b0*/  STL.64 [R1+0x158], R30 ;  /* 0x0001581e01007387 */ /* 0x000fe80000100a00 */
[----:B------:R-:W-:Y:S01]  /*399c0*/  STL.64 [R1+0x32e0], R6 ;  /* 0x0032e00601007387 */ /* 0x000fe20000100a00 */
[----:B--2---:R-:W-:Y:S07]  /*399d0*/  HMMA.16816.F32.BF16 R20, R16, R6, R48 ;  /* 0x000000061014723c */ /* 0x004fee0000041830 */
[----:B------:R-:W-:-:S04]  /*399e0*/  LOP3.LUT R48, R57, 0x30, R56, 0x78, !PT ;  /* 0x0000003039307812 */ /* 0x000fc800078e7838 */
[----:B------:R-:W-:Y:S01]  /*399f0*/  LOP3.LUT R48, R48, 0x40, RZ, 0x3c, !PT ;  /* 0x0000004030307812 */ /* 0x000fe200078e3cff */
[----:B------:R-:W-:Y:S04]  /*39a00*/  STL.64 [R1+0x32d8], R4 ;  /* 0x0032d80401007387 */ /* 0x000fe80000100a00 */
[----:B------:R-:W1:Y:S04]  /*39a10*/  LDSM.16.M88.4 R4, [R48+UR4+0x8000] ;  /* 0x008000043004783b */ /* 0x000e680008000200 */
[----:B------:R-:W2:Y:S04]  /*39a20*/  LDSM.16.M88.4 R28, [R48+UR4+0x8800] ;  /* 0x00880004301c783b */ /* 0x000ea80008000200 */
[----:B------:R-:W-:Y:S04]  /*39a30*/  STL.64 [R1+0x140], R20 ;  /* 0x0001401401007387 */ /* 0x000fe80000100a00 */
[----:B------:R-:W-:Y:S04]  /*39a40*/  STL.64 [R1+0x148], R22 ;  /* 0x0001481601007387 */ /* 0x000fe80000100a00 */
[----:B------:R-:W3:Y:S04]  /*39a50*/  LDSM.16.M88.4 R20, [R48+UR4+0x9000] ;  /* 0x009000043014783b */ /* 0x000ee80008000200 */
[----:B0-----:R-:W-:Y:S04]  /*39a60*/  STL.64 [R1+0x32a0], R38 ;  /* 0x0032a02601007387 */ /* 0x001fe80000100a00 */
[----:B------:R-:W-:Y:S04]  /*39a70*/  STL.64 [R1+0x3298], R36 ;  /* 0x0032982401007387 */ /* 0x000fe80000100a00 */
[----:B-1----:R-:W-:Y:S01]  /*39a80*/  STL.64 [R1+0x70], R4 ;  /* 0x0000700401007387 */ /* 0x002fe20000100a00 */
[----:B------:R-:W-:-:S02]  /*39a90*/  IMAD.MOV.U32 R56, RZ, RZ, R4 ;  /* 0x000000ffff387224 */ /* 0x000fc400078e0004 */
[----:B------:R-:W-:Y:S02]  /*39aa0*/  IMAD.MOV.U32 R57, RZ, RZ, R5 ;  /* 0x000000ffff397224 */ /* 0x000fe400078e0005 */
[----:B------:R-:W-:Y:S01]  /*39ab0*/  IMAD.MOV.U32 R2, RZ, RZ, R6 ;  /* 0x000000ffff027224 */ /* 0x000fe200078e0006 */
[----:B------:R0:W-:Y:S01]  /*39ac0*/  STL.64 [R1+0x78], R6 ;  /* 0x0000780601007387 */ /* 0x0001e20000100a00 */
[----:B------:R-:W-:Y:S02]  /*39ad0*/  IMAD.MOV.U32 R0, RZ, RZ, R7 ;  /* 0x000000ffff007224 */ /* 0x000fe400078e0007 */
[C---:B0-----:R-:W-:Y:S01]  /*39ae0*/  HMMA.16816.F32.BF16 R4, R16.reuse, R10, R44 ;  /* 0x0000000a1004723c */ /* 0x041fe2000004182c */
[----:B--2---:R-:W-:Y:S04]  /*39af0*/  STL.64 [R1+0x60], R28 ;  /* 0x0000601c01007387 */ /* 0x004fe80000100a00 */
[----:B------:R-:W-:Y:S04]  /*39b00*/  STL.64 [R1+0x68], R30 ;  /* 0x0000681e01007387 */ /* 0x000fe80000100a00 */
[----:B------:R-:W-:Y:S04]  /*39b10*/  STL.64 [R1+0x3300], R10 ;  /* 0x0033000a01007387 */ /* 0x000fe80000100a00 */
[----:B---3--:R-:W-:Y:S04]  /*39b20*/  STL.64 [R1+0x50], R20 ;  /* 0x0000501401007387 */ /* 0x008fe80000100a00 */
[----:B------:R-:W-:Y:S04]  /*39b30*/  STL.64 [R1+0x58], R22 ;  /* 0x0000581601007387 */ /* 0x000fe80000100a00 */
[----:B------:R-:W-:Y:S04]  /*39b40*/  STL.64 [R1+0x32f8], R8 ;  /* 0x0032f80801007387 */ /* 0x000fe80000100a00 */
[----:B------:R-:W-:Y:S04]  /*39b50*/  LDSM.16.M88.4 R8, [R48+UR4+0xa000] ;  /* 0x00a000043008783b */ /* 0x000fe80008000200 */
[----:B------:R-:W-:Y:S04]  /*39b60*/  STL.64 [R1+0x1f0], R4 ;  /* 0x0001f00401007387 */ /* 0x000fe80000100a00 */
[----:B------:R-:W-:Y:S04]  /*39b70*/  STL.64 [R1+0x1f8], R6 ;  /* 0x0001f80601007387 */ /* 0x000fe80000100a00 */
[----:B------:R-:W0:Y:S01]  /*39b80*/  LDSM.16.M88.4 R4, [R48+UR4+0x9800] ;  /* 0x009800043004783b */ /* 0x000e220008000200 */
[----:B----4-:R-:W-:Y:S03]  /*39b90*/  HMMA.16816.F32.BF16 R16, R16, R14, R52 ;  /* 0x0000000e1010723c */ /* 0x010fe60000041834 */
[----:B------:R-:W-:Y:S04]  /*39ba0*/  LDSM.16.M88.4 R52, [R48+UR4+0xb000] ;  /* 0x00b000043034783b */ /* 0x000fe80008000200 */
[----:B0-----:R-:W-:Y:S04]  /*39bb0*/  STL.64 [R1+0x40], R4 ;  /* 0x0000400401007387 */ /* 0x001fe80000100a00 */
[----:B------:R-:W-:Y:S04]  /*39bc0*/  STL.64 [R1+0x48], R6 ;  /* 0x0000480601007387 */ /* 0x000fe80000100a00 */
[----:B------:R-:W0:Y:S08]  /*39bd0*/  LDSM.16.M88.4 R4, [R48+UR4+0xa800] ;  /* 0x00a800043004783b */ /* 0x000e300008000200 */
[----:B------:R-:W-:Y:S04]  /*39be0*/  STL.64 [R1+0x130], R16 ;  /* 0x0001301001007387 */ /* 0x000fe80000100a00 */
[----:B------:R-:W-:Y:S04]  /*39bf0*/  STL.64 [R1+0x138], R18 ;  /* 0x0001381201007387 */ /* 0x000fe80000100a00 */
[----:B------:R-:W2:Y:S04]  /*39c00*/  LDL.LU R36, [R1+0x390] ;  /* 0x0003900001247983 */ /* 0x000ea80000300800 */
[----:B------:R-:W-:Y:S04]  /*39c10*/  STL.64 [R1+0x20], R8 ;  /* 0x0000200801007387 */ /* 0x000fe80000100a00 */
[----:B------:R-:W-:Y:S04]  /*39c20*/  STL.64 [R1+0x28], R10 ;  /* 0x0000280a01007387 */ /* 0x000fe80000100a00 */
[----:B------:R-:W1:Y:S04]  /*39c30*/  LDSM.16.M88.4 R16, [R48+UR4+0xb800] ;  /* 0x00b800043010783b */ /* 0x000e680008000200 */
[----:B------:R-:W3:Y:S04]  /*39c40*/  LDSM.16.MT88.4 R48, [R25+UR4+0x2080] ;  /* 0x002080041930783b */ /* 0x000ee80008004200 */
[----:B0-----:R0:W-:Y:S04]  /*39c50*/  STL.64 [R1+0x30], R4 ;  /* 0x0000300401007387 */ /* 0x0011e80000100a00 */
[----:B------:R4:W-:Y:S04]  /*39c60*/  STL.64 [R1+0x38], R6 ;  /* 0x0000380601007387 */ /* 0x0009e80000100a00 */
[----:B------:R-:W2:Y:S04]  /*39c70*/  LDL.LU R37, [R1+0x394] ;  /* 0x0003940001257983 */ /* 0x000ea80000300800 */
[----:B------:R-:W2:Y:S04]  /*39c80*/  LDL.LU R38, [R1+0x398] ;  /* 0x0003980001267983 */ /* 0x000ea80000300800 */
[----:B------:R-:W2:Y:S04]  /*39c90*/  LDL.LU R39, [R1+0x39c] ;  /* 0x00039c0001277983 */ /* 0x000ea80000300800 */
[----:B0-----:R-:W2:Y:S04]  /*39ca0*/  LDL.LU R4, [R1+0x330] ;  /* 0x0003300001047983 */ /* 0x001ea80000300800 */
[----:B------:R-:W2:Y:S04]  /*39cb0*/  LDL.LU R5, [R1+0x334] ;  /* 0x0003340001057983 */ /* 0x000ea80000300800 */
[----:B----4-:R-:W2:Y:S04]  /*39cc0*/  LDL.LU R6, [R1+0x338] ;  /* 0x0003380001067983 */ /* 0x010ea80000300800 */
[----:B------:R-:W2:Y:S04]  /*39cd0*/  LDL.LU R7, [R1+0x33c] ;  /* 0x00033c0001077983 */ /* 0x000ea80000300800 */
[----:B------:R-:W4:Y:S04]  /*39ce0*/  LDL.LU R20, [R1+0x320] ;  /* 0x0003200001147983 */ /* 0x000f280000300800 */
[----:B------:R-:W4:Y:S04]  /*39cf0*/  LDL.LU R21, [R1+0x324] ;  /* 0x0003240001157983 */ /* 0x000f280000300800 */
[----:B------:R-:W4:Y:S04]  /*39d00*/  LDL.LU R22, [R1+0x328] ;  /* 0x0003280001167983 */ /* 0x000f280000300800 */
[----:B------:R-:W4:Y:S04]  /*39d10*/  LDL.LU R23, [R1+0x32c] ;  /* 0x00032c0001177983 */ /* 0x000f280000300800 */
[----:B------:R-:W2:Y:S04]  /*39d20*/  LDL.LU R28, [R1+0x300] ;  /* 0x00030000011c7983 */ /* 0x000ea80000300800 */
[----:B------:R-:W2:Y:S04]  /*39d30*/  LDL.LU R29, [R1+0x304] ;  /* 0x00030400011d7983 */ /* 0x000ea80000300800 */
[----:B------:R-:W2:Y:S04]  /*39d40*/  LDL.LU R30, [R1+0x308] ;  /* 0x00030800011e7983 */ /* 0x000ea80000300800 */
        /* <DEDUP_REMOVED lines=13> */
[----:B------:R-:W-:Y:S04]  /*39e20*/  STL [R1+0x3034], R54 ;  /* 0x0030343601007387 */ /* 0x000fe80000100800 */
[----:B------:R-:W-:Y:S04]  /*39e30*/  STL [R1+0x3030], R55 ;  /* 0x0030303701007387 */ /* 0x000fe80000100800 */
[----:B------:R0:W-:Y:S04]  /*39e40*/  STL.64 [R1+0x32a8], R52 ;  /* 0x0032a83401007387 */ /* 0x0001e80000100a00 */
[----:B0-----:R-:W2:Y:S04]  /*39e50*/  LDL.LU R52, [R1+0x360] ;  /* 0x0003600001347983 */ /* 0x001ea80000300800 */
[----:B------:R-:W2:Y:S04]  /*39e60*/  LDL.LU R53, [R1+0x364] ;  /* 0x0003640001357983 */ /* 0x000ea80000300800 */
[----:B------:R-:W2:Y:S04]  /*39e70*/  LDL.LU R54, [R1+0x368] ;  /* 0x0003680001367983 */ /* 0x000ea80000300800 */
[----:B------:R-:W2:Y:S04]  /*39e80*/  LDL.LU R55, [R1+0x36c] ;  /* 0x00036c0001377983 */ /* 0x000ea80000300800 */
[----:B-1----:R-:W-:Y:S04]  /*39e90*/  STL [R1+0x303c], R18 ;  /* 0x00303c1201007387 */ /* 0x002fe80000100800 */
[----:B------:R-:W-:Y:S04]  /*39ea0*/  STL [R1+0x3038], R19 ;  /* 0x0030381301007387 */ /* 0x000fe80000100800 */
[----:B------:R0:W-:Y:S04]  /*39eb0*/  STL.64 [R1+0x32b0], R16 ;  /* 0x0032b01001007387 */ /* 0x0001e80000100a00 */
[----:B0-----:R-:W2:Y:S04]  /*39ec0*/  LDL.LU R16, [R1+0x340] ;  /* 0x0003400001107983 */ /* 0x001ea80000300800 */
[----:B------:R-:W2:Y:S04]  /*39ed0*/  LDL.LU R17, [R1+0x344] ;  /* 0x0003440001117983 */ /* 0x000ea80000300800 */
[----:B------:R-:W2:Y:S04]  /*39ee0*/  LDL.LU R18, [R1+0x348] ;  /* 0x0003480001127983 */ /* 0x000ea80000300800 */
[----:B------:R-:W2:Y:S04]  /*39ef0*/  LDL.LU R19, [R1+0x34c] ;  /* 0x00034c0001137983 */ /* 0x000ea80000300800 */
[----:B---3--:R-:W-:Y:S04]  /*39f00*/  STL.64 [R1+0x3288], R50 ;  /* 0x0032883201007387 */ /* 0x008fe80000100a00 */
[----:B------:R0:W-:Y:S04]  /*39f10*/  STL.64 [R1+0x3280], R48 ;  /* 0x0032803001007387 */ /* 0x0001e80000100a00 */
[----:B0-----:R-:W3:Y:S04]  /*39f20*/  LDL.LU R48, [R1+0x380] ;  /* 0x0003800001307983 */ /* 0x001ee80000300800 */
[----:B------:R-:W3:Y:S04]  /*39f30*/  LDL.LU R49, [R1+0x384] ;  /* 0x0003840001317983 */ /* 0x000ee80000300800 */
[----:B------:R-:W3:Y:S04]  /*39f40*/  LDL.LU R50, [R1+0x388] ;  /* 0x0003880001327983 */ /* 0x000ee80000300800 */
[----:B------:R-:W3:Y:S04]  /*39f50*/  LDL.LU R51, [R1+0x38c] ;  /* 0x00038c0001337983 */ /* 0x000ee80000300800 */
[----:B------:R-:W-:Y:S01]  /*39f60*/  STL [R1+0x3148], R25 ;  /* 0x0031481901007387 */ /* 0x000fe20000100800 */
[----:B----4-:R-:W-:-:S15]  /*39f70*/  HMMA.16816.F32.BF16 R32, R40, R58, R32 ;  /* 0x0000003a2820723c */ /* 0x010fde0000041820 */
[----:B------:R-:W-:-:S08]  /*39f80*/  NOP ;  /* 0x0000000000007918 */ /* 0x000fd00000000000 */
        /* <DEDUP_REMOVED lines=8> */
[----:B0-----:R-:W2:Y:S01]  /*3a010*/  LDL.LU.64 R30, [R1+0x3310] ;  /* 0x00331000011e7983 */ /* 0x001ea20000300a00 */
[C---:B------:R-:W-:Y:S03]  /*3a020*/  HMMA.16816.F32.BF16 R20, R40.reuse, R26, R20 ;  /* 0x0000001a2814723c */ /* 0x040fe60000041814 */
[----:B------:R-:W4:Y:S03]  /*3a030*/  LDL.LU.64 R28, [R1+0x3308] ;  /* 0x00330800011c7983 */ /* 0x000f260000300a00 */
[----:B--2---:R-:W-:-:S15]  /*3a040*/  HMMA.16816.F32.BF16 R8, R40, R30, R8 ;  /* 0x0000001e2808723c */ /* 0x004fde0000041808 */
[----:B------:R-:W-:-:S08]  /*3a050*/  NOP ;  /* 0x0000000000007918 */ /* 0x000fd00000000000 */
[----:B------:R-:W-:Y:S04]  /*3a060*/  STL.64 [R1+0x1c0], R8 ;  /* 0x0001c00801007387 */ /* 0x000fe80000100a00 */
[----:B------:R0:W-:Y:S04]  /*3a070*/  STL.64 [R1+0x1c8], R10 ;  /* 0x0001c80a01007387 */ /* 0x0001e80000100a00 */
[----:B0-----:R-:W2:Y:S04]  /*3a080*/  LDL.LU.64 R10, [R1+0x3300] ;  /* 0x00330000010a7983 */ /* 0x001ea80000300a00 */
[----:B------:R-:W4:Y:S04]  /*3a090*/  LDL.LU.64 R8, [R1+0x32f8] ;  /* 0x0032f80001087983 */ /* 0x000f280000300a00 */
        /* <DEDUP_REMOVED lines=9> */
[C---:B--2---:R-:W-:Y:S03]  /*3a130*/  HMMA.16816.F32.BF16 R52, R40.reuse, R10, R52 ;  /* 0x0000000a2834723c */ /* 0x044fe60000041834 */
[----:B------:R-:W2:Y:S03]  /*3a140*/  LDL.LU.64 R4, [R1+0x32d8] ;  /* 0x0032d80001047983 */ /* 0x000ea60000300a00 */
[C---:B---3--:R-:W-:Y:S06]  /*3a150*/  HMMA.16816.F32.BF16 R16, R40.reuse, R6, R16 ;  /* 0x000000062810723c */ /* 0x048fec0000041810 */
[----:B------:R-:W-:-:S15]  /*3a160*/  HMMA.16816.F32.BF16 R40, R40, R14, R44 ;  /* 0x0000000e2828723c */ /* 0x000fde000004182c */
[----:B------:R-:W-:-:S02]  /*3a170*/  NOP ;  /* 0x0000000000007918 */ /* 0x000fc40000000000 */
[----:B------:R0:W-:Y:S04]  /*3a180*/  STL.64 [R1+0x190], R16 ;  /* 0x0001901001007387 */ /* 0x0001e80000100a00 */
[----:B------:R1:W-:Y:S04]  /*3a190*/  STL.64 [R1+0x198], R18 ;  /* 0x0001981201007387 */ /* 0x0003e80000100a00 */
[----:B0-----:R-:W3:Y:S04]  /*3a1a0*/  LDL.LU R16, [R1+0x3a0] ;  /* 0x0003a00001107983 */ /* 0x001ee80000300800 */
[----:B------:R-:W3:Y:S04]  /*3a1b0*/  LDL.LU R17, [R1+0x3a4] ;  /* 0x0003a40001117983 */ /* 0x000ee80000300800 */
[----:B-1----:R-:W3:Y:S04]  /*3a1c0*/  LDL.LU R18, [R1+0x3a8] ;  /* 0x0003a80001127983 */ /* 0x002ee80000300800 */
[----:B------:R-:W3:Y:S04]  /*3a1d0*/  LDL.LU R19, [R1+0x3ac] ;  /* 0x0003ac0001137983 */ /* 0x000ee80000300800 */
[----:B------:R0:W-:Y:S04]  /*3a1e0*/  STL.64 [R1+0x210], R52 ;  /* 0x0002103401007387 */ /* 0x0001e80000100a00 */
[----:B------:R1:W-:Y:S04]  /*3a1f0*/  STL.64 [R1+0x218], R54 ;  /* 0x0002183601007387 */ /* 0x0003e80000100a00 */
[----:B0-----:R-:W2:Y:S04]  /*3a200*/  LDL.LU R52, [R1+0x3b0] ;  /* 0x0003b00001347983 */ /* 0x001ea80000300800 */
[----:B------:R-:W2:Y:S04]  /*3a210*/  LDL.LU R53, [R1+0x3b4] ;  /* 0x0003b40001357983 */ /* 0x000ea80000300800 */
[----:B-1----:R-:W2:Y:S04]  /*3a220*/  LDL.LU R54, [R1+0x3b8] ;  /* 0x0003b80001367983 */ /* 0x002ea80000300800 */
[----:B------:R-:W2:Y:S04]  /*3a230*/  LDL.LU R55, [R1+0x3bc] ;  /* 0x0003bc0001377983 */ /* 0x000ea80000300800 */
[----:B------:R-:W4:Y:S04]  /*3a240*/  LDL.LU.64 R46, [R1+0x32d0] ;  /* 0x0032d000012e7983 */ /* 0x000f280000300a00 */
[----:B------:R-:W4:Y:S04]  /*3a250*/  LDL.LU.64 R44, [R1+0x32c8] ;  /* 0x0032c800012c7983 */ /* 0x000f280000300a00 */
[----:B------:R0:W-:Y:S04]  /*3a260*/  STL.64 [R1+0x180], R40 ;  /* 0x0001802801007387 */ /* 0x0001e80000100a00 */
[----:B------:R1:W-:Y:S04]  /*3a270*/  STL.64 [R1+0x188], R42 ;  /* 0x0001882a01007387 */ /* 0x0003e80000100a00 */
[----:B0-----:R-:W4:Y:S04]  /*3a280*/  LDL.LU R40, [R1+0x370] ;  /* 0x0003700001287983 */ /* 0x001f280000300800 */
[----:B------:R-:W4:Y:S04]  /*3a290*/  LDL.LU R41, [R1+0x374] ;  /* 0x0003740001297983 */ /* 0x000f280000300800 */
[----:B-1----:R-:W4:Y:S04]  /*3a2a0*/  LDL.LU R42, [R1+0x378] ;  /* 0x00037800012a7983 */ /* 0x002f280000300800 */
[----:B------:R-:W4:Y:S02]  /*3a2b0*/  LDL.LU R43, [R1+0x37c] ;  /* 0x00037c00012b7983 */ /* 0x000f240000300800 */
[C---:B----4-:R-:W-:Y:S06]  /*3a2c0*/  HMMA.16816.F32.BF16 R40, R44.reuse, R58, R40 ;  /* 0x0000003a2c28723c */ /* 0x050fec0000041828 */
[----:B------:R-:W-:-:S15]  /*3a2d0*/  HMMA.16816.F32.BF16 R36, R44, R30, R36 ;  /* 0x0000001e2c24723c */ /* 0x000fde0000041824 */
[----:B------:R-:W-:-:S02]  /*3a2e0*/  NOP ;  /* 0x0000000000007918 */ /* 0x000fc40000000000 */
[----:B------:R-:W-:Y:S04]  /*3a2f0*/  STL.64 [R1+0x120], R40 ;  /* 0x0001202801007387 */ /* 0x000fe80000100a00 */
[----:B------:R0:W-:Y:S02]  /*3a300*/  STL.64 [R1+0x128], R42 ;  /* 0x0001282a01007387 */ /* 0x0001e40000100a00 */
[----:B0-----:R-:W-:Y:S02]  /*3a310*/  HMMA.16816.F32.BF16 R40, R44, R34, R48 ;  /* 0x000000222c28723c */ /* 0x001fe40000041830 */
[----:B------:R0:W-:Y:S01]  /*3a320*/  STL [R1+0x100], R36 ;  /* 0x0001002401007387 */ /* 0x0001e20000100800 */
[----:B------:R-:W-:-:S04]  /*3a330*/  IMAD.MOV.U32 R25, RZ, RZ, R37 ;  /* 0x000000ffff197224 */ /* 0x000fc800078e0025 */
[----:B------:R-:W-:-:S15]  /*3a340*/  IMAD.MOV.U32 R51, RZ, RZ, R61 ;  /* 0x000000ffff337224 */ /* 0x000fde00078e003d */
[----:B------:R-:W-:-:S01]  /*3a350*/  NOP ;  /* 0x0000000000007918 */ /* 0x000fc20000000000 */
[----:B------:R-:W-:Y:S04]  /*3a360*/  STL.64 [R1+0x110], R40 ;  /* 0x0001102801007387 */ /* 0x000fe80000100a00 */
[----:B------:R-:W-:Y:S04]  /*3a370*/  STL.64 [R1+0x118], R42 ;  /* 0x0001182a01007387 */ /* 0x000fe80000100a00 */
[----:B------:R1:W-:Y:S04]  /*3a380*/  STL.64 [R1+0x108], R38 ;  /* 0x0001082601007387 */ /* 0x0003e80000100a00 */
        /* <DEDUP_REMOVED lines=12> */
[----:B------:R0:W-:Y:S01]  /*3a450*/  STL.64 [R1+0x3290], R28 ;  /* 0x0032901c01007387 */ /* 0x0001e20000100a00 */
[----:B------:R-:W-:-:S02]  /*3a460*/  IMAD.MOV.U32 R30, RZ, RZ, R21 ;  /* 0x000000ffff1e7224 */ /* 0x000fc400078e0015 */
[----:B0-----:R-:W-:Y:S02]  /*3a470*/  IMAD.MOV.U32 R28, RZ, RZ, R24 ;  /* 0x000000ffff1c7224 */ /* 0x001fe400078e0018 */
[----:B------:R-:W-:Y:S01]  /*3a480*/  IMAD.MOV.U32 R29, RZ, RZ, R20 ;  /* 0x000000ffff1d7224 */ /* 0x000fe200078e0014 */
[----:B------:R-:W4:Y:S04]  /*3a490*/  LDL.LU R24, [R1+0x32c0] ;  /* 0x0032c00001187983 */ /* 0x000f280000300800 */
[----:B------:R-:W2:Y:S04]  /*3a4a0*/  LDL.LU R20, [R1+0x32bc] ;  /* 0x0032bc0001147983 */ /* 0x000ea80000300800 */
[----:B------:R-:W4:Y:S01]  /*3a4b0*/  LDL.LU R21, [R1+0x32b8] ;  /* 0x0032b80001157983 */ /* 0x000f220000300800 */
[----:B---3--:R-:W-:Y:S03]  /*3a4c0*/  HMMA.16816.F32.BF16 R16, R44, R26, R16 ;  /* 0x0000001a2c10723c */ /* 0x008fe60000041810 */
[----:B------:R-:W3:Y:S04]  /*3a4d0*/  LDL.LU R31, [R1+0x43c] ;  /* 0x00043c00011f7983 */ /* 0x000ee80000300800 */
[----:B------:R-:W-:-:S15]  /*3a4e0*/  STL [R1+0x314c], R25 ;  /* 0x00314c1901007387 */ /* 0x000fde0000100800 */
[----:B------:R-:W-:-:S01]  /*3a4f0*/  NOP ;  /* 0x0000000000007918 */ /* 0x000fc20000000000 */
[----:B------:R0:W-:Y:S04]  /*3a500*/  STL.64 [R1+0xf0], R16 ;  /* 0x0000f01001007387 */ /* 0x0001e80000100a00 */
[----:B------:R-:W-:Y:S04]  /*3a510*/  STL.64 [R1+0xf8], R18 ;  /* 0x0000f81201007387 */ /* 0x000fe80000100a00 */
[----:B0-----:R-:W3:Y:S04]  /*3a520*/  LDL.LU.64 R16, [R1+0x32b0] ;  /* 0x0032b00001107983 */ /* 0x001ee80000300a00 */
[----:B------:R-:W3:Y:S01]  /*3a530*/  LDL.LU R25, [R1+0x3c4] ;  /* 0x0003c40001197983 */ /* 0x000ee20000300800 */
[----:B--2---:R-:W-:-:S02]  /*3a540*/  IMAD.MOV.U32 R27, RZ, RZ, R20 ;  /* 0x000000ffff1b7224 */ /* 0x004fc400078e0014 */
[----:B----4-:R-:W-:Y:S02]  /*3a550*/  IMAD.MOV.U32 R26, RZ, RZ, R21 ;  /* 0x000000ffff1a7224 */ /* 0x010fe400078e0015 */
[----:B------:R-:W-:Y:S01]  /*3a560*/  HMMA.16816.F32.BF16 R20, R44, R22, R52 ;  /* 0x000000162c14723c */ /* 0x000fe20000041834 */
[----:B------:R-:W2:-:S15]  /*3a570*/  LDL.LU.64 R52, [R1+0x32a8] ;  /* 0x0032a80001347983 */ /* 0x000e9e0000300a00 */
[----:B------:R-:W-:-:S07]  /*3a580*/  NOP ;  /* 0x0000000000007918 */ /* 0x000fce0000000000 */
[----:B------:R-:W-:Y:S04]  /*3a590*/  STL.64 [R1+0xe0], R20 ;  /* 0x0000e01401007387 */ /* 0x000fe80000100a00 */
[----:B------:R-:W-:Y:S04]  /*3a5a0*/  STL.64 [R1+0xe8], R22 ;  /* 0x0000e81601007387 */ /* 0x000fe80000100a00 */
[----:B------:R-:W0:Y:S04]  /*3a5b0*/  LDSM.16.MT88.4 R20, [R61+UR4+0x2000] ;  /* 0x002000043d14783b */ /* 0x000e280008004200 */
[----:B0-----:R-:W-:Y:S04]  /*3a5c0*/  STL.64 [R1+0x3268], R22 ;  /* 0x0032681601007387 */ /* 0x001fe80000100a00 */
[----:B------:R3:W-:Y:S02]  /*3a5d0*/  STL.64 [R1+0x3260], R20 ;  /* 0x0032601401007387 */ /* 0x0007e40000100a00 */
[----:B---3--:R-:W-:-:S15]  /*3a5e0*/  HMMA.16816.F32.BF16 R20, R44, R6, R24 ;  /* 0x000000062c14723c */ /* 0x008fde0000041818 */
[----:B------:R-:W-:-:S09]  /*3a5f0*/  NOP ;  /* 0x0000000000007918 */ /* 0x000fd20000000000 */
[----:B------:R-:W-:Y:S02]  /*3a600*/  IMAD.MOV.U32 R26, RZ, RZ, R22 ;  /* 0x000000ffff1a7224 */ /* 0x000fe400078e0016 */
[----:B------:R-:W-:Y:S02]  /*3a610*/  IMAD.MOV.U32 R24, RZ, RZ, R23 ;  /* 0x000000ffff187224 */ /* 0x000fe400078e0017 */
[----:B------:R-:W-:Y:S02]  /*3a620*/  IMAD.MOV.U32 R22, RZ, RZ, R9 ;  /* 0x000000ffff167224 */ /* 0x000fe400078e0009 */
[----:B------:R-:W-:Y:S02]  /*3a630*/  IMAD.MOV.U32 R23, RZ, RZ, R8 ;  /* 0x000000ffff177224 */ /* 0x000fe400078e0008 */
[----:B------:R-:W-:Y:S01]  /*3a640*/  HMMA.16816.F32.BF16 R8, R44, R10, R36 ;  /* 0x0000000a2c08723c */ /* 0x000fe20000041824 */
[----:B------:R-:W-:Y:S02]  /*3a650*/  IMAD.MOV.U32 R27, RZ, RZ, R21 ;  /* 0x000000ffff1b7224 */ /* 0x000fe400078e0015 */
[----:B------:R-:W-:-:S02]  /*3a660*/  IMAD.MOV.U32 R25, RZ, RZ, R20 ;  /* 0x000000ffff197224 */ /* 0x000fc400078e0014 */
[----:B------:R-:W3:Y:S04]  /*3a670*/  LDL.LU R20, [R1+0x410] ;  /* 0x0004100001147983 */ /* 0x000ee80000300800 */
[----:B------:R-:W3:Y:S04]  /*3a680*/  LDL.LU R21, [R1+0x414] ;  /* 0x0004140001157983 */ /* 0x000ee80000300800 */
[----:B------:R-:W-:Y:S04]  /*3a690*/  STL.64 [R1+0x3158], R26 ;  /* 0x0031581a01007387 */ /* 0x000fe80000100a00 */
[----:B------:R0:W-:Y:S01]  /*3a6a0*/  STL.64 [R1+0x3150], R24 ;  /* 0x0031501801007387 */ /* 0x0001e20000100a00 */
[----:B------:R-:W-:Y:S03]  /*3a6b0*/  HMMA.16816.F32.BF16 R44, R44, R14, R40 ;  /* 0x0000000e2c2c723c */ /* 0x000fe60000041828 */
[----:B0-----:R-:W4:Y:S04]  /*3a6c0*/  LDL.LU.64 R24, [R1+0x60] ;  /* 0x0000600001187983 */ /* 0x001f280000300a00 */
[----:B------:R-:W2:Y:S04]  /*3a6d0*/  LDL.LU.64 R38, [R1+0x32a0] ;  /* 0x0032a00001267983 */ /* 0x000ea80000300a00 */
[----:B------:R-:W2:Y:S04]  /*3a6e0*/  LDL.LU.64 R36, [R1+0x3298] ;  /* 0x0032980001247983 */ /* 0x000ea80000300a00 */
[----:B------:R0:W-:Y:S04]  /*3a6f0*/  STL.64 [R1+0xc0], R8 ;  /* 0x0000c00801007387 */ /* 0x0001e80000100a00 */
[----:B------:R-:W-:Y:S04]  /*3a700*/  STL.64 [R1+0xc8], R10 ;  /* 0x0000c80a01007387 */ /* 0x000fe80000100a00 */
[----:B0-----:R-:W3:Y:S04]  /*3a710*/  LDL.LU.64 R8, [R1+0x20] ;  /* 0x0000200001087983 */ /* 0x001ee80000300a00 */
[----:B------:R-:W3:Y:S04]  /*3a720*/  LDL.LU R40, [R1+0x400] ;  /* 0x0004000001287983 */ /* 0x000ee80000300800 */
[----:B------:R-:W3:Y:S04]  /*3a730*/  LDL.LU R41, [R1+0x404] ;  /* 0x0004040001297983 */ /* 0x000ee80000300800 */
[----:B------:R-:W3:Y:S04]  /*3a740*/  LDL.LU R42, [R1+0x408] ;  /* 0x00040800012a7983 */ /* 0x000ee80000300800 */
[----:B------:R-:W3:Y:S04]  /*3a750*/  LDL.LU R43, [R1+0x40c] ;  /* 0x00040c00012b7983 */ /* 0x000ee80000300800 */
[----:B------:R0:W-:Y:S04]  /*3a760*/  STL.64 [R1+0x3270], R12 ;  /* 0x0032700c01007387 */ /* 0x0001e80000100a00 */
[----:B0-----:R-:W3:Y:S04]  /*3a770*/  LDL.64 R12, [R1+0x50] ;  /* 0x00005000010c7983 */ /* 0x001ee80000100a00 */
[----:B------:R-:W-:Y:S04]  /*3a780*/  STL.64 [R1+0x3048], R46 ;  /* 0x0030482e01007387 */ /* 0x000fe80000100a00 */
[----:B------:R0:W-:Y:S04]  /*3a790*/  STL.64 [R1+0x3040], R44 ;  /* 0x0030402c01007387 */ /* 0x0001e80000100a00 */
[----:B0-----:R-:W3:Y:S01]  /*3a7a0*/  LDL.LU.64 R44, [R1+0x40] ;  /* 0x00004000012c7983 */ /* 0x001ee20000300a00 */
[C---:B--2---:R-:W-:Y:S06]  /*3a7b0*/  HMMA.16816.F32.BF16 R28, R36.reuse, R56, R28 ;  /* 0x00000038241c723c */ /* 0x044fec000004181c */
[C---:B----4-:R-:W-:Y:S01]  /*3a7c0*/  HMMA.16816.F32.BF16 R56, R36.reuse, R24, R48 ;  /* 0x000000182438723c */ /* 0x050fe20000041830 */
[----:B------:R-:W2:Y:S05]  /*3a7d0*/  LDL.LU R48, [R1+0x5e0] ;  /* 0x0005e00001307983 */ /* 0x000eaa0000300800 */
[----:B---3--:R-:W-:Y:S11]  /*3a7e0*/  HMMA.16816.F32.BF16 R20, R36, R12, R20 ;  /* 0x0000000c2414723c */ /* 0x008ff60000041814 */
[----:B------:R0:W-:Y:S04]  /*3a7f0*/  STL.64 [R1], R28 ;  /* 0x0000001c01007387 */ /* 0x0001e80000100a00 */
[----:B------:R-:W-:Y:S04]  /*3a800*/  STL.64 [R1+0x8], R30 ;  /* 0x0000081e01007387 */ /* 0x000fe80000100a00 */
[----:B------:R-:W2:Y:S04]  /*3a810*/  LDL.LU R49, [R1+0x5e4] ;  /* 0x0005e40001317983 */ /* 0x000ea80000300800 */
[----:B------:R-:W2:Y:S04]  /*3a820*/  LDL.LU R50, [R1+0x5e8] ;  /* 0x0005e80001327983 */ /* 0x000ea80000300800 */
[----:B------:R-:W2:Y:S04]  /*3a830*/  LDL.LU R51, [R1+0x5ec] ;  /* 0x0005ec0001337983 */ /* 0x000ea80000300800 */
[----:B0-----:R-:W2:Y:S04]  /*3a840*/  LDL.LU.64 R28, [R1+0x30] ;  /* 0x00003000011c7983 */ /* 0x001ea80000300a00 */
[----:B------:R0:W-:Y:S04]  /*3a850*/  STL [R1+0x305c], R56 ;  /* 0x00305c3801007387 */ /* 0x0001e80000100800 */
[----:B------:R1:W-:Y:S04]  /*3a860*/  STL [R1+0x3058], R57 ;  /* 0x0030583901007387 */ /* 0x0003e80000100800 */
[----:B------:R3:W-:Y:S04]  /*3a870*/  STL [R1+0x3054], R58 ;  /* 0x0030543a01007387 */ /* 0x0007e80000100800 */
[----:B------:R4:W-:Y:S04]  /*3a880*/  STL [R1+0x3050], R59 ;  /* 0x0030503b01007387 */ /* 0x0009e80000100800 */
[----:B0-----:R-:W2:Y:S04]  /*3a890*/  LDL.LU R56, [R1+0x5f0] ;  /* 0x0005f00001387983 */ /* 0x001ea80000300800 */
[----:B-1----:R-:W2:Y:S04]  /*3a8a0*/  LDL.LU R57, [R1+0x5f4] ;  /* 0x0005f40001397983 */ /* 0x002ea80000300800 */
[----:B---3--:R-:W3:Y:S04]  /*3a8b0*/  LDL.LU R58, [R1+0x5f8] ;  /* 0x0005f800013a7983 */ /* 0x008ee80000300800 */
[----:B----4-:R-:W3:Y:S01]  /*3a8c0*/  LDL.LU R59, [R1+0x5fc] ;  /* 0x0005fc00013b7983 */ /* 0x010ee20000300800 */
[----:B------:R-:W-:-:S02]  /*3a8d0*/  IMAD.MOV.U32 R18, RZ, RZ, R20 ;  /* 0x000000ffff127224 */ /* 0x000fc400078e0014 */
[----:B------:R-:W-:Y:S01]  /*3a8e0*/  IMAD.MOV.U32 R19, RZ, RZ, R21 ;  /* 0x000000ffff137224 */ /* 0x000fe200078e0015 */
[----:B------:R-:W4:Y:S01]  /*3a8f0*/  LDL.LU R20, [R1+0x5d0] ;  /* 0x0005d00001147983 */ /* 0x000f220000300800 */
[----:B------:R-:W-:-:S03]  /*3a900*/  IMAD.MOV.U32 R54, RZ, RZ, R22 ;  /* 0x000000ffff367224 */ /* 0x000fc600078e0016 */
[----:B------:R-:W4:Y:S01]  /*3a910*/  LDL.LU R21, [R1+0x5d4] ;  /* 0x0005d40001157983 */ /* 0x000f220000300800 */
[----:B------:R-:W-:-:S03]  /*3a920*/  IMAD.MOV.U32 R55, RZ, RZ, R23 ;  /* 0x000000ffff377224 */ /* 0x000fc600078e0017 */
[----:B------:R-:W4:Y:S04]  /*3a930*/  LDL.LU R22, [R1+0x5d8] ;  /* 0x0005d80001167983 */ /* 0x000f280000300800 */
[----:B------:R-:W4:Y:S01]  /*3a940*/  LDL.LU R23, [R1+0x5dc] ;  /* 0x0005dc0001177983 */ /* 0x000f220000300800 */
[----:B------:R-:W-:Y:S03]  /*3a950*/  HMMA.16816.F32.BF16 R40, R36, R44, R40 ;  /* 0x0000002c2428723c */ /* 0x000fe60000041828 */
[----:B------:R-:W-:Y:S04]  /*3a960*/  STL [R1+0x306c], R55 ;  /* 0x00306c3701007387 */ /* 0x000fe80000100800 */
[----:B------:R-:W-:Y:S04]  /*3a970*/  STL [R1+0x3068], R54 ;  /* 0x0030683601007387 */ /* 0x000fe80000100800 */
[----:B------:R-:W-:Y:S04]  /*3a980*/  STL [R1+0x3064], R19 ;  /* 0x0030641301007387 */ /* 0x000fe80000100800 */
[----:B------:R-:W-:Y:S08]  /*3a990*/  STL [R1+0x3060], R18 ;  /* 0x0030601201007387 */ /* 0x000ff00000100800 */
[----:B------:R0:W-:Y:S04]  /*3a9a0*/  STL.64 [R1+0xa0], R40 ;  /* 0x0000a02801007387 */ /* 0x0001e80000100a00 */
[----:B------:R1:W-:Y:S04]  /*3a9b0*/  STL.64 [R1+0xa8], R42 ;  /* 0x0000a82a01007387 */ /* 0x0003e80000100a00 */
[----:B0-----:R-:W4:Y:S01]  /*3a9c0*/  LDL.LU R40, [R1+0x3f0] ;  /* 0x0003f00001287983 */ /* 0x001f220000300800 */
[----:B-1----:R-:W-:-:S02]  /*3a9d0*/  IMAD.MOV.U32 R42, RZ, RZ, R5 ;  /* 0x000000ffff2a7224 */ /* 0x002fc400078e0005 */
[----:B------:R-:W-:Y:S01]  /*3a9e0*/  IMAD.MOV.U32 R43, RZ, RZ, R4 ;  /* 0x000000ffff2b7224 */ /* 0x000fe200078e0004 */
[----:B------:R-:W4:Y:S04]  /*3a9f0*/  LDL.LU R41, [R1+0x3f4] ;  /* 0x0003f40001297983 */ /* 0x000f280000300800 */
[----:B------:R-:W0:Y:S01]  /*3aa00*/  LDSM.16.MT88.4 R4, [R61+UR4+0x2080] ;  /* 0x002080043d04783b */ /* 0x000e220008004200 */
[----:B------:R-:W-:-:S03]  /*3aa10*/  IMAD.MOV.U32 R31, RZ, RZ, R60 ;  /* 0x000000ffff1f7224 */ /* 0x000fc600078e003c */
[----:B0-----:R-:W-:Y:S04]  /*3aa20*/  STL.64 [R1+0x31e0], R6 ;  /* 0x0031e00601007387 */ /* 0x001fe80000100a00 */
[----:B------:R0:W-:Y:S04]  /*3aa30*/  STL.64 [R1+0x31d8], R4 ;  /* 0x0031d80401007387 */ /* 0x0001e80000100a00 */
[----:B0-----:R-:W4:Y:S04]  /*3aa40*/  LDL.LU R4, [R1+0x3d0] ;  /* 0x0003d00001047983 */ /* 0x001f280000300800 */
[----:B------:R-:W4:Y:S04]  /*3aa50*/  LDL.LU R5, [R1+0x3d4] ;  /* 0x0003d40001057983 */ /* 0x000f280000300800 */
[----:B------:R-:W4:Y:S04]  /*3aa60*/  LDL.LU R6, [R1+0x3d8] ;  /* 0x0003d80001067983 */ /* 0x000f280000300800 */
[----:B------:R-:W4:Y:S04]  /*3aa70*/  LDL.LU R7, [R1+0x3dc] ;  /* 0x0003dc0001077983 */ /* 0x000f280000300800 */
[----:B------:R-:W4:Y:S04]  /*3aa80*/  LDL.LU R34, [R1+0x298] ;  /* 0x0002980001227983 */ /* 0x000f280000300800 */
[----:B------:R-:W4:Y:S01]  /*3aa90*/  LDL.LU R35, [R1+0x29c] ;  /* 0x00029c0001237983 */ /* 0x000f220000300800 */
[C---:B--2---:R-:W-:Y:S06]  /*3aaa0*/  HMMA.16816.F32.BF16 R48, R36.reuse, R28, R48 ;  /* 0x0000001c2430723c */ /* 0x044fec0000041830 */
[C---:B---3--:R-:W-:Y:S06]  /*3aab0*/  HMMA.16816.F32.BF16 R56, R36.reuse, R8, R56 ;  /* 0x000000082438723c */ /* 0x048fec0000041838 */
[----:B----4-:R-:W-:Y:S01]  /*3aac0*/  HMMA.16816.F32.BF16 R20, R36, R52, R20 ;  /* 0x000000342414723c */ /* 0x010fe20000041814 */
[----:B------:R-:W-:-:S02]  /*3aad0*/  IMAD.MOV.U32 R11, RZ, RZ, R28 ;  /* 0x000000ffff0b7224 */ /* 0x000fc400078e001c */
[----:B------:R-:W-:Y:S02]  /*3aae0*/  IMAD.MOV.U32 R10, RZ, RZ, R29 ;  /* 0x000000ffff0a7224 */ /* 0x000fe400078e001d */
[----:B------:R-:W2:Y:S06]  /*3aaf0*/  LDL.LU.64 R28, [R1+0x3290] ;  /* 0x00329000011c7983 */ /* 0x000eac0000300a00 */
[----:B------:R-:W-:Y:S04]  /*3ab00*/  STL.64 [R1+0x80], R48 ;  /* 0x0000803001007387 */ /* 0x000fe80000100a00 */
[----:B------:R0:W-:Y:S01]  /*3ab10*/  STL [R1+0x88], R50 ;  /* 0x0000883201007387 */ /* 0x0001e20000100800 */
[----:B------:R-:W-:-:S02]  /*3ab20*/  IMAD.MOV.U32 R55, RZ, RZ, R51 ;  /* 0x000000ffff377224 */ /* 0x000fc400078e0033 */
[----:B------:R-:W-:Y:S02]  /*3ab30*/  IMAD.MOV.U32 R54, RZ, RZ, R56 ;  /* 0x000000ffff367224 */ /* 0x000fe400078e0038 */
[----:B------:R-:W-:Y:S02]  /*3ab40*/  IMAD.MOV.U32 R18, RZ, RZ, R58 ;  /* 0x000000ffff127224 */ /* 0x000fe400078e003a */
[----:B------:R-:W-:Y:S02]  /*3ab50*/  IMAD.MOV.U32 R56, RZ, RZ, R59 ;  /* 0x000000ffff387224 */ /* 0x000fe400078e003b */
[----:B------:R-:W-:Y:S01]  /*3ab60*/  IMAD.MOV.U32 R19, RZ, RZ, R57 ;  /* 0x000000ffff137224 */ /* 0x000fe200078e0039 */
[----:B0-----:R-:W3:Y:S04]  /*3ab70*/  LDL.LU.64 R50, [R1+0x3288] ;  /* 0x0032880001327983 */ /* 0x001ee80000300a00 */
[----:B------:R-:W3:Y:S01]  /*3ab80*/  LDL.LU.64 R48, [R1+0x3280] ;  /* 0x0032800001307983 */ /* 0x000ee20000300a00 */
[----:B------:R-:W-:-:S03]  /*3ab90*/  IMAD.MOV.U32 R58, RZ, RZ, R21 ;  /* 0x000000ffff3a7224 */ /* 0x000fc600078e0015 */
[----:B------:R-:W2:Y:S01]  /*3aba0*/  LDL.LU R30, [R1+0x258] ;  /* 0x00025800011e7983 */ /* 0x000ea20000300800 */
[----:B------:R-:W-:Y:S02]  /*3abb0*/  IMAD.MOV.U32 R59, RZ, RZ, R22 ;  /* 0x000000ffff3b7224 */ /* 0x000fe400078e0016 */
[----:B------:R-:W-:-:S03]  /*3abc0*/  IMAD.MOV.U32 R57, RZ, RZ, R20 ;  /* 0x000000ffff397224 */ /* 0x000fc600078e0014 */
[----:B------:R-:W-:Y:S04]  /*3abd0*/  STL.64 [R1+0x3078], R58 ;  /* 0x0030783a01007387 */ /* 0x000fe80000100a00 */
[----:B------:R0:W-:Y:S04]  /*3abe0*/  STL.64 [R1+0x3070], R56 ;  /* 0x0030703801007387 */ /* 0x0001e80000100a00 */
[----:B0-----:R-:W4:Y:S04]  /*3abf0*/  LDL.LU.64 R56, [R1+0x70] ;  /* 0x0000700001387983 */ /* 0x001f280000300a00 */
[----:B------:R-:W4:Y:S04]  /*3ac00*/  LDL.LU R20, [R1+0x230] ;  /* 0x0002300001147983 */ /* 0x000f280000300800 */
[----:B------:R-:W4:Y:S01]  /*3ac10*/  LDL.LU R21, [R1+0x234] ;  /* 0x0002340001157983 */ /* 0x000f220000300800 */
[----:B------:R-:W-:-:S03]  /*3ac20*/  IMAD.MOV.U32 R60, RZ, RZ, R23 ;  /* 0x000000ffff3c7224 */ /* 0x000fc600078e0017 */
[----:B------:R-:W4:Y:S04]  /*3ac30*/  LDL.LU R22, [R1+0x238] ;  /* 0x0002380001167983 */ /* 0x000f280000300800 */
[----:B------:R-:W4:Y:S01]  /*3ac40*/  LDL.LU R23, [R1+0x23c] ;  /* 0x00023c0001177983 */ /* 0x000f220000300800 */
[----:B------:R-:W-:-:S15]  /*3ac50*/  HMMA.16816.F32.BF16 R40, R36, R16, R40 ;  /* 0x000000102428723c */ /* 0x000fde0000041828 */
[----:B------:R-:W-:-:S08]  /*3ac60*/  NOP ;  /* 0x0000000000007918 */ /* 0x000fd00000000000 */
[----:B------:R-:W-:Y:S04]  /*3ac70*/  STL.64 [R1+0x2fe8], R42 ;  /* 0x002fe82a01007387 */ /* 0x000fe80000100a00 */
[----:B------:R-:W-:Y:S01]  /*3ac80*/  STL.64 [R1+0x2fe0], R40 ;  /* 0x002fe02801007387 */ /* 0x000fe20000100a00 */
[C---:B---3--:R-:W-:Y:S06]  /*3ac90*/  HMMA.16816.F32.BF16 R32, R48.reuse, R24, R32 ;  /* 0x000000183020723c */ /* 0x048fec0000041820 */
[C---:B--2---:R-:W-:Y:S06]  /*3aca0*/  HMMA.16816.F32.BF16 R28, R48.reuse, R12, R28 ;  /* 0x0000000c301c723c */ /* 0x044fec000004181c */
[C---:B----4-:R-:W-:Y:S06]  /*3acb0*/  HMMA.16816.F32.BF16 R36, R48.reuse, R56, R4 ;  /* 0x000000383024723c */ /* 0x050fec0000041804 */
[----:B------:R-:W-:Y:S01]  /*3acc0*/  HMMA.16816.F32.BF16 R20, R48, R44, R20 ;  /* 0x0000002c3014723c */ /* 0x000fe20000041814 */
[----:B------:R-:W-:-:S02]  /*3acd0*/  IMAD.MOV.U32 R5, RZ, RZ, R56 ;  /* 0x000000ffff057224 */ /* 0x000fc400078e0038 */
[----:B------:R-:W-:-:S14]  /*3ace0*/  IMAD.MOV.U32 R4, RZ, RZ, R57 ;  /* 0x000000ffff047224 */ /* 0x000fdc00078e0039 */
[----:B------:R-:W-:Y:S04]  /*3acf0*/  STL.64 [R1+0x2ff8], R38 ;  /* 0x002ff82601007387 */ /* 0x000fe80000100a00 */
[----:B------:R0:W-:Y:S04]  /*3ad00*/  STL.64 [R1+0x2ff0], R36 ;  /* 0x002ff02401007387 */ /* 0x0001e80000100a00 */
[----:B0-----:R-:W2:Y:S04]  /*3ad10*/  LDL.LU R36, [R1+0x4d0] ;  /* 0x0004d00001247983 */ /* 0x001ea80000300800 */
[----:B------:R-:W2:Y:S04]  /*3ad20*/  LDL.LU R37, [R1+0x4d4] ;  /* 0x0004d40001257983 */ /* 0x000ea80000300800 */
[----:B------:R-:W2:Y:S04]  /*3ad30*/  LDL.LU R38, [R1+0x4d8] ;  /* 0x0004d80001267983 */ /* 0x000ea80000300800 */
[----:B------:R-:W2:Y:S04]  /*3ad40*/  LDL.LU R39, [R1+0x4dc] ;  /* 0x0004dc0001277983 */ /* 0x000ea80000300800 */
[----:B------:R-:W3:Y:S04]  /*3ad50*/  LDL.LU R56, [R1+0x280] ;  /* 0x0002800001387983 */ /* 0x000ee80000300800 */
[----:B------:R-:W3:Y:S04]  /*3ad60*/  LDL.LU R57, [R1+0x284] ;  /* 0x0002840001397983 */ /* 0x000ee80000300800 */
[----:B------:R-:W3:Y:S04]  /*3ad70*/  LDL.LU R58, [R1+0x288] ;  /* 0x00028800013a7983 */ /* 0x000ee80000300800 */
[----:B------:R-:W3:Y:S04]  /*3ad80*/  LDL.LU R59, [R1+0x28c] ;  /* 0x00028c00013b7983 */ /* 0x000ee80000300800 */
[----:B------:R0:W-:Y:S04]  /*3ad90*/  STL.64 [R1+0x2fd8], R34 ;  /* 0x002fd82201007387 */ /* 0x0001e80000100a00 */
[----:B------:R1:W-:Y:S01]  /*3ada0*/  STL.64 [R1+0x2fd0], R32 ;  /* 0x002fd02001007387 */ /* 0x0003e20000100a00 */
[----:B0-----:R-:W-:-:S02]  /*3adb0*/  IMAD.MOV.U32 R34, RZ, RZ, R2 ;  /* 0x000000ffff227224 */ /* 0x001fc400078e0002 */
[----:B-1----:R-:W-:Y:S02]  /*3adc0*/  IMAD.MOV.U32 R32, RZ, RZ, R5 ;  /* 0x000000ffff207224 */ /* 0x002fe400078e0005 */
[----:B------:R-:W-:Y:S01]  /*3add0*/  IMAD.MOV.U32 R33, RZ, RZ, R4 ;  /* 0x000000ffff217224 */ /* 0x000fe200078e0004 */
[----:B------:R-:W4:Y:S01]  /*3ade0*/  LDL.LU R2, [R1+0x327c] ;  /* 0x00327c0001027983 */ /* 0x000f220000300800 */
[----:B------:R-:W-:-:S03]  /*3adf0*/  IMAD.MOV.U32 R35, RZ, RZ, R0 ;  /* 0x000000ffff237224 */ /* 0x000fc600078e0000 */
[----:B------:R-:W3:Y:S01]  /*3ae00*/  LDL.LU R0, [R1+0x3278] ;  /* 0x0032780001007983 */ /* 0x000ee20000300800 */
[----:B------:R-:W-:Y:S02]  /*3ae10*/  IMAD.MOV.U32 R5, RZ, RZ, R12 ;  /* 0x000000ffff057224 */ /* 0x000fe400078e000c */
[----:B------:R-:W-:Y:S02]  /*3ae20*/  IMAD.MOV.U32 R4, RZ, RZ, R13 ;  /* 0x000000ffff047224 */ /* 0x000fe400078e000d */
[----:B------:R-:W2:Y:S04]  /*3ae30*/  LDL.LU.64 R12, [R1+0x3270] ;  /* 0x00327000010c7983 */ /* 0x000ea80000300a00 */
[----:B------:R0:W-:Y:S04]  /*3ae40*/  STL [R1+0x2fcc], R28 ;  /* 0x002fcc1c01007387 */ /* 0x0001e80000100800 */
[----:B------:R1:W-:Y:S04]  /*3ae50*/  STL [R1+0x2fc8], R29 ;  /* 0x002fc81d01007387 */ /* 0x0003e80000100800 */
[----:B------:R1:W-:Y:S04]  /*3ae60*/  STL [R1+0x2fc4], R30 ;  /* 0x002fc41e01007387 */ /* 0x0003e80000100800 */
[----:B------:R1:W-:Y:S04]  /*3ae70*/  STL [R1+0x2fc0], R31 ;  /* 0x002fc01f01007387 */ /* 0x0003e80000100800 */
[----:B0-----:R-:W4:Y:S04]  /*3ae80*/  LDL.LU R28, [R1+0x4e0] ;  /* 0x0004e000011c7983 */ /* 0x001f280000300800 */
[----:B-1----:R-:W4:Y:S04]  /*3ae90*/  LDL.LU R29, [R1+0x4e4] ;  /* 0x0004e400011d7983 */ /* 0x002f280000300800 */
[----:B------:R-:W4:Y:S04]  /*3aea0*/  LDL.LU R30, [R1+0x4e8] ;  /* 0x0004e800011e7983 */ /* 0x000f280000300800 */
[----:B------:R-:W4:Y:S04]  /*3aeb0*/  LDL.LU R31, [R1+0x4ec] ;  /* 0x0004ec00011f7983 */ /* 0x000f280000300800 */
[----:B------:R-:W-:Y:S04]  /*3aec0*/  STL.64 [R1+0x230], R20 ;  /* 0x0002301401007387 */ /* 0x000fe80000100a00 */
[----:B------:R0:W-:Y:S04]  /*3aed0*/  STL.64 [R1+0x238], R22 ;  /* 0x0002381601007387 */ /* 0x0001e80000100a00 */
[----:B0-----:R-:W3:Y:S04]  /*3aee0*/  LDL.LU.64 R22, [R1+0x3268] ;  /* 0x0032680001167983 */ /* 0x001ee80000300a00 */
[----:B------:R-:W3:Y:S04]  /*3aef0*/  LDL.LU.64 R20, [R1+0x3260] ;  /* 0x0032600001147983 */ /* 0x000ee80000300a00 */
[----:B------:R0:W-:Y:S04]  /*3af00*/  STL.64 [R1+0x3208], R44 ;  /* 0x0032082c01007387 */ /* 0x0001e80000100a00 */
[----:B0-----:R-:W2:Y:S04]  /*3af10*/  LDL.LU R44, [R1+0x240] ;  /* 0x00024000012c7983 */ /* 0x001ea80000300800 */
[----:B------:R-:W2:Y:S04]  /*3af20*/  LDL.LU R45, [R1+0x244] ;  /* 0x00024400012d7983 */ /* 0x000ea80000300800 */
[----:B------:R-:W2:Y:S04]  /*3af30*/  LDL.LU R46, [R1+0x248] ;  /* 0x00024800012e7983 */ /* 0x000ea80000300800 */
[----:B------:R-:W2:Y:S01]  /*3af40*/  LDL.LU R47, [R1+0x24c] ;  /* 0x00024c00012f7983 */ /* 0x000ea20000300800 */
[----:B------:R-:W-:-:S02]  /*3af50*/  IMAD.MOV.U32 R40, RZ, RZ, R11 ;  /* 0x000000ffff287224 */ /* 0x000fc400078e000b */
[----:B------:R-:W-:Y:S02]  /*3af60*/  IMAD.MOV.U32 R41, RZ, RZ, R10 ;  /* 0x000000ffff297224 */ /* 0x000fe400078e000a */
[----:B------:R-:W-:Y:S02]  /*3af70*/  IMAD.MOV.U32 R7, RZ, RZ, R8 ;  /* 0x000000ffff077224 */ /* 0x000fe400078e0008 */
[----:B------:R-:W-:Y:S01]  /*3af80*/  IMAD.MOV.U32 R6, RZ, RZ, R9 ;  /* 0x000000ffff067224 */ /* 0x000fe200078e0009 */
[C---:B--2---:R-:W-:Y:S01]  /*3af90*/  HMMA.16816.F32.BF16 R44, R48.reuse, R8, R44 ;  /* 0x00000008302c723c */ /* 0x044fe2000004182c */
[----:B------:R-:W0:Y:S05]  /*3afa0*/  LDSM.16.MT88.4 R8, [R13+UR4+0x2000] ;  /* 0x002000040d08783b */ /* 0x000e2a0008004200 */
[----:B----4-:R-:W-:-:S15]  /*3afb0*/  HMMA.16816.F32.BF16 R28, R48, R40, R28 ;  /* 0x00000028301c723c */ /* 0x010fde000004181c */
[----:B------:R-:W-:-:S02]  /*3afc0*/  NOP ;  /* 0x0000000000007918 */ /* 0x000fc40000000000 */
[----:B------:R-:W-:Y:S04]  /*3afd0*/  STL.64 [R1+0x240], R44 ;  /* 0x0002402c01007387 */ /* 0x000fe80000100a00 */
[----:B------:R-:W-:Y:S04]  /*3afe0*/  STL.64 [R1+0x248], R46 ;  /* 0x0002482e01007387 */ /* 0x000fe80000100a00 */
[----:B0-----:R-:W-:Y:S04]  /*3aff0*/  STL.64 [R1+0x31b0], R10 ;  /* 0x0031b00a01007387 */ /* 0x001fe80000100a00 */
[----:B------:R0:W-:Y:S02]  /*3b000*/  STL.64 [R1+0x31a8], R8 ;  /* 0x0031a80801007387 */ /* 0x0001e40000100a00 */
[----:B0-----:R-:W-:Y:S02]  /*3b010*/  HMMA.16816.F32.BF16 R8, R48, R52, R36 ;  /* 0x000000343008723c */ /* 0x001fe40000041824 */
[----:B------:R-:W-:Y:S04]  /*3b020*/  STL.64 [R1+0x31f8], R40 ;  /* 0x0031f82801007387 */ /* 0x000fe80000100a00 */
[----:B------:R-:W-:Y:S04]  /*3b030*/  STL.64 [R1+0x250], R28 ;  /* 0x0002501c01007387 */ /* 0x000fe80000100a00 */
[----:B------:R0:W-:Y:S04]  /*3b040*/  STL.64 [R1+0x258], R30 ;  /* 0x0002581e01007387 */ /* 0x0001e80000100a00 */
[----:B------:R-:W-:Y:S04]  /*3b050*/  STL.64 [R1+0x31f0], R54 ;  /* 0x0031f03601007387 */ /* 0x000fe80000100a00 */
[----:B------:R-:W-:Y:S06]  /*3b060*/  STL.64 [R1+0x31e8], R52 ;  /* 0x0031e83401007387 */ /* 0x000fec0000100a00 */
[----:B0-----:R-:W-:-:S02]  /*3b070*/  IMAD.MOV.U32 R30, RZ, RZ, R10 ;  /* 0x000000ffff1e7224 */ /* 0x001fc400078e000a */
[----:B------:R-:W-:Y:S02]  /*3b080*/  IMAD.MOV.U32 R31, RZ, RZ, R11 ;  /* 0x000000ffff1f7224 */ /* 0x000fe400078e000b */
[----:B------:R-:W-:Y:S02]  /*3b090*/  IMAD.MOV.U32 R28, RZ, RZ, R8 ;  /* 0x000000ffff1c7224 */ /* 0x000fe400078e0008 */
[----:B------:R-:W-:Y:S01]  /*3b0a0*/  IMAD.MOV.U32 R29, RZ, RZ, R9 ;  /* 0x000000ffff1d7224 */ /* 0x000fe200078e0009 */
[----:B------:R-:W-:Y:S04]  /*3b0b0*/  STL.64 [R1+0x3008], R30 ;  /* 0x0030081e01007387 */ /* 0x000fe80000100a00 */
[----:B------:R0:W-:Y:S02]  /*3b0c0*/  STL.64 [R1+0x3000], R28 ;  /* 0x0030001c01007387 */ /* 0x0001e40000100a00 */
[----:B0-----:R-:W-:-:S02]  /*3b0d0*/  IMAD.MOV.U32 R28, RZ, RZ, R7 ;  /* 0x000000ffff1c7224 */ /* 0x001fc400078e0007 */
[----:B------:R-:W-:-:S05]  /*3b0e0*/  IMAD.MOV.U32 R29, RZ, RZ, R6 ;  /* 0x000000ffff1d7224 */ /* 0x000fca00078e0006 */
[----:B------:R-:W-:Y:S04]  /*3b0f0*/  STL.64 [R1+0x3200], R28 ;  /* 0x0032001c01007387 */ /* 0x000fe80000100a00 */
[----:B------:R-:W-:Y:S04]  /*3b100*/  STL.64 [R1+0x3218], R18 ;  /* 0x0032181201007387 */ /* 0x000fe80000100a00 */
[----:B------:R0:W-:Y:S04]  /*3b110*/  STL.64 [R1+0x3210], R16 ;  /* 0x0032101001007387 */ /* 0x0001e80000100a00 */
[----:B------:R-:W2:Y:S04]  /*3b120*/  LDL.LU R36, [R1+0x490] ;  /* 0x0004900001247983 */ /* 0x000ea80000300800 */
[----:B------:R-:W2:Y:S04]  /*3b130*/  LDL.LU R37, [R1+0x494] ;  /* 0x0004940001257983 */ /* 0x000ea80000300800 */
[----:B------:R-:W4:Y:S01]  /*3b140*/  LDL.LU R38, [R1+0x498] ;  /* 0x0004980001267983 */ /* 0x000f220000300800 */
[----:B---3--:R-:W-:-:S03]  /*3b150*/  IMAD.MOV.U32 R39, RZ, RZ, R0 ;  /* 0x000000ffff277224 */ /* 0x008fc600078e0000 */
[----:B------:R-:W3:Y:S04]  /*3b160*/  LDL.LU R0, [R1+0x3258] ;  /* 0x0032580001007983 */ /* 0x000ee80000300800 */
[----:B----4-:R-:W-:Y:S04]  /*3b170*/  STL.64 [R1+0x3228], R38 ;  /* 0x0032282601007387 */ /* 0x010fe80000100a00 */
[----:B--2---:R1:W-:Y:S04]  /*3b180*/  STL.64 [R1+0x3220], R36 ;  /* 0x0032202401007387 */ /* 0x0043e80000100a00 */
[----:B------:R-:W2:Y:S04]  /*3b190*/  LDL.LU R52, [R1+0x570] ;  /* 0x0005700001347983 */ /* 0x000ea80000300800 */
[----:B------:R-:W2:Y:S04]  /*3b1a0*/  LDL.LU R53, [R1+0x574] ;  /* 0x0005740001357983 */ /* 0x000ea80000300800 */
[----:B------:R-:W4:Y:S04]  /*3b1b0*/  LDL.LU R54, [R1+0x578] ;  /* 0x0005780001367983 */ /* 0x000f280000300800 */
[----:B------:R-:W4:Y:S01]  /*3b1c0*/  LDL.LU R55, [R1+0x57c] ;  /* 0x00057c0001377983 */ /* 0x000f220000300800 */
[----:B------:R-:W-:Y:S01]  /*3b1d0*/  HMMA.16816.F32.BF16 R8, R48, R16, R56 ;  /* 0x000000103008723c */ /* 0x000fe20000041838 */
[----:B------:R-:W-:-:S02]  /*3b1e0*/  IMAD.MOV.U32 R45, RZ, RZ, R4 ;  /* 0x000000ffff2d7224 */ /* 0x000fc400078e0004 */
[----:B------:R-:W-:-:S04]  /*3b1f0*/  IMAD.MOV.U32 R44, RZ, RZ, R5 ;  /* 0x000000ffff2c7224 */ /* 0x000fc800078e0005 */
[----:B------:R-:W-:Y:S02]  /*3b200*/  IMAD.MOV.U32 R56, RZ, RZ, R2 ;  /* 0x000000ffff387224 */ /* 0x000fe400078e0002 */
[----:B------:R-:W-:Y:S02]  /*3b210*/  IMAD.MOV.U32 R57, RZ, RZ, R3 ;  /* 0x000000ffff397224 */ /* 0x000fe400078e0003 */
[----:B------:R-:W-:-:S13]  /*3b220*/  IMAD.MOV.U32 R58, RZ, RZ, R12 ;  /* 0x000000ffff3a7224 */ /* 0x000fda00078e000c */
[----:B------:R-:W-:Y:S02]  /*3b230*/  IMAD.MOV.U32 R51, RZ, RZ, R8 ;  /* 0x000000ffff337224 */ /* 0x000fe400078e0008 */
[----:B------:R-:W-:Y:S02]  /*3b240*/  IMAD.MOV.U32 R50, RZ, RZ, R9 ;  /* 0x000000ffff327224 */ /* 0x000fe400078e0009 */
[----:B------:R-:W-:Y:S02]  /*3b250*/  IMAD.MOV.U32 R49, RZ, RZ, R10 ;  /* 0x000000ffff317224 */ /* 0x000fe400078e000a */
[----:B------:R-:W-:Y:S01]  /*3b260*/  IMAD.MOV.U32 R48, RZ, RZ, R11 ;  /* 0x000000ffff307224 */ /* 0x000fe200078e000b */
[----:B----4-:R-:W-:Y:S04]  /*3b270*/  STL.64 [R1+0x3238], R54 ;  /* 0x0032383601007387 */ /* 0x010fe80000100a00 */
[----:B--2---:R2:W-:Y:S04]  /*3b280*/  STL.64 [R1+0x3230], R52 ;  /* 0x0032303401007387 */ /* 0x0045e80000100a00 */
[----:B------:R-:W4:Y:S04]  /*3b290*/  LDL.LU R40, [R1+0x580] ;  /* 0x0005800001287983 */ /* 0x000f280000300800 */
[----:B------:R-:W4:Y:S04]  /*3b2a0*/  LDL.LU R41, [R1+0x584] ;  /* 0x0005840001297983 */ /* 0x000f280000300800 */
[----:B------:R-:W4:Y:S04]  /*3b2b0*/  LDL.LU R42, [R1+0x588] ;  /* 0x00058800012a7983 */ /* 0x000f280000300800 */
[----:B------:R-:W4:Y:S04]  /*3b2c0*/  LDL.LU R43, [R1+0x58c] ;  /* 0x00058c00012b7983 */ /* 0x000f280000300800 */
[----:B0-----:R-:W4:Y:S04]  /*3b2d0*/  LDL.LU R16, [R1+0x5a0] ;  /* 0x0005a00001107983 */ /* 0x001f280000300800 */
[----:B------:R-:W4:Y:S04]  /*3b2e0*/  LDL.LU R17, [R1+0x5a4] ;  /* 0x0005a40001117983 */ /* 0x000f280000300800 */
[----:B------:R-:W4:Y:S04]  /*3b2f0*/  LDL.LU R18, [R1+0x5a8] ;  /* 0x0005a80001127983 */ /* 0x000f280000300800 */
[----:B------:R-:W4:Y:S04]  /*3b300*/  LDL.LU R19, [R1+0x5ac] ;  /* 0x0005ac0001137983 */ /* 0x000f280000300800 */
[----:B-1----:R-:W4:Y:S04]  /*3b310*/  LDL.LU R36, [R1+0x5b0] ;  /* 0x0005b00001247983 */ /* 0x002f280000300800 */
[----:B------:R-:W4:Y:S04]  /*3b320*/  LDL.LU R37, [R1+0x5b4] ;  /* 0x0005b40001257983 */ /* 0x000f280000300800 */
[----:B------:R-:W4:Y:S04]  /*3b330*/  LDL.LU R38, [R1+0x5b8] ;  /* 0x0005b80001267983 */ /* 0x000f280000300800 */
[----:B------:R-:W4:Y:S04]  /*3b340*/  LDL.LU R39, [R1+0x5bc] ;  /* 0x0005bc0001277983 */ /* 0x000f280000300800 */
[----:B--2---:R-:W2:Y:S04]  /*3b350*/  LDL.LU R52, [R1+0x5c0] ;  /* 0x0005c00001347983 */ /* 0x004ea80000300800 */
[----:B------:R-:W2:Y:S04]  /*3b360*/  LDL.LU R53, [R1+0x5c4] ;  /* 0x0005c40001357983 */ /* 0x000ea80000300800 */
[----:B------:R-:W2:Y:S04]  /*3b370*/  LDL.LU R54, [R1+0x5c8] ;  /* 0x0005c80001367983 */ /* 0x000ea80000300800 */
[----:B------:R-:W2:Y:S04]  /*3b380*/  LDL.LU R55, [R1+0x5cc] ;  /* 0x0005cc0001377983 */ /* 0x000ea80000300800 */
        /* <DEDUP_REMOVED lines=14> */
[----:B------:R-:W2:Y:S04]  /*3b470*/  LDL.LU R12, [R1+0x324c] ;  /* 0x00324c00010c7983 */ /* 0x000ea80000300800 */
[----:B------:R-:W4:Y:S04]  /*3b480*/  LDL.LU R59, [R1+0x48c] ;  /* 0x00048c00013b7983 */ /* 0x000f280000300800 */
[----:B------:R-:W-:Y:S04]  /*3b490*/  STL.64 [R1+0x3018], R50 ;  /* 0x0030183201007387 */ /* 0x000fe80000100a00 */
[----:B------:R3:W-:Y:S02]  /*3b4a0*/  STL.64 [R1+0x3010], R48 ;  /* 0x0030103001007387 */ /* 0x0007e40000100a00 */
[----:B---3--:R-:W-:-:S02]  /*3b4b0*/  IMAD.MOV.U32 R48, RZ, RZ, R0 ;  /* 0x000000ffff307224 */ /* 0x008fc400078e0000 */
[----:B------:R-:W3:Y:S01]  /*3b4c0*/  LDL.LU R0, [R1+0x3248] ;  /* 0x0032480001007983 */ /* 0x000ee20000300800 */
[----:B--2---:R-:W-:-:S03]  /*3b4d0*/  IMAD.MOV.U32 R51, RZ, RZ, R12 ;  /* 0x000000ffff337224 */ /* 0x004fc600078e000c */
[----:B------:R-:W0:Y:S01]  /*3b4e0*/  LDSM.16.MT88.4 R12, [R13+UR4+0x2080] ;  /* 0x002080040d0c783b */ /* 0x000e220008004200 */
[C---:B------:R-:W-:Y:S06]  /*3b4f0*/  HMMA.16816.F32.BF16 R52, R20.reuse, R32, R52 ;  /* 0x000000201434723c */ /* 0x040fec0000041834 */
[C---:B----4-:R-:W-:Y:S06]  /*3b500*/  HMMA.16816.F32.BF16 R36, R20.reuse, R24, R36 ;  /* 0x000000181424723c */ /* 0x050fec0000041824 */
[----:B------:R-:W-:Y:S01]  /*3b510*/  HMMA.16816.F32.BF16 R44, R20, R44, R16 ;  /* 0x0000002c142c723c */ /* 0x000fe20000041810 */
[----:B------:R-:W-:-:S02]  /*3b520*/  IMAD.MOV.U32 R49, RZ, RZ, R2 ;  /* 0x000000ffff317224 */ /* 0x000fc400078e0002 */
[----:B------:R-:W-:Y:S01]  /*3b530*/  IMAD.MOV.U32 R50, RZ, RZ, R3 ;  /* 0x000000ffff327224 */ /* 0x000fe200078e0003 */
[----:B------:R-:W2:Y:S04]  /*3b540*/  LDL.LU R2, [R1+0x3244] ;  /* 0x0032440001027983 */ /* 0x000ea80000300800 */
[----:B------:R-:W4:Y:S04]  /*3b550*/  LDL.LU R3, [R1+0x3240] ;  /* 0x0032400001037983 */ /* 0x000f280000300800 */
[----:B0-----:R-:W-:Y:S04]  /*3b560*/  STL.64 [R1+0x3168], R14 ;  /* 0x0031680e01007387 */ /* 0x001fe80000100a00 */
        /* <DEDUP_REMOVED lines=10> */
[----:B------:R0:W-:Y:S04]  /*3b610*/  STL.64 [R1+0x2b8], R38 ;  /* 0x0002b82601007387 */ /* 0x0001e80000100a00 */
[----:B0-----:R-:W3:Y:S04]  /*3b620*/  LDL.LU.64 R38, [R1+0x3228] ;  /* 0x0032280001267983 */ /* 0x001ee80000300a00 */
[----:B------:R-:W3:Y:S04]  /*3b630*/  LDL.LU.64 R36, [R1+0x3220] ;  /* 0x0032200001247983 */ /* 0x000ee80000300a00 */
[----:B------:R-:W3:Y:S04]  /*3b640*/  LDL.LU.64 R18, [R1+0x3218] ;  /* 0x0032180001127983 */ /* 0x000ee80000300a00 */
[----:B------:R-:W3:Y:S04]  /*3b650*/  LDL.LU.64 R16, [R1+0x3210] ;  /* 0x0032100001107983 */ /* 0x000ee80000300a00 */
[----:B------:R0:W-:Y:S04]  /*3b660*/  STL.64 [R1+0x2f0], R44 ;  /* 0x0002f02c01007387 */ /* 0x0001e80000100a00 */
[----:B------:R-:W-:Y:S04]  /*3b670*/  STL.64 [R1+0x2f8], R46 ;  /* 0x0002f82e01007387 */ /* 0x000fe80000100a00 */
[----:B0-----:R-:W4:Y:S02]  /*3b680*/  LDL.LU.64 R44, [R1+0x3208] ;  /* 0x00320800012c7983 */ /* 0x001f240000300a00 */
[----:B----4-:R-:W-:-:S15]  /*3b690*/  HMMA.16816.F32.BF16 R28, R20, R44, R28 ;  /* 0x0000002c141c723c */ /* 0x010fde000004181c */
[----:B------:R-:W-:-:S08]  /*3b6a0*/  NOP ;  /* 0x0000000000007918 */ /* 0x000fd00000000000 */
[----:B------:R0:W-:Y:S04]  /*3b6b0*/  STL.64 [R1+0x300], R28 ;  /* 0x0003001c01007387 */ /* 0x0001e80000100a00 */
[----:B------:R-:W-:Y:S04]  /*3b6c0*/  STL.64 [R1+0x308], R30 ;  /* 0x0003081e01007387 */ /* 0x000fe80000100a00 */
[----:B0-----:R-:W4:Y:S02]  /*3b6d0*/  LDL.LU.64 R28, [R1+0x3200] ;  /* 0x00320000011c7983 */ /* 0x001f240000300a00 */
[----:B----4-:R-:W-:-:S15]  /*3b6e0*/  HMMA.16816.F32.BF16 R40, R20, R28, R40 ;  /* 0x0000001c1428723c */ /* 0x010fde0000041828 */
[----:B------:R-:W-:-:S08]  /*3b6f0*/  NOP ;  /* 0x0000000000007918 */ /* 0x000fd00000000000 */
[----:B------:R0:W-:Y:S04]  /*3b700*/  STL.64 [R1+0x320], R40 ;  /* 0x0003202801007387 */ /* 0x0001e80000100a00 */
[----:B------:R-:W-:Y:S04]  /*3b710*/  STL.64 [R1+0x328], R42 ;  /* 0x0003282a01007387 */ /* 0x000fe80000100a00 */
[----:B0-----:R-:W2:Y:S02]  /*3b720*/  LDL.LU.64 R40, [R1+0x31f8] ;  /* 0x0031f80001287983 */ /* 0x001ea40000300a00 */
[----:B--2---:R-:W-:-:S15]  /*3b730*/  HMMA.16816.F32.BF16 R52, R20, R40, R52 ;  /* 0x000000281434723c */ /* 0x004fde0000041834 */
[----:B------:R-:W-:-:S08]  /*3b740*/  NOP ;  /* 0x0000000000007918 */ /* 0x000fd00000000000 */
[----:B------:R-:W-:Y:S04]  /*3b750*/  STL.64 [R1+0x330], R52 ;  /* 0x0003303401007387 */ /* 0x000fe80000100a00 */
[----:B------:R0:W-:Y:S04]  /*3b760*/  STL.64 [R1+0x338], R54 ;  /* 0x0003383601007387 */ /* 0x0001e80000100a00 */
[----:B0-----:R-:W2:Y:S04]  /*3b770*/  LDL.LU.64 R54, [R1+0x31f0] ;  /* 0x0031f00001367983 */ /* 0x001ea80000300a00 */
[----:B------:R-:W4:Y:S01]  /*3b780*/  LDL.LU.64 R52, [R1+0x31e8] ;  /* 0x0031e80001347983 */ /* 0x000f220000300a00 */
[----:B------:R-:W0:Y:S01]  /*3b790*/  S2R R27, SR_TID.X ;  /* 0x00000000001b7919 */ /* 0x000e220000002100 */
[----:B----4-:R-:W-:-:S15]  /*3b7a0*/  HMMA.16816.F32.BF16 R4, R20, R52, R4 ;  /* 0x000000341404723c */ /* 0x010fde0000041804 */
[----:B------:R-:W-:-:S08]  /*3b7b0*/  NOP ;  /* 0x0000000000007918 */ /* 0x000fd00000000000 */
[----:B------:R-:W-:Y:S04]  /*3b7c0*/  STL.64 [R1+0x350], R4 ;  /* 0x0003500401007387 */ /* 0x000fe80000100a00 */
[----:B------:R1:W-:Y:S04]  /*3b7d0*/  STL.64 [R1+0x358], R6 ;  /* 0x0003580601007387 */ /* 0x0003e80000100a00 */
[----:B-1----:R-:W4:Y:S04]  /*3b7e0*/  LDL.LU.64 R6, [R1+0x31e0] ;  /* 0x0031e00001067983 */ /* 0x002f280000300a00 */
[----:B------:R-:W4:Y:S04]  /*3b7f0*/  LDL.LU.64 R4, [R1+0x31d8] ;  /* 0x0031d80001047983 */ /* 0x000f280000300a00 */
[----:B--2---:R-:W-:Y:S04]  /*3b800*/  STL.64 [R1+0x31d0], R54 ;  /* 0x0031d03601007387 */ /* 0x004fe80000100a00 */
[----:B------:R1:W-:Y:S04]  /*3b810*/  STL.64 [R1+0x31c8], R52 ;  /* 0x0031c83401007387 */ /* 0x0003e80000100a00 */
[----:B-1----:R-:W2:Y:S01]  /*3b820*/  LDL.LU R52, [R1+0x3e0] ;  /* 0x0003e00001347983 */ /* 0x002ea20000300800 */
[----:B------:R-:W1:Y:S01]  /*3b830*/  S2R R26, SR_TID.X ;  /* 0x00000000001a7919 */ /* 0x000e620000002100 */
[----:B------:R-:W-:-:S02]  /*3b840*/  IMAD.MOV.U32 R53, RZ, RZ, R3 ;  /* 0x000000ffff357224 */ /* 0x000fc400078e0003 */
[----:B------:R-:W-:Y:S02]  /*3b850*/  IMAD.MOV.U32 R54, RZ, RZ, R2 ;  /* 0x000000ffff367224 */ /* 0x000fe400078e0002 */
[----:B---3--:R-:W-:Y:S01]  /*3b860*/  IMAD.MOV.U32 R55, RZ, RZ, R0 ;  /* 0x000000ffff377224 */ /* 0x008fe200078e0000 */
[----:B0-----:R-:W-:-:S05]  /*3b870*/  LOP3.LUT R27, R27, 0x7, RZ, 0xc0, !PT ;  /* 0x000000071b1b7812 */ /* 0x001fca00078ec0ff */
[----:B------:R-:W-:Y:S01]  /*3b880*/  IMAD R27, R27, 0x110, RZ ;  /* 0x000001101b1b7824 */ /* 0x000fe200078e02ff */
[----:B------:R-:W-:Y:S04]  /*3b890*/  STL.64 [R1+0x31c0], R18 ;  /* 0x0031c01201007387 */ /* 0x000fe80000100a00 */
[----:B------:R-:W-:Y:S01]  /*3b8a0*/  STL.64 [R1+0x31b8], R16 ;  /* 0x0031b81001007387 */ /* 0x000fe20000100a00 */
[C---:B-1----:R-:W-:Y:S02]  /*3b8b0*/  IMAD.SHL.U32 R47, R26.reuse, 0x2, RZ ;  /* 0x000000021a2f7824 */ /* 0x042fe400078e00ff */
[----:B------:R-:W-:-:S03]  /*3b8c0*/  IMAD.SHL.U32 R26, R26, 0x80, RZ ;  /* 0x000000801a1a7824 */ /* 0x000fc600078e00ff */
[----:B------:R-:W-:-:S04]  /*3b8d0*/  LOP3.LUT R27, R27, 0x10, R47, 0x78, !PT ;  /* 0x000000101b1b7812 */ /* 0x000fc800078e782f */
[----:B------:R-:W-:-:S04]  /*3b8e0*/  LOP3.LUT R27, R27, 0x800, R26, 0xf8, !PT ;  /* 0x000008001b1b7812 */ /* 0x000fc800078ef81a */
[----:B------:R-:W-:Y:S01]  /*3b8f0*/  LOP3.LUT R27, R27, 0x60, RZ, 0x3c, !PT ;  /* 0x000000601b1b7812 */ /* 0x000fe200078e3cff */
[----:B--2---:R-:W-:-:S15]  /*3b900*/  HMMA.16816.F32.BF16 R20, R20, R16, R52 ;  /* 0x000000101414723c */ /* 0x004fde0000041834 */
[----:B------:R-:W-:-:S08]  /*3b910*/  NOP ;  /* 0x0000000000007918 */ /* 0x000fd00000000000 */
[----:B------:R-:W-:Y:S04]  /*3b920*/  STL.64 [R1+0x340], R20 ;  /* 0x0003401401007387 */ /* 0x000fe80000100a00 */
[----:B------:R-:W-:Y:S04]  /*3b930*/  STL.64 [R1+0x348], R22 ;  /* 0x0003481601007387 */ /* 0x000fe80000100a00 */
[----:B------:R-:W0:Y:S04]  /*3b940*/  LDSM.16.MT88.4 R20, [R27+UR4+0x2000] ;  /* 0x002000041b14783b */ /* 0x000e280008004200 */
[----:B0-----:R-:W-:Y:S04]  /*3b950*/  STL.64 [R1+0x3128], R22 ;  /* 0x0031281601007387 */ /* 0x001fe80000100a00 */
[----:B------:R0:W-:Y:S04]  /*3b960*/  STL.64 [R1+0x3120], R20 ;  /* 0x0031201401007387 */ /* 0x0001e80000100a00 */
[----:B0-----:R-:W2:Y:S01]  /*3b970*/  LDL.64 R20, [R1+0x50] ;  /* 0x0000500001147983 */ /* 0x001ea20000100a00 */
[C---:B----4-:R-:W-:Y:S06]  /*3b980*/  HMMA.16816.F32.BF16 R16, R4.reuse, R32, R12 ;  /* 0x000000200410723c */ /* 0x050fec000004180c */
[----:B------:R-:W-:-:S15]  /*3b990*/  HMMA.16816.F32.BF16 R12, R4, R24, R48 ;  /* 0x00000018040c723c */ /* 0x000fde0000041830 */
[----:B------:R-:W-:-:S02]  /*3b9a0*/  NOP ;  /* 0x0000000000007918 */ /* 0x000fc40000000000 */
[----:B------:R-:W-:Y:S04]  /*3b9b0*/  STL.64 [R1+0x360], R16 ;  /* 0x0003601001007387 */ /* 0x000fe80000100a00 */
[----:B------:R-:W-:Y:S01]  /*3b9c0*/  STL.64 [R1+0x368], R18 ;  /* 0x0003681201007387 */ /* 0x000fe20000100a00 */
[C---:B--2---:R-:W-:Y:S06]  /*3b9d0*/  HMMA.16816.F32.BF16 R8, R4.reuse, R20, R8 ;  /* 0x000000140408723c */ /* 0x044fec0000041808 */
[----:B------:R-:W-:Y:S04]  /*3b9e0*/  STL.64 [R1+0x31a0], R20 ;  /* 0x0031a01401007387 */ /* 0x000fe80000100a00 */
[----:B------:R-:W-:Y:S04]  /*3b9f0*/  STL.64 [R1+0x380], R12 ;  /* 0x0003800c01007387 */ /* 0x000fe80000100a00 */
[----:B------:R0:W-:Y:S02]  /*3ba00*/  STL.64 [R1+0x388], R14 ;  /* 0x0003880e01007387 */ /* 0x0001e40000100a00 */
[C---:B0-----:R-:W-:Y:S07]  /*3ba10*/  HMMA.16816.F32.BF16 R12, R4.reuse, R44, R36 ;  /* 0x0000002c040c723c */ /* 0x041fee0000041824 */
[----:B------:R-:W-:Y:S04]  /*3ba20*/  STL.64 [R1+0x3a0], R8 ;  /* 0x0003a00801007387 */ /* 0x000fe80000100a00 */
[----:B------:R0:W-:Y:S02]  /*3ba30*/  STL.64 [R1+0x3a8], R10 ;  /* 0x0003a80a01007387 */ /* 0x0001e40000100a00 */
[----:B0-----:R-:W-:Y:S02]  /*3ba40*/  HMMA.16816.F32.BF16 R8, R4, R28, R56 ;  /* 0x0000001c0408723c */ /* 0x001fe40000041838 */
[----:B------:R-:W-:Y:S08]  /*3ba50*/  STL.64 [R1+0x3198], R44 ;  /* 0x0031982c01007387 */ /* 0x000ff00000100a00 */
[----:B------:R-:W-:Y:S04]  /*3ba60*/  STL.64 [R1+0x3b0], R12 ;  /* 0x0003b00c01007387 */ /* 0x000fe80000100a00 */
[----:B------:R-:W-:Y:S09]  /*3ba70*/  STL.64 [R1+0x3b8], R14 ;  /* 0x0003b80e01007387 */ /* 0x000ff20000100a00 */
[----:B------:R-:W-:Y:S04]  /*3ba80*/  STL [R1+0x3c0], R8 ;  /* 0x0003c00801007387 */ /* 0x000fe80000100800 */
[----:B------:R-:W-:Y:S04]  /*3ba90*/  STL.64 [R1+0x3190], R28 ;  /* 0x0031901c01007387 */ /* 0x000fe80000100a00 */
[----:B------:R-:W2:Y:S04]  /*3baa0*/  LDL.LU R36, [R1+0x200] ;  /* 0x0002000001247983 */ /* 0x000ea80000300800 */
[----:B------:R-:W2:Y:S04]  /*3bab0*/  LDL.LU R37, [R1+0x204] ;  /* 0x0002040001257983 */ /* 0x000ea80000300800 */
[----:B------:R-:W3:Y:S04]  /*3bac0*/  LDL.LU R38, [R1+0x208] ;  /* 0x0002080001267983 */ /* 0x000ee80000300800 */
[----:B------:R-:W3:Y:S01]  /*3bad0*/  LDL.LU R39, [R1+0x20c] ;  /* 0x00020c0001277983 */ /* 0x000ee20000300800 */
[----:B------:R-:W-:-:S02]  /*3bae0*/  IMAD.MOV.U32 R3, RZ, RZ, R9 ;  /* 0x000000ffff037224 */ /* 0x000fc400078e0009 */
[----:B------:R-:W-:Y:S02]  /*3baf0*/  IMAD.MOV.U32 R2, RZ, RZ, R10 ;  /* 0x000000ffff027224 */ /* 0x000fe400078e000a */
[----:B------:R-:W-:Y:S01]  /*3bb00*/  IMAD.MOV.U32 R0, RZ, RZ, R11 ;  /* 0x000000ffff007224 */ /* 0x000fe200078e000b */
[----:B---3--:R-:W-:Y:S04]  /*3bb10*/  STL.64 [R1+0x3178], R38 ;  /* 0x0031782601007387 */ /* 0x008fe80000100a00 */
[----:B--2---:R0:W-:Y:S04]  /*3bb20*/  STL.64 [R1+0x3170], R36 ;  /* 0x0031702401007387 */ /* 0x0041e80000100a00 */
[----:B0-----:R-:W2:Y:S04]  /*3bb30*/  LDL.LU R36, [R1+0x500] ;  /* 0x0005000001247983 */ /* 0x001ea80000300800 */
[----:B------:R-:W2:Y:S04]  /*3bb40*/  LDL.LU R37, [R1+0x504] ;  /* 0x0005040001257983 */ /* 0x000ea80000300800 */
[----:B------:R-:W3:Y:S04]  /*3bb50*/  LDL.LU R38, [R1+0x508] ;  /* 0x0005080001267983 */ /* 0x000ee80000300800 */
        /* <DEDUP_REMOVED lines=17> */
[----:B---3--:R-:W-:Y:S04]  /*3bc70*/  STL.64 [R1+0x3188], R38 ;  /* 0x0031882601007387 */ /* 0x008fe80000100a00 */
[----:B--2---:R0:W-:Y:S04]  /*3bc80*/  STL.64 [R1+0x3180], R36 ;  /* 0x0031802401007387 */ /* 0x0041e80000100a00 */
[----:B0-----:R-:W2:Y:S04]  /*3bc90*/  LDL.LU R36, [R1+0x510] ;  /* 0x0005100001247983 */ /* 0x001ea80000300800 */
[----:B------:R-:W2:Y:S04]  /*3bca0*/  LDL.LU R37, [R1+0x514] ;  /* 0x0005140001257983 */ /* 0x000ea80000300800 */
[----:B------:R-:W2:Y:S04]  /*3bcb0*/  LDL.LU R38, [R1+0x518] ;  /* 0x0005180001267983 */ /* 0x000ea80000300800 */
[----:B------:R-:W2:Y:S04]  /*3bcc0*/  LDL.LU R39, [R1+0x51c] ;  /* 0x00051c0001277983 */ /* 0x000ea80000300800 */
[----:B------:R-:W3:Y:S01]  /*3bcd0*/  LDL.LU R28, [R1+0x520] ;  /* 0x00052000011c7983 */ /* 0x000ee20000300800 */
[C---:B----4-:R-:W-:Y:S03]  /*3bce0*/  HMMA.16816.F32.BF16 R52, R4.reuse, R40, R52 ;  /* 0x000000280434723c */ /* 0x050fe60000041834 */
[----:B------:R-:W3:Y:S04]  /*3bcf0*/  LDL.LU R29, [R1+0x524] ;  /* 0x00052400011d7983 */ /* 0x000ee80000300800 */
[----:B------:R-:W3:Y:S04]  /*3bd00*/  LDL.LU R30, [R1+0x528] ;  /* 0x00052800011e7983 */ /* 0x000ee80000300800 */
[----:B------:R-:W3:Y:S04]  /*3bd10*/  LDL.LU R31, [R1+0x52c] ;  /* 0x00052c00011f7983 */ /* 0x000ee80000300800 */
        /* <DEDUP_REMOVED lines=16> */
[----:B------:R-:W-:Y:S04]  /*3be20*/  STL [R1+0x2fa8], R0 ;  /* 0x002fa80001007387 */ /* 0x000fe80000100800 */
[----:B------:R-:W-:Y:S04]  /*3be30*/  STL [R1+0x2fa4], R2 ;  /* 0x002fa40201007387 */ /* 0x000fe80000100800 */
[----:B------:R-:W-:Y:S04]  /*3be40*/  STL [R1+0x2fa0], R3 ;  /* 0x002fa00301007387 */ /* 0x000fe80000100800 */
        /* <DEDUP_REMOVED lines=10> */
[----:B--2---:R-:W-:Y:S02]  /*3bef0*/  HMMA.16816.F32.BF16 R4, R4, R16, R8 ;  /* 0x000000100404723c */ /* 0x004fe40000041808 */
[----:B------:R-:W2:Y:S04]  /*3bf00*/  LDL.LU.64 R10, [R1+0x31b0] ;  /* 0x0031b000010a7983 */ /* 0x000ea80000300a00 */
[----:B------:R-:W2:-:S15]  /*3bf10*/  LDL.LU.64 R8, [R1+0x31a8] ;  /* 0x0031a80001087983 */ /* 0x000e9e0000300a00 */
[----:B------:R-:W-:-:S02]  /*3bf20*/  NOP ;  /* 0x0000000000007918 */ /* 0x000fc40000000000 */
[----:B------:R-:W-:Y:S04]  /*3bf30*/  STL.64 [R1+0x3e0], R4 ;  /* 0x0003e00401007387 */ /* 0x000fe80000100a00 */
[----:B------:R-:W-:Y:S04]  /*3bf40*/  STL.64 [R1+0x3e8], R6 ;  /* 0x0003e80601007387 */ /* 0x000fe80000100a00 */
[----:B------:R-:W0:Y:S04]  /*3bf50*/  LDSM.16.MT88.4 R4, [R27+UR4+0x2080] ;  /* 0x002080041b04783b */ /* 0x000e280008004200 */
[----:B0-----:R-:W-:Y:S04]  /*3bf60*/  STL.64 [R1+0x30b8], R6 ;  /* 0x0030b80601007387 */ /* 0x001fe80000100a00 */
[----:B------:R0:W-:Y:S01]  /*3bf70*/  STL.64 [R1+0x30b0], R4 ;  /* 0x0030b00401007387 */ /* 0x0001e20000100a00 */
[C---:B--2---:R-:W-:Y:S06]  /*3bf80*/  HMMA.16816.F32.BF16 R56, R8.reuse, R32, R56 ;  /* 0x000000200838723c */ /* 0x044fec0000041838 */
[----:B------:R-:W-:-:S15]  /*3bf90*/  HMMA.16816.F32.BF16 R20, R8, R24, R20 ;  /* 0x000000180814723c */ /* 0x000fde0000041814 */
[----:B------:R-:W-:-:S02]  /*3bfa0*/  NOP ;  /* 0x0000000000007918 */ /* 0x000fc40000000000 */
[----:B------:R1:W-:Y:S04]  /*3bfb0*/  STL [R1+0x400], R56 ;  /* 0x0004003801007387 */ /* 0x0003e80000100800 */
[----:B0-----:R-:W2:Y:S04]  /*3bfc0*/  LDL.LU R4, [R1+0x170] ;  /* 0x0001700001047983 */ /* 0x001ea80000300800 */
[----:B------:R-:W2:Y:S04]  /*3bfd0*/  LDL.LU R5, [R1+0x174] ;  /* 0x0001740001057983 */ /* 0x000ea80000300800 */
[----:B------:R-:W2:Y:S04]  /*3bfe0*/  LDL.LU R6, [R1+0x178] ;  /* 0x0001780001067983 */ /* 0x000ea80000300800 */
[----:B------:R-:W2:Y:S01]  /*3bff0*/  LDL.LU R7, [R1+0x17c] ;  /* 0x00017c0001077983 */ /* 0x000ea20000300800 */
[----:B------:R-:W-:-:S02]  /*3c000*/  IMAD.MOV.U32 R0, RZ, RZ, R57 ;  /* 0x000000ffff007224 */ /* 0x000fc400078e0039 */
[----:B------:R-:W-:Y:S02]  /*3c010*/  IMAD.MOV.U32 R2, RZ, RZ, R58 ;  /* 0x000000ffff027224 */ /* 0x000fe400078e003a */
[----:B------:R-:W-:Y:S01]  /*3c020*/  IMAD.MOV.U32 R3, RZ, RZ, R59 ;  /* 0x000000ffff037224 */ /* 0x000fe200078e003b */
[----:B-1----:R-:W2:Y:S04]  /*3c030*/  LDL.LU R56, [R1+0x160] ;  /* 0x0001600001387983 */ /* 0x002ea80000300800 */
[----:B------:R-:W2:Y:S04]  /*3c040*/  LDL.LU R57, [R1+0x164] ;  /* 0x0001640001397983 */ /* 0x000ea80000300800 */
[----:B------:R-:W2:Y:S04]  /*3c050*/  LDL.LU R58, [R1+0x168] ;  /* 0x00016800013a7983 */ /* 0x000ea80000300800 */
[----:B------:R-:W2:Y:S04]  /*3c060*/  LDL.LU R59, [R1+0x16c] ;  /* 0x00016c00013b7983 */ /* 0x000ea80000300800 */
[----:B------:R0:W-:Y:S04]  /*3c070*/  STL.64 [R1+0x410], R20 ;  /* 0x0004101401007387 */ /* 0x0001e80000100a00 */
[----:B------:R-:W-:Y:S04]  /*3c080*/  STL.64 [R1+0x418], R22 ;  /* 0x0004181601007387 */ /* 0x000fe80000100a00 */
[----:B0-----:R-:W3:Y:S02]  /*3c090*/  LDL.LU.64 R20, [R1+0x31a0] ;  /* 0x0031a00001147983 */ /* 0x001ee40000300a00 */
[----:B---3--:R-:W-:-:S15]  /*3c0a0*/  HMMA.16816.F32.BF16 R44, R8, R20, R44 ;  /* 0x00000014082c723c */ /* 0x008fde000004182c */
[----:B------:R-:W-:-:S08]  /*3c0b0*/  NOP ;  /* 0x0000000000007918 */ /* 0x000fd00000000000 */
        /* <DEDUP_REMOVED lines=16> */
[----:B------:R-:W-:-:S08]  /*3c1c0*/  NOP ;  /* 0x0000000000007918 */ /* 0x000fd00000000000 */
        /* <DEDUP_REMOVED lines=8> */
[----:B------:R-:W2:Y:S04]  /*3c250*/  LDL.LU R43, [R1+0x26c] ;  /* 0x00026c00012b7983 */ /* 0x000ea80000300800 */
[----:B------:R-:W-:Y:S04]  /*3c260*/  STL.64 [R1+0x4d0], R12 ;  /* 0x0004d00c01007387 */ /* 0x000fe80000100a00 */
[----:B------:R0:W-:Y:S04]  /*3c270*/  STL.64 [R1+0x4d8], R14 ;  /* 0x0004d80e01007387 */ /* 0x0001e80000100a00 */
[----:B0-----:R-:W3:Y:S04]  /*3c280*/  LDL.LU.64 R14, [R1+0x3168] ;  /* 0x00316800010e7983 */ /* 0x001ee80000300a00 */
[----:B------:R-:W3:Y:S04]  /*3c290*/  LDL.LU.64 R12, [R1+0x3160] ;  /* 0x00316000010c7983 */ /* 0x000ee80000300a00 */
[----:B----4-:R-:W-:Y:S04]  /*3c2a0*/  STL.64 [R1+0x3138], R18 ;  /* 0x0031381201007387 */ /* 0x010fe80000100a00 */
[----:B------:R0:W-:Y:S01]  /*3c2b0*/  STL.64 [R1+0x3130], R16 ;  /* 0x0031301001007387 */ /* 0x0001e20000100a00 */
[----:B--2---:R-:W-:Y:S06]  /*3c2c0*/  HMMA.16816.F32.BF16 R8, R8, R16, R40 ;  /* 0x000000100808723c */ /* 0x004fec0000041828 */
[C---:B---3--:R-:W-:Y:S06]  /*3c2d0*/  HMMA.16816.F32.BF16 R40, R12.reuse, R32, R48 ;  /* 0x000000200c28723c */ /* 0x048fec0000041830 */
[----:B0-----:R-:W-:Y:S11]  /*3c2e0*/  HMMA.16816.F32.BF16 R16, R12, R24, R36 ;  /* 0x000000180c10723c */ /* 0x001ff60000041824 */
[----:B------:R0:W-:Y:S04]  /*3c2f0*/  STL.64 [R1+0x450], R8 ;  /* 0x0004500801007387 */ /* 0x0001e80000100a00 */
[----:B------:R-:W-:Y:S04]  /*3c300*/  STL.64 [R1+0x458], R10 ;  /* 0x0004580a01007387 */ /* 0x000fe80000100a00 */
[----:B------:R-:W-:Y:S04]  /*3c310*/  STL.64 [R1+0x4c0], R40 ;  /* 0x0004c02801007387 */ /* 0x000fe80000100a00 */
[----:B------:R-:W-:Y:S04]  /*3c320*/  STL.64 [R1+0x4c8], R42 ;  /* 0x0004c82a01007387 */ /* 0x000fe80000100a00 */
[----:B------:R-:W-:Y:S04]  /*3c330*/  STL.64 [R1+0x4b0], R16 ;  /* 0x0004b01001007387 */ /* 0x000fe80000100a00 */
[----:B------:R-:W-:Y:S01]  /*3c340*/  STL.64 [R1+0x4b8], R18 ;  /* 0x0004b81201007387 */ /* 0x000fe20000100a00 */
[----:B0-----:R-:W-:-:S02]  /*3c350*/  IMAD.MOV.U32 R9, RZ, RZ, R24 ;  /* 0x000000ffff097224 */ /* 0x001fc400078e0018 */
[----:B------:R-:W-:Y:S01]  /*3c360*/  IMAD.MOV.U32 R8, RZ, RZ, R25 ;  /* 0x000000ffff087224 */ /* 0x000fe200078e0019 */
[----:B------:R-:W2:Y:S04]  /*3c370*/  LDL.LU.64 R26, [R1+0x3158] ;  /* 0x00315800011a7983 */ /* 0x000ea80000300a00 */
[----:B------:R-:W3:Y:S04]  /*3c380*/  LDL.LU.64 R24, [R1+0x3150] ;  /* 0x0031500001187983 */ /* 0x000ee80000300a00 */
[----:B------:R-:W4:Y:S04]  /*3c390*/  LDL.LU R48, [R1+0xe0] ;  /* 0x0000e00001307983 */ /* 0x000f280000300800 */
[----:B------:R-:W4:Y:S04]  /*3c3a0*/  LDL.LU R49, [R1+0xe4] ;  /* 0x0000e40001317983 */ /* 0x000f280000300800 */
[----:B------:R-:W2:Y:S04]  /*3c3b0*/  LDL.LU R50, [R1+0xe8] ;  /* 0x0000e80001327983 */ /* 0x000ea80000300800 */
[----:B------:R-:W2:Y:S04]  /*3c3c0*/  LDL.LU R51, [R1+0xec] ;  /* 0x0000ec0001337983 */ /* 0x000ea80000300800 */
[----:B--2---:R-:W-:Y:S04]  /*3c3d0*/  STL.64 [R1+0x3088], R50 ;  /* 0x0030883201007387 */ /* 0x004fe80000100a00 */
[----:B----4-:R0:W-:Y:S02]  /*3c3e0*/  STL.64 [R1+0x3080], R48 ;  /* 0x0030803001007387 */ /* 0x0101e40000100a00 */
[----:B0-----:R-:W-:-:S02]  /*3c3f0*/  IMAD.MOV.U32 R48, RZ, RZ, R9 ;  /* 0x000000ffff307224 */ /* 0x001fc400078e0009 */
[----:B------:R-:W-:Y:S02]  /*3c400*/  IMAD.MOV.U32 R49, RZ, RZ, R8 ;  /* 0x000000ffff317224 */ /* 0x000fe400078e0008 */
[C---:B------:R-:W-:Y:S01]  /*3c410*/  HMMA.16816.F32.BF16 R8, R12.reuse, R20, R4 ;  /* 0x000000140c08723c */ /* 0x040fe20000041804 */
[----:B------:R-:W-:Y:S02]  /*3c420*/  IMAD.MOV.U32 R38, RZ, RZ, R26 ;  /* 0x000000ffff267224 */ /* 0x000fe400078e001a */
[----:B---3--:R-:W-:Y:S02]  /*3c430*/  IMAD.MOV.U32 R39, RZ, RZ, R24 ;  /* 0x000000ffff277224 */ /* 0x008fe400078e0018 */
[----:B------:R-:W-:Y:S02]  /*3c440*/  IMAD.MOV.U32 R36, RZ, RZ, R25 ;  /* 0x000000ffff247224 */ /* 0x000fe400078e0019 */
[----:B------:R-:W-:Y:S01]  /*3c450*/  IMAD.MOV.U32 R37, RZ, RZ, R27 ;  /* 0x000000ffff257224 */ /* 0x000fe200078e001b */
[----:B------:R-:W-:Y:S04]  /*3c460*/  STL.64 [R1+0x3118], R48 ;  /* 0x0031183001007387 */ /* 0x000fe80000100a00 */
[----:B------:R-:W2:Y:S04]  /*3c470*/  LDL.LU R25, [R1+0x314c] ;  /* 0x00314c0001197983 */ /* 0x000ea80000300800 */
[----:B------:R-:W-:Y:S04]  /*3c480*/  STL.64 [R1+0x3098], R38 ;  /* 0x0030982601007387 */ /* 0x000fe80000100a00 */
[----:B------:R-:W-:Y:S04]  /*3c490*/  STL.64 [R1+0x3090], R36 ;  /* 0x0030902401007387 */ /* 0x000fe80000100a00 */
[----:B------:R-:W-:Y:S04]  /*3c4a0*/  STL.64 [R1+0x4a0], R8 ;  /* 0x0004a00801007387 */ /* 0x000fe80000100a00 */
[----:B------:R0:W-:Y:S02]  /*3c4b0*/  STL.64 [R1+0x4a8], R10 ;  /* 0x0004a80a01007387 */ /* 0x0001e40000100a00 */
[----:B0-----:R-:W-:Y:S06]  /*3c4c0*/  HMMA.16816.F32.BF16 R8, R12, R44, R56 ;  /* 0x0000002c0c08723c */ /* 0x001fec0000041838 */
[----:B------:R-:W-:-:S02]  /*3c4d0*/  IMAD.MOV.U32 R26, RZ, RZ, R44 ;  /* 0x000000ffff1a7224 */ /* 0x000fc400078e002c */
[----:B------:R-:W-:-:S15]  /*3c4e0*/  IMAD.MOV.U32 R24, RZ, RZ, R45 ;  /* 0x000000ffff187224 */ /* 0x000fde00078e002d */
[----:B------:R-:W-:Y:S04]  /*3c4f0*/  STL.64 [R1+0x490], R8 ;  /* 0x0004900801007387 */ /* 0x000fe80000100a00 */
        /* <DEDUP_REMOVED lines=8> */
[----:B------:R-:W3:Y:S04]  /*3c580*/  LDL.LU R47, [R1+0x21c] ;  /* 0x00021c00012f7983 */ /* 0x000ee80000300800 */
[----:B---3--:R-:W-:Y:S04]  /*3c590*/  STL.64 [R1+0x30c8], R46 ;  /* 0x0030c82e01007387 */ /* 0x008fe80000100a00 */
[----:B--2---:R0:W-:Y:S04]  /*3c5a0*/  STL.64 [R1+0x30c0], R44 ;  /* 0x0030c02c01007387 */ /* 0x0041e80000100a00 */
[----:B0-----:R-:W2:Y:S04]  /*3c5b0*/  LDL.LU R44, [R1+0x190] ;  /* 0x00019000012c7983 */ /* 0x001ea80000300800 */
        /* <DEDUP_REMOVED lines=14> */
[----:B------:R-:W3:Y:S01]  /*3c6a0*/  LDL.LU R47, [R1+0x1bc] ;  /* 0x0001bc00012f7983 */ /* 0x000ee20000300800 */
[----:B------:R-:W-:-:S02]  /*3c6b0*/  IMAD.MOV.U32 R5, RZ, RZ, R20 ;  /* 0x000000ffff057224 */ /* 0x000fc400078e0014 */
[----:B------:R-:W-:Y:S01]  /*3c6c0*/  IMAD.MOV.U32 R4, RZ, RZ, R21 ;  /* 0x000000ffff047224 */ /* 0x000fe200078e0015 */
[----:B---3--:R-:W-:Y:S04]  /*3c6d0*/  STL.64 [R1+0x30f8], R46 ;  /* 0x0030f82e01007387 */ /* 0x008fe80000100a00 */
[----:B--2---:R0:W-:Y:S04]  /*3c6e0*/  STL.64 [R1+0x30f0], R44 ;  /* 0x0030f02c01007387 */ /* 0x0041e80000100a00 */
        /* <DEDUP_REMOVED lines=14> */
[----:B------:R-:W2:Y:S01]  /*3c7d0*/  LDL.LU R10, [R1+0x148] ;  /* 0x00014800010a7983 */ /* 0x000ea20000300800 */
[----:B0-----:R-:W-:-:S02]  /*3c7e0*/  IMAD.MOV.U32 R44, RZ, RZ, R5 ;  /* 0x000000ffff2c7224 */ /* 0x001fc400078e0005 */
[----:B------:R-:W-:Y:S01]  /*3c7f0*/  IMAD.MOV.U32 R45, RZ, RZ, R4 ;  /* 0x000000ffff2d7224 */ /* 0x000fe200078e0004 */
[----:B------:R-:W2:Y:S04]  /*3c800*/  LDL.LU R11, [R1+0x14c] ;  /* 0x00014c00010b7983 */ /* 0x000ea80000300800 */
[----:B------:R-:W2:Y:S04]  /*3c810*/  LDL.LU R48, [R1+0x1e0] ;  /* 0x0001e00001307983 */ /* 0x000ea80000300800 */
[----:B------:R-:W2:Y:S04]  /*3c820*/  LDL.LU R49, [R1+0x1e4] ;  /* 0x0001e40001317983 */ /* 0x000ea80000300800 */
[----:B------:R-:W2:Y:S04]  /*3c830*/  LDL.LU R50, [R1+0x1e8] ;  /* 0x0001e80001327983 */ /* 0x000ea80000300800 */
[----:B------:R-:W2:Y:S04]  /*3c840*/  LDL.LU R51, [R1+0x1ec] ;  /* 0x0001ec0001337983 */ /* 0x000ea80000300800 */
[----:B------:R0:W-:Y:S04]  /*3c850*/  STL.64 [R1+0x3110], R44 ;  /* 0x0031102c01007387 */ /* 0x0001e80000100a00 */
[----:B0-----:R-:W2:Y:S04]  /*3c860*/  LDL.LU R44, [R1+0x1d0] ;  /* 0x0001d000012c7983 */ /* 0x001ea80000300800 */
[----:B------:R-:W2:Y:S04]  /*3c870*/  LDL.LU R45, [R1+0x1d4] ;  /* 0x0001d400012d7983 */ /* 0x000ea80000300800 */
[----:B------:R-:W2:Y:S04]  /*3c880*/  LDL.LU R46, [R1+0x1d8] ;  /* 0x0001d800012e7983 */ /* 0x000ea80000300800 */
[----:B------:R-:W2:Y:S04]  /*3c890*/  LDL.LU R47, [R1+0x1dc] ;  /* 0x0001dc00012f7983 */ /* 0x000ea80000300800 */
[----:B------:R-:W3:Y:S04]  /*3c8a0*/  LDL.LU R4, [R1+0x180] ;  /* 0x0001800001047983 */ /* 0x000ee80000300800 */
[----:B------:R-:W3:Y:S04]  /*3c8b0*/  LDL.LU R5, [R1+0x184] ;  /* 0x0001840001057983 */ /* 0x000ee80000300800 */
[----:B------:R-:W2:Y:S04]  /*3c8c0*/  LDL.LU R6, [R1+0x188] ;  /* 0x0001880001067983 */ /* 0x000ea80000300800 */
[----:B------:R-:W2:Y:S01]  /*3c8d0*/  LDL.LU R7, [R1+0x18c] ;  /* 0x00018c0001077983 */ /* 0x000ea20000300800 */
[----:B------:R-:W-:Y:S01]  /*3c8e0*/  IMAD.MOV.U32 R57, RZ, RZ, R25 ;  /* 0x000000ffff397224 */ /* 0x000fe200078e0019 */
[C---:B----4-:R-:W-:Y:S02]  /*3c8f0*/  HMMA.16816.F32.BF16 R40, R12.reuse, R28, R40 ;  /* 0x0000001c0c28723c */ /* 0x050fe40000041828 */
        /* <DEDUP_REMOVED lines=8> */
[----:B0-----:R-:W3:Y:S04]  /*3c980*/  LDL.LU R36, [R1+0x120] ;  /* 0x0001200001247983 */ /* 0x001ee80000300800 */
[----:B------:R-:W3:Y:S04]  /*3c990*/  LDL.LU R37, [R1+0x124] ;  /* 0x0001240001257983 */ /* 0x000ee80000300800 */
[----:B------:R-:W3:Y:S04]  /*3c9a0*/  LDL.LU R38, [R1+0x128] ;  /* 0x0001280001267983 */ /* 0x000ee80000300800 */
[----:B------:R-:W3:Y:S04]  /*3c9b0*/  LDL.LU R39, [R1+0x12c] ;  /* 0x00012c0001277983 */ /* 0x000ee80000300800 */
[----:B------:R-:W4:Y:S04]  /*3c9c0*/  LDL.LU R56, [R1+0x100] ;  /* 0x0001000001387983 */ /* 0x000f280000300800 */
[----:B------:R-:W2:Y:S04]  /*3c9d0*/  LDL.LU R25, [R1+0x3148] ;  /* 0x0031480001197983 */ /* 0x000ea80000300800 */
[----:B------:R-:W4:Y:S04]  /*3c9e0*/  LDL.LU R58, [R1+0x108] ;  /* 0x00010800013a7983 */ /* 0x000f280000300800 */
[----:B------:R-:W4:Y:S04]  /*3c9f0*/  LDL.LU R59, [R1+0x10c] ;  /* 0x00010c00013b7983 */ /* 0x000f280000300800 */
[----:B------:R0:W-:Y:S04]  /*3ca00*/  STL.64 [R1+0x480], R40 ;  /* 0x0004802801007387 */ /* 0x0001e80000100a00 */
[----:B------:R-:W-:Y:S04]  /*3ca10*/  STL.64 [R1+0x488], R42 ;  /* 0x0004882a01007387 */ /* 0x000fe80000100a00 */
[----:B0-----:R-:W3:Y:S01]  /*3ca20*/  LDL.LU.64 R40, [R1+0x3140] ;  /* 0x0031400001287983 */ /* 0x001ee20000300a00 */
[C---:B------:R-:W-:Y:S06]  /*3ca30*/  HMMA.16816.F32.BF16 R16, R12.reuse, R52, R16 ;  /* 0x000000340c10723c */ /* 0x040fec0000041810 */
[----:B---3--:R-:W-:-:S15]  /*3ca40*/  HMMA.16816.F32.BF16 R8, R12, R40, R8 ;  /* 0x000000280c08723c */ /* 0x008fde0000041808 */
[----:B------:R-:W-:-:S08]  /*3ca50*/  NOP ;  /* 0x0000000000007918 */ /* 0x000fd00000000000 */
[----:B------:R-:W-:Y:S04]  /*3ca60*/  STL.64 [R1+0x470], R8 ;  /* 0x0004700801007387 */ /* 0x000fe80000100a00 */
[----:B------:R-:W-:Y:S04]  /*3ca70*/  STL.64 [R1+0x478], R10 ;  /* 0x0004780a01007387 */ /* 0x000fe80000100a00 */
[----:B------:R-:W-:Y:S04]  /*3ca80*/  STL.64 [R1+0x500], R16 ;  /* 0x0005001001007387 */ /* 0x000fe80000100a00 */
[----:B------:R0:W-:Y:S04]  /*3ca90*/  STL.64 [R1+0x508], R18 ;  /* 0x0005081201007387 */ /* 0x0001e80000100a00 */
[----:B--2---:R-:W-:Y:S04]  /*3caa0*/  LDSM.16.MT88.4 R8, [R25+UR4+0x3000] ;  /* 0x003000041908783b */ /* 0x004fe80008004200 */
[----:B0-----:R-:W2:Y:S04]  /*3cab0*/  LDL.LU.64 R18, [R1+0x3138] ;  /* 0x0031380001127983 */ /* 0x001ea80000300a00 */
[----:B------:R-:W3:Y:S02]  /*3cac0*/  LDL.LU.64 R16, [R1+0x3130] ;  /* 0x0031300001107983 */ /* 0x000ee40000300a00 */
[----:B---3--:R-:W-:Y:S02]  /*3cad0*/  HMMA.16816.F32.BF16 R12, R12, R16, R20 ;  /* 0x000000100c0c723c */ /* 0x008fe40000041814 */
[----:B------:R-:W3:Y:S04]  /*3cae0*/  LDL.LU.64 R22, [R1+0x3128] ;  /* 0x0031280001167983 */ /* 0x000ee80000300a00 */
[----:B------:R-:W3:-:S15]  /*3caf0*/  LDL.LU.64 R20, [R1+0x3120] ;  /* 0x0031200001147983 */ /* 0x000ede0000300a00 */
[----:B------:R-:W-:-:S02]  /*3cb00*/  NOP ;  /* 0x0000000000007918 */ /* 0x000fc40000000000 */
[----:B------:R-:W-:Y:S04]  /*3cb10*/  STL.64 [R1+0x4e0], R12 ;  /* 0x0004e00c01007387 */ /* 0x000fe80000100a00 */
[----:B------:R-:W-:Y:S01]  /*3cb20*/  STL.64 [R1+0x4e8], R14 ;  /* 0x0004e80e01007387 */ /* 0x000fe20000100a00 */
        /* <DEDUP_REMOVED lines=8> */
[----:B------:R1:W-:Y:S04]  /*3cbb0*/  STL.64 [R1+0x578], R46 ;  /* 0x0005782e01007387 */ /* 0x0003e80000100a00 */
[----:B0-----:R-:W1:Y:S02]  /*3cbc0*/  LDL.LU.64 R44, [R1+0x3110] ;  /* 0x00311000012c7983 */ /* 0x001e640000300a00 */
[----:B-1----:R-:W-:Y:S02]  /*3cbd0*/  HMMA.16816.F32.BF16 R44, R20, R44, R4 ;  /* 0x0000002c142c723c */ /* 0x002fe40000041804 */
[----:B------:R-:W3:Y:S04]  /*3cbe0*/  LDL.LU.64 R6, [R1+0x3108] ;  /* 0x0031080001067983 */ /* 0x000ee80000300a00 */
[----:B------:R-:W3:-:S15]  /*3cbf0*/  LDL.LU.64 R4, [R1+0x3100] ;  /* 0x0031000001047983 */ /* 0x000ede0000300a00 */
[----:B------:R-:W-:-:S02]  /*3cc00*/  NOP ;  /* 0x0000000000007918 */ /* 0x000fc40000000000 */
[----:B------:R-:W-:Y:S04]  /*3cc10*/  STL.64 [R1+0x520], R44 ;  /* 0x0005202c01007387 */ /* 0x000fe80000100a00 */
[----:B------:R0:W-:Y:S04]  /*3cc20*/  STL.64 [R1+0x528], R46 ;  /* 0x0005282e01007387 */ /* 0x0001e80000100a00 */
[----:B0-----:R-:W4:Y:S04]  /*3cc30*/  LDL.LU.64 R46, [R1+0x30f8] ;  /* 0x0030f800012e7983 */ /* 0x001f280000300a00 */
[----:B------:R-:W4:Y:S01]  /*3cc40*/  LDL.LU.64 R44, [R1+0x30f0] ;  /* 0x0030f000012c7983 */ /* 0x000f220000300a00 */
[----:B------:R-:W-:-:S02]  /*3cc50*/  IMAD.MOV.U32 R12, RZ, RZ, R26 ;  /* 0x000000ffff0c7224 */ /* 0x000fc400078e001a */
[----:B------:R-:W-:Y:S02]  /*3cc60*/  IMAD.MOV.U32 R13, RZ, RZ, R24 ;  /* 0x000000ffff0d7224 */ /* 0x000fe400078e0018 */
[----:B------:R-:W0:Y:S05]  /*3cc70*/  LDSM.16.MT88.4 R24, [R25+UR4+0x3080] ;  /* 0x003080041918783b */ /* 0x000e2a0008004200 */
[----:B----4-:R-:W-:-:S15]  /*3cc80*/  HMMA.16816.F32.BF16 R44, R20, R12, R44 ;  /* 0x0000000c142c723c */ /* 0x010fde000004182c */
[----:B------:R-:W-:-:S08]  /*3cc90*/  NOP ;  /* 0x0000000000007918 */ /* 0x000fd00000000000 */
[----:B------:R-:W-:Y:S04]  /*3cca0*/  STL.64 [R1+0x560], R44 ;  /* 0x0005602c01007387 */ /* 0x000fe80000100a00 */
[----:B------:R1:W-:Y:S04]  /*3ccb0*/  STL.64 [R1+0x568], R46 ;  /* 0x0005682e01007387 */ /* 0x0003e80000100a00 */
[----:B-1----:R-:W4:Y:S04]  /*3ccc0*/  LDL.LU.64 R46, [R1+0x30e8] ;  /* 0x0030e800012e7983 */ /* 0x002f280000300a00 */
[----:B------:R-:W4:Y:S02]  /*3ccd0*/  LDL.LU.64 R44, [R1+0x30e0] ;  /* 0x0030e000012c7983 */ /* 0x000f240000300a00 */
        /* <DEDUP_REMOVED lines=11> */
[----:B------:R-:W4:Y:S04]  /*3cd90*/  LDL.LU.64 R44, [R1+0x30c0] ;  /* 0x0030c000012c7983 */ /* 0x000f280000300a00 */
[----:B0-----:R-:W-:Y:S04]  /*3cda0*/  STL.64 [R1+0x3028], R26 ;  /* 0x0030281a01007387 */ /* 0x001fe80000100a00 */
[----:B------:R0:W-:Y:S04]  /*3cdb0*/  STL.64 [R1+0x3020], R24 ;  /* 0x0030201801007387 */ /* 0x0001e80000100a00 */
[----:B0-----:R-:W2:Y:S04]  /*3cdc0*/  LDL.LU.64 R24, [R1+0x50] ;  /* 0x0000500001187983 */ /* 0x001ea80000300a00 */
[----:B------:R-:W2:Y:S01]  /*3cdd0*/  LDL.64 R26, [R1+0x58] ;  /* 0x00005800011a7983 */ /* 0x000ea20000100a00 */
[C---:B----4-:R-:W-:Y:S06]  /*3cde0*/  HMMA.16816.F32.BF16 R44, R20.reuse, R52, R44 ;  /* 0x00000034142c723c */ /* 0x050fec000004182c */
[----:B---3--:R-:W-:-:S15]  /*3cdf0*/  HMMA.16816.F32.BF16 R20, R20, R16, R4 ;  /* 0x000000101414723c */ /* 0x008fde0000041804 */
[----:B------:R-:W-:-:S02]  /*3ce00*/  NOP ;  /* 0x0000000000007918 */ /* 0x000fc40000000000 */
[----:B------:R0:W-:Y:S04]  /*3ce10*/  STL.64 [R1+0x530], R44 ;  /* 0x0005302c01007387 */ /* 0x0001e80000100a00 */
[----:B------:R1:W-:Y:S04]  /*3ce20*/  STL.64 [R1+0x538], R46 ;  /* 0x0005382e01007387 */ /* 0x0003e80000100a00 */
[----:B0-----:R-:W3:Y:S04]  /*3ce30*/  LDL.LU R44, [R1+0xc0] ;  /* 0x0000c000012c7983 */ /* 0x001ee80000300800 */
[----:B------:R-:W3:Y:S04]  /*3ce40*/  LDL.LU R45, [R1+0xc4] ;  /* 0x0000c400012d7983 */ /* 0x000ee80000300800 */
[----:B-1----:R-:W3:Y:S04]  /*3ce50*/  LDL.LU R46, [R1+0xc8] ;  /* 0x0000c800012e7983 */ /* 0x002ee80000300800 */
[----:B------:R-:W3:Y:S04]  /*3ce60*/  LDL.LU R47, [R1+0xcc] ;  /* 0x0000cc00012f7983 */ /* 0x000ee80000300800 */
[----:B------:R-:W4:Y:S04]  /*3ce70*/  LDL.LU.64 R6, [R1+0x30b8] ;  /* 0x0030b80001067983 */ /* 0x000f280000300a00 */
[----:B------:R-:W4:Y:S04]  /*3ce80*/  LDL.LU.64 R4, [R1+0x30b0] ;  /* 0x0030b00001047983 */ /* 0x000f280000300a00 */
[----:B------:R0:W-:Y:S04]  /*3ce90*/  STL.64 [R1+0x510], R20 ;  /* 0x0005101401007387 */ /* 0x0001e80000100a00 */
[----:B------:R1:W-:Y:S04]  /*3cea0*/  STL.64 [R1+0x518], R22 ;  /* 0x0005181601007387 */ /* 0x0003e80000100a00 */
[----:B0-----:R-:W3:Y:S04]  /*3ceb0*/  LDL.LU R20, [R1+0xf0] ;  /* 0x0000f00001147983 */ /* 0x001ee80000300800 */
[----:B------:R-:W3:Y:S04]  /*3cec0*/  LDL.LU R21, [R1+0xf4] ;  /* 0x0000f40001157983 */ /* 0x000ee80000300800 */
[----:B-1----:R-:W3:Y:S04]  /*3ced0*/  LDL.LU R22, [R1+0xf8] ;  /* 0x0000f80001167983 */ /* 0x002ee80000300800 */
[----:B------:R-:W3:Y:S01]  /*3cee0*/  LDL.LU R23, [R1+0xfc] ;  /* 0x0000fc0001177983 */ /* 0x000ee20000300800 */
[----:B----4-:R-:W-:-:S15]  /*3cef0*/  HMMA.16816.F32.BF16 R36, R4, R32, R36 ;  /* 0x000000200424723c */ /* 0x010fde0000041824 */
[----:B------:R-:W-:-:S08]  /*3cf00*/  NOP ;  /* 0x0000000000007918 */ /* 0x000fd00000000000 */
[----:B------:R-:W-:Y:S04]  /*3cf10*/  STL.64 [R1+0x4f0], R36 ;  /* 0x0004f02401007387 */ /* 0x000fe80000100a00 */
[----:B------:R0:W-:Y:S04]  /*3cf20*/  STL.64 [R1+0x4f8], R38 ;  /* 0x0004f82601007387 */ /* 0x0001e80000100a00 */
[----:B0-----:R-:W4:Y:S04]  /*3cf30*/  LDL.LU.64 R38, [R1+0x30a8] ;  /* 0x0030a80001267983 */ /* 0x001f280000300a00 */
[----:B------:R-:W4:Y:S01]  /*3cf40*/  LDL.LU.64 R36, [R1+0x30a0] ;  /* 0x0030a00001247983 */ /* 0x000f220000300a00 */
[C---:B--2---:R-:W-:Y:S06]  /*3cf50*/  HMMA.16816.F32.BF16 R56, R4.reuse, R24, R56 ;  /* 0x000000180438723c */ /* 0x044fec0000041838 */
[C---:B---3--:R-:W-:Y:S06]  /*3cf60*/  HMMA.16816.F32.BF16 R12, R4.reuse, R12, R20 ;  /* 0x0000000c040c723c */ /* 0x048fec0000041814 */
[----:B----4-:R-:W-:Y:S01]  /*3cf70*/  HMMA.16816.F32.BF16 R48, R4, R48, R36 ;  /* 0x000000300430723c */ /* 0x010fe20000041824 */
[----:B------:R-:W2:Y:S04]  /*3cf80*/  LDL.LU.64 R38, [R1+0x3098] ;  /* 0x0030980001267983 */ /* 0x000ea80000300a00 */
[----:B------:R-:W2:-:S15]  /*3cf90*/  LDL.LU.64 R36, [R1+0x3090] ;  /* 0x0030900001247983 */ /* 0x000e9e0000300a00 */
[----:B------:R-:W-:-:S03]  /*3cfa0*/  NOP ;  /* 0x0000000000007918 */ /* 0x000fc60000000000 */
[----:B------:R-:W-:Y:S04]  /*3cfb0*/  STL.64 [R1+0x390], R48 ;  /* 0x0003903001007387 */ /* 0x000fe80000100a00 */
[----:B------:R0:W-:Y:S04]  /*3cfc0*/  STL.64 [R1+0x398], R50 ;  /* 0x0003983201007387 */ /* 0x0001e80000100a00 */
[----:B0-----:R-:W3:Y:S04]  /*3cfd0*/  LDL.LU.64 R50, [R1+0x3088] ;  /* 0x0030880001327983 */ /* 0x001ee80000300a00 */
[----:B------:R-:W3:Y:S04]  /*3cfe0*/  LDL.LU.64 R48, [R1+0x3080] ;  /* 0x0030800001307983 */ /* 0x000ee80000300a00 */
[----:B------:R-:W-:Y:S04]  /*3cff0*/  STL.64 [R1+0x370], R56 ;  /* 0x0003703801007387 */ /* 0x000fe80000100a00 */
[----:B------:R0:W-:Y:S04]  /*3d000*/  STL.64 [R1+0x378], R58 ;  /* 0x0003783a01007387 */ /* 0x0001e80000100a00 */
[----:B0-----:R-:W4:Y:S04]  /*3d010*/  LDL.LU.64 R58, [R1+0x3078] ;  /* 0x00307800013a7983 */ /* 0x001f280000300a00 */
[----:B------:R-:W4:Y:S04]  /*3d020*/  LDL.LU.64 R56, [R1+0x3070] ;  /* 0x0030700001387983 */ /* 0x000f280000300a00 */
[----:B------:R-:W-:Y:S04]  /*3d030*/  STL.64 [R1+0x310], R12 ;  /* 0x0003100c01007387 */ /* 0x000fe80000100a00 */
[----:B------:R-:W-:Y:S04]  /*3d040*/  STL.64 [R1+0x318], R14 ;  /* 0x0003180e01007387 */ /* 0x000fe80000100a00 */
[----:B------:R-:W0:Y:S01]  /*3d050*/  LDSM.16.MT88.4 R12, [R61+UR4+0x3000] ;  /* 0x003000043d0c783b */ /* 0x000e220008004200 */
[----:B------:R-:W-:Y:S01]  /*3d060*/  HMMA.16816.F32.BF16 R44, R4, R52, R44 ;  /* 0x00000034042c723c */ /* 0x000fe2000004182c */
[----:B------:R-:W-:-:S15]  /*3d070*/  IMAD.MOV.U32 R43, RZ, RZ, R60 ;  /* 0x000000ffff2b7224 */ /* 0x000fde00078e003c */
[----:B------:R-:W-:-:S08]  /*3d080*/  NOP ;  /* 0x0000000000007918 */ /* 0x000fd00000000000 */
[----:B------:R-:W-:Y:S01]  /*3d090*/  IMAD.MOV.U32 R60, RZ, RZ, R47 ;  /* 0x000000ffff3c7224 */ /* 0x000fe200078e002f */
[C---:B---3--:R-:W-:Y:S06]  /*3d0a0*/  HMMA.16816.F32.BF16 R48, R4.reuse, R28, R48 ;  /* 0x0000001c0430723c */ /* 0x048fec0000041830 */
[----:B--2---:R-:W-:Y:S07]  /*3d0b0*/  HMMA.16816.F32.BF16 R28, R4, R40, R36 ;  /* 0x00000028041c723c */ /* 0x004fee0000041824 */
[----:B------:R-:W-:-:S10]  /*3d0c0*/  IMAD.MOV.U32 R39, RZ, RZ, R55 ;  /* 0x000000ffff277224 */ /* 0x000fd400078e0037 */
[----:B------:R-:W-:Y:S04]  /*3d0d0*/  STL.64 [R1+0x2e0], R48 ;  /* 0x0002e03001007387 */ /* 0x000fe80000100a00 */
[----:B------:R-:W-:Y:S04]  /*3d0e0*/  STL.64 [R1+0x2e8], R50 ;  /* 0x0002e83201007387 */ /* 0x000fe80000100a00 */
[----:B------:R-:W-:Y:S04]  /*3d0f0*/  STL.64 [R1+0x2d0], R28 ;  /* 0x0002d01c01007387 */ /* 0x000fe80000100a00 */
[----:B------:R-:W-:Y:S04]  /*3d100*/  STL.64 [R1+0x2d8], R30 ;  /* 0x0002d81e01007387 */ /* 0x000fe80000100a00 */
[----:B0-----:R0:W-:Y:S04]  /*3d110*/  STL.64 [R1+0x2fb8], R14 ;  /* 0x002fb80e01007387 */ /* 0x0011e80000100a00 */
[----:B------:R-:W-:Y:S04]  /*3d120*/  STL.64 [R1+0x2fb0], R12 ;  /* 0x002fb00c01007387 */ /* 0x000fe80000100a00 */
[----:B0-----:R-:W2:Y:S04]  /*3d130*/  LDL.LU.64 R14, [R1+0x28] ;  /* 0x00002800010e7983 */ /* 0x001ea80000300a00 */
[----:B------:R-:W3:Y:S04]  /*3d140*/  LDL.LU R36, [R1+0x80] ;  /* 0x0000800001247983 */ /* 0x000ee80000300800 */
[----:B------:R-:W3:Y:S04]  /*3d150*/  LDL.LU R37, [R1+0x84] ;  /* 0x0000840001257983 */ /* 0x000ee80000300800 */
[----:B------:R-:W3:Y:S04]  /*3d160*/  LDL.LU R38, [R1+0x88] ;  /* 0x0000880001267983 */ /* 0x000ee80000300800 */
[----:B------:R-:W2:Y:S04]  /*3d170*/  LDL.LU R55, [R1+0x306c] ;  /* 0x00306c0001377983 */ /* 0x000ea80000300800 */
[----:B------:R-:W3:Y:S04]  /*3d180*/  LDL.LU R48, [R1+0xa0] ;  /* 0x0000a00001307983 */ /* 0x000ee80000300800 */
[----:B------:R-:W3:Y:S04]  /*3d190*/  LDL.LU R49, [R1+0xa4] ;  /* 0x0000a40001317983 */ /* 0x000ee80000300800 */
[----:B------:R-:W3:Y:S04]  /*3d1a0*/  LDL.LU R50, [R1+0xa8] ;  /* 0x0000a80001327983 */ /* 0x000ee80000300800 */
[----:B------:R-:W3:Y:S01]  /*3d1b0*/  LDL.LU R51, [R1+0xac] ;  /* 0x0000ac0001337983 */ /* 0x000ee20000300800 */
[----:B------:R-:W-:-:S03]  /*3d1c0*/  IMAD.MOV.U32 R28, RZ, RZ, R54 ;  /* 0x000000ffff1c7224 */ /* 0x000fc600078e0036 */
[----:B------:R-:W2:Y:S01]  /*3d1d0*/  LDL.LU R54, [R1+0x3068] ;  /* 0x0030680001367983 */ /* 0x000ea20000300800 */
[----:B------:R-:W-:Y:S02]  /*3d1e0*/  IMAD.MOV.U32 R29, RZ, RZ, R19 ;  /* 0x000000ffff1d7224 */ /* 0x000fe400078e0013 */
[----:B------:R-:W-:Y:S01]  /*3d1f0*/  IMAD.MOV.U32 R30, RZ, RZ, R18 ;  /* 0x000000ffff1e7224 */ /* 0x000fe200078e0012 */
[----:B------:R-:W3:Y:S04]  /*3d200*/  LDL.LU R19, [R1+0x3064] ;  /* 0x0030640001137983 */ /* 0x000ee80000300800 */
[----:B------:R-:W2:Y:S01]  /*3d210*/  LDL.LU R18, [R1+0x3060] ;  /* 0x0030600001127983 */ /* 0x000ea20000300800 */
[----:B----4-:R-:W-:Y:S02]  /*3d220*/  IMAD.MOV.U32 R31, RZ, RZ, R56 ;  /* 0x000000ffff1f7224 */ /* 0x010fe400078e0038 */
[----:B------:R-:W-:Y:S01]  /*3d230*/  IMAD.MOV.U32 R40, RZ, RZ, R57 ;  /* 0x000000ffff287224 */ /* 0x000fe200078e0039 */
[----:B------:R-:W4:Y:S04]  /*3d240*/  LDL.LU R56, [R1+0x305c] ;  /* 0x00305c0001387983 */ /* 0x000f280000300800 */
[----:B------:R-:W4:Y:S01]  /*3d250*/  LDL.LU R57, [R1+0x3058] ;  /* 0x0030580001397983 */ /* 0x000f220000300800 */
[----:B------:R-:W-:-:S02]  /*3d260*/  IMAD.MOV.U32 R41, RZ, RZ, R58 ;  /* 0x000000ffff297224 */ /* 0x000fc400078e003a */
[----:B------:R-:W-:Y:S01]  /*3d270*/  IMAD.MOV.U32 R42, RZ, RZ, R59 ;  /* 0x000000ffff2a7224 */ /* 0x000fe200078e003b */
[----:B------:R-:W4:Y:S04]  /*3d280*/  LDL.LU R58, [R1+0x3054] ;  /* 0x00305400013a7983 */ /* 0x000f280000300800 */
[----:B------:R-:W4:Y:S04]  /*3d290*/  LDL.LU R59, [R1+0x3050] ;  /* 0x00305000013b7983 */ /* 0x000f280000300800 */
[----:B------:R-:W-:Y:S04]  /*3d2a0*/  STL.64 [R1+0x2c0], R44 ;  /* 0x0002c02c01007387 */ /* 0x000fe80000100a00 */
[----:B------:R0:W-:Y:S04]  /*3d2b0*/  STL [R1+0x2c8], R46 ;  /* 0x0002c82e01007387 */ /* 0x0001e80000100800 */
[----:B0-----:R-:W3:Y:S04]  /*3d2c0*/  LDL.LU.64 R46, [R1+0x3048] ;  /* 0x00304800012e7983 */ /* 0x001ee80000300a00 */
[----:B------:R-:W3:Y:S01]  /*3d2d0*/  LDL.LU.64 R44, [R1+0x3040] ;  /* 0x00304000012c7983 */ /* 0x000ee20000300a00 */
[----:B------:R-:W0:Y:S02]  /*3d2e0*/  S2R R23, SR_TID.X ;  /* 0x0000000000177919 */ /* 0x000e240000002100 */
[C---:B0-----:R-:W-:Y:S01]  /*3d2f0*/  LOP3.LUT R32, R23.reuse, 0x7, RZ, 0xc0, !PT ;  /* 0x0000000717207812 */ /* 0x041fe200078ec0ff */
[----:B------:R-:W-:-:S04]  /*3d300*/  IMAD.SHL.U32 R25, R23, 0x2, RZ ;  /* 0x0000000217197824 */ /* 0x000fc800078e00ff */
[----:B------:R-:W-:Y:S02]  /*3d310*/  IMAD R61, R32, 0x110, RZ ;  /* 0x00000110203d7824 */ /* 0x000fe400078e02ff */
[----:B------:R-:W-:Y:S01]  /*3d320*/  IMAD.SHL.U32 R33, R23, 0x80, RZ ;  /* 0x0000008017217824 */ /* 0x000fe200078e00ff */
[----:B---3--:R-:W-:Y:S01]  /*3d330*/  HMMA.16816.F32.BF16 R44, R4, R16, R44 ;  /* 0x00000010042c723c */ /* 0x008fe2000004182c */
[----:B------:R-:W4:Y:S06]  /*3d340*/  LDL R6, [R1+0x68] ;  /* 0x0000680001067983 */ /* 0x000f2c0000100800 */
[----:B------:R-:W-:-:S04]  /*3d350*/  LOP3.LUT R17, R61, 0x10, R25, 0x78, !PT ;  /* 0x000000103d117812 */ /* 0x000fc800078e7819 */
[----:B------:R-:W-:-:S04]  /*3d360*/  LOP3.LUT R17, R17, 0x800, R33, 0xf8, !PT ;  /* 0x0000080011117812 */ /* 0x000fc800078ef821 */
[----:B------:R-:W-:-:S05]  /*3d370*/  LOP3.LUT R17, R17, 0x20, RZ, 0x3c, !PT ;  /* 0x0000002011117812 */ /* 0x000fca00078e3cff */
[----:B------:R-:W0:Y:S04]  /*3d380*/  LDSM.16.MT88.4 R20, [R17+UR4+0x3080] ;  /* 0x003080041114783b */ /* 0x000e280008004200 */
[----:B------:R-:W-:Y:S04]  /*3d390*/  STL.64 [R1+0x270], R44 ;  /* 0x0002702c01007387 */ /* 0x000fe80000100a00 */
[----:B------:R1:W-:Y:S04]  /*3d3a0*/  STL.64 [R1+0x278], R46 ;  /* 0x0002782e01007387 */ /* 0x0003e80000100a00 */
[----:B------:R-:W4:Y:S04]  /*3d3b0*/  LDL R7, [R1+0x6c] ;  /* 0x00006c0001077983 */ /* 0x000f280000100800 */
[----:B-1----:R-:W3:Y:S04]  /*3d3c0*/  LDL R46, [R1+0x48] ;  /* 0x00004800012e7983 */ /* 0x002ee80000100800 */
[----:B------:R-:W3:Y:S04]  /*3d3d0*/  LDL R47, [R1+0x4c] ;  /* 0x00004c00012f7983 */ /* 0x000ee80000100800 */
[----:B0-----:R-:W-:Y:S04]  /*3d3e0*/  STL.64 [R1+0x2f50], R22 ;  /* 0x002f501601007387 */ /* 0x001fe80000100a00 */
[----:B------:R0:W-:Y:S04]  /*3d3f0*/  STL.64 [R1+0x2f48], R20 ;  /* 0x002f481401007387 */ /* 0x0001e80000100a00 */
[----:B0-----:R-:W2:Y:S04]  /*3d400*/  LDL.LU R20, [R1] ;  /* 0x0000000001147983 */ /* 0x001ea80000300800 */
[----:B------:R-:W2:Y:S04]  /*3d410*/  LDL.LU R21, [R1+0x4] ;  /* 0x0000040001157983 */ /* 0x000ea80000300800 */
[----:B------:R-:W2:Y:S04]  /*3d420*/  LDL.LU R22, [R1+0x8] ;  /* 0x0000080001167983 */ /* 0x000ea80000300800 */
[----:B------:R-:W2:Y:S01]  /*3d430*/  LDL.LU R23, [R1+0xc] ;  /* 0x00000c0001177983 */ /* 0x000ea20000300800 */
[----:B------:R-:W-:-:S03]  /*3d440*/  IMAD R32, R32, 0x110, RZ ;  /* 0x0000011020207824 */ /* 0x000fc600078e02ff */
[----:B------:R0:W-:Y:S01]  /*3d450*/  STL [R1+0x2df0], R17 ;  /* 0x002df01101007387 */ /* 0x0001e20000100800 */
[C---:B----4-:R-:W-:Y:S06]  /*3d460*/  HMMA.16816.F32.BF16 R4, R8.reuse, R6, R56 ;  /* 0x000000060804723c */ /* 0x050fec0000041838 */
[----:B--2---:R-:W-:-:S15]  /*3d470*/  HMMA.16816.F32.BF16 R20, R8, R34, R20 ;  /* 0x000000220814723c */ /* 0x004fde0000041814 */
[----:B------:R-:W-:-:S03]  /*3d480*/  NOP ;  /* 0x0000000000007918 */ /* 0x000fc60000000000 */
[----:B0-----:R-:W-:-:S05]  /*3d490*/  IMAD.MOV.U32 R17, RZ, RZ, R6 ;  /* 0x000000ffff117224 */ /* 0x001fca00078e0006 */
[----:B------:R-:W-:Y:S04]  /*3d4a0*/  STL.64 [R1+0x220], R20 ;  /* 0x0002201401007387 */ /* 0x000fe80000100a00 */
[----:B------:R0:W-:Y:S04]  /*3d4b0*/  STL.64 [R1+0x228], R22 ;  /* 0x0002281601007387 */ /* 0x0001e80000100a00 */
[----:B------:R-:W-:Y:S01]  /*3d4c0*/  STL.64 [R1+0x210], R4 ;  /* 0x0002100401007387 */ /* 0x000fe20000100a00 */
[----:B0-----:R-:W-:-:S04]  /*3d4d0*/  LOP3.LUT R23, R32, 0x10, R25, 0x78, !PT ;  /* 0x0000001020177812 */ /* 0x001fc800078e7819 */
[----:B------:R-:W-:-:S04]  /*3d4e0*/  LOP3.LUT R23, R23, 0x800, R33, 0xf8, !PT ;  /* 0x0000080017177812 */ /* 0x000fc800078ef821 */
[----:B------:R-:W-:Y:S01]  /*3d4f0*/  LOP3.LUT R23, R23, 0x40, RZ, 0x3c, !PT ;  /* 0x0000004017177812 */ /* 0x000fe200078e3cff */
[----:B------:R-:W-:Y:S04]  /*3d500*/  STL [R1+0x21c], R7 ;  /* 0x00021c0701007387 */ /* 0x000fe80000100800 */
[----:B------:R-:W2:Y:S04]  /*3d510*/  LDL.LU.64 R58, [R1+0x38] ;  /* 0x00003800013a7983 */ /* 0x000ea80000300a00 */
[----:B------:R-:W0:Y:S04]  /*3d520*/  LDSM.16.MT88.4 R4, [R23+UR4+0x3000] ;  /* 0x003000041704783b */ /* 0x000e280008004200 */
[----:B0-----:R-:W-:Y:S04]  /*3d530*/  STL.64 [R1+0x2f00], R6 ;  /* 0x002f000601007387 */ /* 0x001fe80000100a00 */
[----:B------:R0:W-:Y:S02]  /*3d540*/  STL.64 [R1+0x2ef8], R4 ;  /* 0x002ef80401007387 */ /* 0x0001e40000100a00 */
[----:B0-----:R-:W-:-:S02]  /*3d550*/  IMAD.MOV.U32 R4, RZ, RZ, R18 ;  /* 0x000000ffff047224 */ /* 0x001fc400078e0012 */
[----:B------:R-:W-:Y:S01]  /*3d560*/  IMAD.MOV.U32 R5, RZ, RZ, R19 ;  /* 0x000000ffff057224 */ /* 0x000fe200078e0013 */
[----:B------:R-:W4:Y:S04]  /*3d570*/  LDL.LU R18, [R1+0x303c] ;  /* 0x00303c0001127983 */ /* 0x000f280000300800 */
[----:B------:R-:W4:Y:S01]  /*3d580*/  LDL.LU R19, [R1+0x3038] ;  /* 0x0030380001137983 */ /* 0x000f220000300800 */
[----:B------:R-:W-:Y:S02]  /*3d590*/  IMAD.MOV.U32 R6, RZ, RZ, R54 ;  /* 0x000000ffff067224 */ /* 0x000fe400078e0036 */
[----:B------:R-:W-:Y:S01]  /*3d5a0*/  IMAD.MOV.U32 R7, RZ, RZ, R55 ;  /* 0x000000ffff077224 */ /* 0x000fe200078e0037 */
[----:B------:R-:W4:Y:S04]  /*3d5b0*/  LDL.LU R54, [R1+0x3034] ;  /* 0x0030340001367983 */ /* 0x000f280000300800 */
[----:B------:R-:W4:Y:S02]  /*3d5c0*/  LDL.LU R55, [R1+0x3030] ;  /* 0x0030300001377983 */ /* 0x000f240000300800 */
[C---:B------:R-:W-:Y:S06]  /*3d5d0*/  HMMA.16816.F32.BF16 R4, R8.reuse, R26, R4 ;  /* 0x0000001a0804723c */ /* 0x040fec0000041804 */
[C---:B---3--:R-:W-:Y:S06]  /*3d5e0*/  HMMA.16816.F32.BF16 R48, R8.reuse, R46, R48 ;  /* 0x0000002e0830723c */ /* 0x048fec0000041830 */
[----:B------:R-:W-:Y:S11]  /*3d5f0*/  HMMA.16816.F32.BF16 R28, R8, R14, R28 ;  /* 0x0000000e081c723c */ /* 0x000ff6000004181c */
[----:B------:R-:W-:Y:S04]  /*3d600*/  STL.64 [R1+0x200], R4 ;  /* 0x0002000401007387 */ /* 0x000fe80000100a00 */
[----:B------:R0:W-:Y:S02]  /*3d610*/  STL.64 [R1+0x208], R6 ;  /* 0x0002080601007387 */ /* 0x0001e40000100a00 */
[----:B0-----:R-:W-:-:S02]  /*3d620*/  IMAD.MOV.U32 R7, RZ, RZ, R26 ;  /* 0x000000ffff077224 */ /* 0x001fc400078e001a */
[----:B------:R-:W-:Y:S02]  /*3d630*/  IMAD.MOV.U32 R6, RZ, RZ, R27 ;  /* 0x000000ffff067224 */ /* 0x000fe400078e001b */
[----:B------:R-:W3:Y:S04]  /*3d640*/  LDL.LU.64 R26, [R1+0x3028] ;  /* 0x00302800011a7983 */ /* 0x000ee80000300a00 */
[----:B------:R-:W3:Y:S04]  /*3d650*/  LDL.LU.64 R24, [R1+0x3020] ;  /* 0x0030200001187983 */ /* 0x000ee80000300a00 */
[----:B------:R-:W-:Y:S04]  /*3d660*/  STL.64 [R1+0x1e0], R48 ;  /* 0x0001e03001007387 */ /* 0x000fe80000100a00 */
[----:B------:R0:W-:Y:S04]  /*3d670*/  STL.64 [R1+0x1e8], R50 ;  /* 0x0001e83201007387 */ /* 0x0001e80000100a00 */
[----:B0-----:R-:W3:Y:S04]  /*3d680*/  LDL.LU.64 R50, [R1+0x3018] ;  /* 0x0030180001327983 */ /* 0x001ee80000300a00 */
[----:B------:R-:W3:Y:S04]  /*3d690*/  LDL.LU.64 R48, [R1+0x3010] ;  /* 0x0030100001307983 */ /* 0x000ee80000300a00 */
[----:B------:R-:W-:Y:S04]  /*3d6a0*/  STL.64 [R1+0x1d0], R28 ;  /* 0x0001d01c01007387 */ /* 0x000fe80000100a00 */
[----:B------:R0:W-:Y:S04]  /*3d6b0*/  STL.64 [R1+0x1d8], R30 ;  /* 0x0001d81e01007387 */ /* 0x0001e80000100a00 */
[----:B0-----:R-:W3:Y:S04]  /*3d6c0*/  LDL.LU.64 R30, [R1+0x3008] ;  /* 0x00300800011e7983 */ /* 0x001ee80000300a00 */
[----:B------:R-:W3:Y:S01]  /*3d6d0*/  LDL.LU.64 R28, [R1+0x3000] ;  /* 0x00300000011c7983 */ /* 0x000ee20000300a00 */
[----:B--2---:R-:W-:-:S15]  /*3d6e0*/  HMMA.16816.F32.BF16 R36, R8, R58, R36 ;  /* 0x0000003a0824723c */ /* 0x004fde0000041824 */
[----:B------:R-:W-:-:S08]  /*3d6f0*/  NOP ;  /* 0x0000000000007918 */ /* 0x000fd00000000000 */
[----:B------:R0:W-:Y:S01]  /*3d700*/  STL.64 [R1+0x190], R36 ;  /* 0x0001902401007387 */ /* 0x0001e20000100a00 */
[----:B------:R-:W-:Y:S02]  /*3d710*/  IMAD.MOV.U32 R53, RZ, RZ, R38 ;  /* 0x000000ffff357224 */ /* 0x000fe400078e0026 */
[----:B------:R-:W-:Y:S02]  /*3d720*/  IMAD.MOV.U32 R52, RZ, RZ, R39 ;  /* 0x000000ffff347224 */ /* 0x000fe400078e0027 */
[----:B------:R-:W3:Y:S04]  /*3d730*/  LDL.LU.64 R38, [R1+0x2ff8] ;  /* 0x002ff80001267983 */ /* 0x000ee80000300a00 */
[----:B0-----:R-:W3:Y:S01]  /*3d740*/  LDL.LU.64 R36, [R1+0x2ff0] ;  /* 0x002ff00001247983 */ /* 0x001ee20000300a00 */
[----:B----4-:R-:W-:-:S15]  /*3d750*/  HMMA.16816.F32.BF16 R40, R8, R54, R40 ;  /* 0x000000360828723c */ /* 0x010fde0000041828 */
[----:B------:R-:W-:-:S08]  /*3d760*/  NOP ;  /* 0x0000000000007918 */ /* 0x000fd00000000000 */
[----:B------:R-:W-:Y:S04]  /*3d770*/  STL.64 [R1+0x180], R40 ;  /* 0x0001802801007387 */ /* 0x000fe80000100a00 */
[----:B------:R0:W-:Y:S04]  /*3d780*/  STL.64 [R1+0x188], R42 ;  /* 0x0001882a01007387 */ /* 0x0001e80000100a00 */
[----:B0-----:R-:W2:Y:S04]  /*3d790*/  LDL.LU.64 R42, [R1+0x2fe8] ;  /* 0x002fe800012a7983 */ /* 0x001ea80000300a00 */
[----:B------:R-:W2:Y:S01]  /*3d7a0*/  LDL.LU.64 R40, [R1+0x2fe0] ;  /* 0x002fe00001287983 */ /* 0x000ea20000300a00 */
[----:B---3--:R-:W-:Y:S06]  /*3d7b0*/  HMMA.16816.F32.BF16 R36, R24, R34, R36 ;  /* 0x000000221824723c */ /* 0x008fec0000041824 */
[----:B--2---:R-:W-:Y:S01]  /*3d7c0*/  HMMA.16816.F32.BF16 R40, R8, R18, R40 ;  /* 0x000000120828723c */ /* 0x004fe20000041828 */
[----:B------:R-:W2:-:S15]  /*3d7d0*/  LDL.64 R10, [R1+0x68] ;  /* 0x00006800010a7983 */ /* 0x000e9e0000100a00 */
[----:B------:R-:W-:-:S07]  /*3d7e0*/  NOP ;  /* 0x0000000000007918 */ /* 0x000fce0000000000 */
        /* <DEDUP_REMOVED lines=9> */
[----:B------:R1:W-:Y:S01]  /*3d880*/  STL [R1+0x168], R38 ;  /* 0x0001682601007387 */ /* 0x0003e20000100800 */
[----:B------:R-:W-:-:S02]  /*3d890*/  IMAD.MOV.U32 R16, RZ, RZ, R39 ;  /* 0x000000ffff107224 */ /* 0x000fc400078e0027 */
[----:B------:R-:W-:Y:S02]  /*3d8a0*/  IMAD.MOV.U32 R39, RZ, RZ, R31 ;  /* 0x000000ffff277224 */ /* 0x000fe400078e001f */
[----:B0-----:R-:W-:Y:S02]  /*3d8b0*/  IMAD.MOV.U32 R36, RZ, RZ, R28 ;  /* 0x000000ffff247224 */ /* 0x001fe400078e001c */
[----:B------:R-:W-:Y:S01]  /*3d8c0*/  IMAD.MOV.U32 R37, RZ, RZ, R29 ;  /* 0x000000ffff257224 */ /* 0x000fe200078e001d */
[----:B------:R-:W3:Y:S04]  /*3d8d0*/  LDL.LU R28, [R1+0x2fcc] ;  /* 0x002fcc00011c7983 */ /* 0x000ee80000300800 */
[----:B------:R-:W3:Y:S01]  /*3d8e0*/  LDL.LU R29, [R1+0x2fc8] ;  /* 0x002fc800011d7983 */ /* 0x000ee20000300800 */
[----:B-1----:R-:W-:-:S03]  /*3d8f0*/  IMAD.MOV.U32 R38, RZ, RZ, R30 ;  /* 0x000000ffff267224 */ /* 0x002fc600078e001e */
[----:B------:R-:W3:Y:S04]  /*3d900*/  LDL.LU R30, [R1+0x2fc4] ;  /* 0x002fc400011e7983 */ /* 0x000ee80000300800 */
[----:B------:R-:W3:Y:S01]  /*3d910*/  LDL.LU R31, [R1+0x2fc0] ;  /* 0x002fc000011f7983 */ /* 0x000ee20000300800 */
[----:B------:R-:W-:Y:S02]  /*3d920*/  IMAD.MOV.U32 R8, RZ, RZ, R51 ;  /* 0x000000ffff087224 */ /* 0x000fe400078e0033 */
[----:B------:R-:W-:Y:S02]  /*3d930*/  IMAD.MOV.U32 R9, RZ, RZ, R50 ;  /* 0x000000ffff097224 */ /* 0x000fe400078e0032 */
[----:B--2---:R-:W-:Y:S02]  /*3d940*/  IMAD.MOV.U32 R5, RZ, RZ, R10 ;  /* 0x000000ffff057224 */ /* 0x004fe400078e000a */
[----:B------:R-:W-:Y:S01]  /*3d950*/  IMAD.MOV.U32 R4, RZ, RZ, R11 ;  /* 0x000000ffff047224 */ /* 0x000fe200078e000b */
[----:B----4-:R-:W-:Y:S07]  /*3d960*/  HMMA.16816.F32.BF16 R32, R24, R10, R32 ;  /* 0x0000000a1820723c */ /* 0x010fee0000041820 */
[----:B------:R-:W-:-:S02]  /*3d970*/  IMAD.MOV.U32 R10, RZ, RZ, R49 ;  /* 0x000000ffff0a7224 */ /* 0x000fc400078e0031 */
[----:B------:R-:W-:-:S14]  /*3d980*/  IMAD.MOV.U32 R11, RZ, RZ, R48 ;  /* 0x000000ffff0b7224 */ /* 0x000fdc00078e0030 */
[----:B------:R-:W-:Y:S04]  /*3d990*/  STL.64 [R1+0xd0], R32 ;  /* 0x0000d02001007387 */ /* 0x000fe80000100a00 */
[----:B------:R0:W-:Y:S02]  /*3d9a0*/  STL.64 [R1+0xd8], R34 ;  /* 0x0000d82201007387 */ /* 0x0001e40000100a00 */
[----:B0-----:R-:W-:Y:S02]  /*3d9b0*/  IMAD.MOV.U32 R34, RZ, RZ, R7 ;  /* 0x000000ffff227224 */ /* 0x001fe400078e0007 */
[----:B------:R-:W-:-:S07]  /*3d9c0*/  IMAD.MOV.U32 R35, RZ, RZ, R6 ;  /* 0x000000ffff237224 */ /* 0x000fce00078e0006 */
[C---:B---3--:R-:W-:Y:S01]  /*3d9d0*/  HMMA.16816.F32.BF16 R48, R24.reuse, R34, R28 ;  /* 0x000000221830723c */ /* 0x048fe2000004181c */
[----:B------:R-:W2:Y:S04]  /*3d9e0*/  LDL.LU R28, [R1+0x250] ;  /* 0x00025000011c7983 */ /* 0x000ea80000300800 */
[----:B------:R-:W2:Y:S04]  /*3d9f0*/  LDL.LU R29, [R1+0x254] ;  /* 0x00025400011d7983 */ /* 0x000ea80000300800 */
[----:B------:R-:W2:Y:S04]  /*3da00*/  LDL.LU R30, [R1+0x258] ;  /* 0x00025800011e7983 */ /* 0x000ea80000300800 */
[----:B------:R-:W2:Y:S04]  /*3da10*/  LDL.LU R31, [R1+0x25c] ;  /* 0x00025c00011f7983 */ /* 0x000ea80000300800 */
[----:B------:R0:W-:Y:S04]  /*3da20*/  STL.64 [R1+0x2f98], R34 ;  /* 0x002f982201007387 */ /* 0x0001e80000100a00 */
[----:B------:R-:W3:Y:S04]  /*3da30*/  LDL.LU R32, [R1+0x230] ;  /* 0x0002300001207983 */ /* 0x000ee80000300800 */
[----:B------:R-:W3:Y:S04]  /*3da40*/  LDL.LU R33, [R1+0x234] ;  /* 0x0002340001217983 */ /* 0x000ee80000300800 */
[----:B0-----:R-:W3:Y:S04]  /*3da50*/  LDL.LU R34, [R1+0x238] ;  /* 0x0002380001227983 */ /* 0x001ee80000300800 */
[----:B------:R-:W3:Y:S01]  /*3da60*/  LDL.LU R35, [R1+0x23c] ;  /* 0x00023c0001237983 */ /* 0x000ee20000300800 */
[----:B------:R-:W-:Y:S03]  /*3da70*/  HMMA.16816.F32.BF16 R40, R24, R14, R40 ;  /* 0x0000000e1828723c */ /* 0x000fe60000041828 */
[----:B------:R0:W-:Y:S04]  /*3da80*/  STL.64 [R1+0x2d90], R50 ;  /* 0x002d903201007387 */ /* 0x0001e80000100a00 */
[----:B------:R-:W-:Y:S01]  /*3da90*/  STL.64 [R1+0x2d88], R48 ;  /* 0x002d883001007387 */ /* 0x000fe20000100a00 */
[----:B------:R-:W-:-:S02]  /*3daa0*/  IMAD.MOV.U32 R7, RZ, RZ, R14 ;  /* 0x000000ffff077224 */ /* 0x000fc400078e000e */
[----:B------:R-:W-:Y:S01]  /*3dab0*/  IMAD.MOV.U32 R6, RZ, RZ, R15 ;  /* 0x000000ffff067224 */ /* 0x000fe200078e000f */
[----:B0-----:R-:W4:Y:S01]  /*3dac0*/  LDL.LU.64 R50, [R1+0x78] ;  /* 0x0000780001327983 */ /* 0x001f220000300a00 */
[C---:B---3--:R-:W-:Y:S06]  /*3dad0*/  HMMA.16816.F32.BF16 R44, R24.reuse, R46, R32 ;  /* 0x0000002e182c723c */ /* 0x048fec0000041820 */
[C---:B--2---:R-:W-:Y:S06]  /*3dae0*/  HMMA.16816.F32.BF16 R32, R24.reuse, R58, R28 ;  /* 0x0000003a1820723c */ /* 0x044fec000004181c */
[C---:B------:R-:W-:Y:S06]  /*3daf0*/  HMMA.16816.F32.BF16 R28, R24.reuse, R54, R36 ;  /* 0x00000036181c723c */ /* 0x040fec0000041824 */
[----:B------:R-:W-:Y:S01]  /*3db00*/  HMMA.16816.F32.BF16 R36, R24, R18, R8 ;  /* 0x000000121824723c */ /* 0x000fe20000041808 */
[----:B------:R-:W0:Y:S04]  /*3db10*/  LDSM.16.MT88.4 R8, [R23+UR4+0x3080] ;  /* 0x003080041708783b */ /* 0x000e280008004200 */
[----:B------:R-:W-:Y:S04]  /*3db20*/  STL [R1+0x2da4], R44 ;  /* 0x002da42c01007387 */ /* 0x000fe80000100800 */
[----:B------:R-:W-:Y:S04]  /*3db30*/  STL [R1+0x2da0], R45 ;  /* 0x002da02d01007387 */ /* 0x000fe80000100800 */
[----:B------:R1:W-:Y:S04]  /*3db40*/  STL [R1+0x2d9c], R46 ;  /* 0x002d9c2e01007387 */ /* 0x0003e80000100800 */
[----:B------:R2:W-:Y:S04]  /*3db50*/  STL [R1+0x2d98], R47 ;  /* 0x002d982f01007387 */ /* 0x0005e80000100800 */
[----:B------:R-:W4:Y:S04]  /*3db60*/  LDL.LU.64 R14, [R1+0x2fb8] ;  /* 0x002fb800010e7983 */ /* 0x000f280000300a00 */
[----:B------:R-:W4:Y:S04]  /*3db70*/  LDL.LU.64 R12, [R1+0x2fb0] ;  /* 0x002fb000010c7983 */ /* 0x000f280000300a00 */
[----:B------:R-:W-:Y:S04]  /*3db80*/  STL [R1+0x2d80], R41 ;  /* 0x002d802901007387 */ /* 0x000fe80000100800 */
[----:B------:R-:W-:Y:S04]  /*3db90*/  STL [R1+0x2d7c], R42 ;  /* 0x002d7c2a01007387 */ /* 0x000fe80000100800 */
[----:B------:R-:W-:Y:S04]  /*3dba0*/  STL [R1+0x2d78], R43 ;  /* 0x002d782b01007387 */ /* 0x000fe80000100800 */
[----:B------:R-:W-:Y:S01]  /*3dbb0*/  STL.64 [R1+0x2f78], R58 ;  /* 0x002f783a01007387 */ /* 0x000fe20000100a00 */
[----:B-1----:R-:W-:-:S03]  /*3dbc0*/  IMAD.MOV.U32 R46, RZ, RZ, R30 ;  /* 0x000000ffff2e7224 */ /* 0x002fc600078e001e */
[----:B------:R-:W-:Y:S01]  /*3dbd0*/  STL.64 [R1+0xc0], R32 ;  /* 0x0000c02001007387 */ /* 0x000fe20000100a00 */
[----:B--2---:R-:W-:-:S03]  /*3dbe0*/  IMAD.MOV.U32 R47, RZ, RZ, R31 ;  /* 0x000000ffff2f7224 */ /* 0x004fc600078e001f */
[----:B------:R-:W-:Y:S04]  /*3dbf0*/  STL.64 [R1+0xc8], R34 ;  /* 0x0000c82201007387 */ /* 0x000fe80000100a00 */
[----:B------:R-:W-:Y:S04]  /*3dc00*/  STL.64 [R1+0x2f70], R54 ;  /* 0x002f703601007387 */ /* 0x000fe80000100a00 */
[----:B------:R-:W-:Y:S01]  /*3dc10*/  STL.64 [R1+0x2f68], R52 ;  /* 0x002f683401007387 */ /* 0x000fe20000100a00 */
[----:B------:R-:W-:Y:S02]  /*3dc20*/  IMAD.MOV.U32 R44, RZ, RZ, R28 ;  /* 0x000000ffff2c7224 */ /* 0x000fe400078e001c */
[----:B------:R-:W-:Y:S01]  /*3dc30*/  IMAD.MOV.U32 R45, RZ, RZ, R29 ;  /* 0x000000ffff2d7224 */ /* 0x000fe200078e001d */
[----:B------:R1:W-:Y:S04]  /*3dc40*/  STL.64 [R1+0x2db0], R46 ;  /* 0x002db02e01007387 */ /* 0x0003e80000100a00 */
[----:B------:R-:W-:Y:S01]  /*3dc50*/  STL.64 [R1+0x2da8], R44 ;  /* 0x002da82c01007387 */ /* 0x000fe20000100a00 */
[----:B-1----:R-:W-:-:S02]  /*3dc60*/  IMAD.MOV.U32 R46, RZ, RZ, R7 ;  /* 0x000000ffff2e7224 */ /* 0x002fc400078e0007 */
[----:B------:R-:W-:-:S05]  /*3dc70*/  IMAD.MOV.U32 R47, RZ, RZ, R6 ;  /* 0x000000ffff2f7224 */ /* 0x000fca00078e0006 */
[----:B------:R-:W-:Y:S04]  /*3dc80*/  STL.64 [R1+0x2f80], R46 ;  /* 0x002f802e01007387 */ /* 0x000fe80000100a00 */
[----:B------:R-:W-:Y:S04]  /*3dc90*/  STL.64 [R1+0x2f60], R18 ;  /* 0x002f601201007387 */ /* 0x000fe80000100a00 */
[----:B------:R-:W-:Y:S04]  /*3dca0*/  STL.64 [R1+0x2f58], R16 ;  /* 0x002f581001007387 */ /* 0x000fe80000100a00 */
[----:B------:R-:W-:Y:S04]  /*3dcb0*/  STL.64 [R1+0x2d60], R38 ;  /* 0x002d602601007387 */ /* 0x000fe80000100a00 */
[----:B------:R1:W-:Y:S04]  /*3dcc0*/  STL.64 [R1+0x2d58], R36 ;  /* 0x002d582401007387 */ /* 0x0003e80000100a00 */
[----:B-1----:R-:W2:Y:S04]  /*3dcd0*/  LDL.LU R36, [R1+0x3f0] ;  /* 0x0003f00001247983 */ /* 0x002ea80000300800 */
[----:B------:R-:W2:Y:S04]  /*3dce0*/  LDL.LU R37, [R1+0x3f4] ;  /* 0x0003f40001257983 */ /* 0x000ea80000300800 */
[----:B------:R-:W3:Y:S04]  /*3dcf0*/  LDL.LU R38, [R1+0x3f8] ;  /* 0x0003f80001267983 */ /* 0x000ee80000300800 */
[----:B------:R-:W3:Y:S04]  /*3dd00*/  LDL.LU R39, [R1+0x3fc] ;  /* 0x0003fc0001277983 */ /* 0x000ee80000300800 */
[----:B---3--:R-:W-:Y:S04]  /*3dd10*/  STL.64 [R1+0x2f10], R38 ;  /* 0x002f102601007387 */ /* 0x008fe80000100a00 */
[----:B--2---:R-:W-:Y:S04]  /*3dd20*/  STL.64 [R1+0x2f08], R36 ;  /* 0x002f082401007387 */ /* 0x004fe80000100a00 */
[----:B------:R-:W2:Y:S04]  /*3dd30*/  LDL.LU R24, [R1+0x3e0] ;  /* 0x0003e00001187983 */ /* 0x000ea80000300800 */
[----:B------:R-:W2:Y:S04]  /*3dd40*/  LDL.LU R25, [R1+0x3e4] ;  /* 0x0003e40001197983 */ /* 0x000ea80000300800 */
[----:B------:R-:W3:Y:S04]  /*3dd50*/  LDL.LU R26, [R1+0x3e8] ;  /* 0x0003e800011a7983 */ /* 0x000ee80000300800 */
[----:B------:R-:W3:Y:S04]  /*3dd60*/  LDL.LU R27, [R1+0x3ec] ;  /* 0x0003ec00011b7983 */ /* 0x000ee80000300800 */
[----:B---3--:R1:W-:Y:S04]  /*3dd70*/  STL.64 [R1+0x2f20], R26 ;  /* 0x002f201a01007387 */ /* 0x0083e80000100a00 */
[----:B--2---:R-:W-:Y:S01]  /*3dd80*/  STL.64 [R1+0x2f18], R24 ;  /* 0x002f181801007387 */ /* 0x004fe20000100a00 */
[----:B-1----:R-:W-:-:S02]  /*3dd90*/  IMAD.MOV.U32 R27, RZ, RZ, R4 ;  /* 0x000000ffff1b7224 */ /* 0x002fc400078e0004 */
[----:B------:R-:W-:Y:S01]  /*3dda0*/  IMAD.MOV.U32 R26, RZ, RZ, R5 ;  /* 0x000000ffff1a7224 */ /* 0x000fe200078e0005 */
[----:B------:R-:W2:Y:S04]  /*3ddb0*/  LDL.LU R4, [R1+0x3b0] ;  /* 0x0003b00001047983 */ /* 0x000ea80000300800 */
[----:B------:R-:W2:Y:S04]  /*3ddc0*/  LDL.LU R5, [R1+0x3b4] ;  /* 0x0003b40001057983 */ /* 0x000ea80000300800 */
[----:B------:R-:W3:Y:S04]  /*3ddd0*/  LDL.LU R6, [R1+0x3b8] ;  /* 0x0003b80001067983 */ /* 0x000ee80000300800 */
[----:B------:R-:W3:Y:S04]  /*3dde0*/  LDL.LU R7, [R1+0x3bc] ;  /* 0x0003bc0001077983 */ /* 0x000ee80000300800 */
[----:B---3--:R-:W-:Y:S04]  /*3ddf0*/  STL.64 [R1+0x2f30], R6 ;  /* 0x002f300601007387 */ /* 0x008fe80000100a00 */
[----:B--2---:R1:W-:Y:S04]  /*3de00*/  STL.64 [R1+0x2f28], R4 ;  /* 0x002f280401007387 */ /* 0x0043e80000100a00 */
[----:B-1----:R-:W2:Y:S04]  /*3de10*/  LDL.LU R4, [R1+0x380] ;  /* 0x0003800001047983 */ /* 0x002ea80000300800 */
[----:B------:R-:W2:Y:S04]  /*3de20*/  LDL.LU R5, [R1+0x384] ;  /* 0x0003840001057983 */ /* 0x000ea80000300800 */
[----:B------:R-:W3:Y:S04]  /*3de30*/  LDL.LU R6, [R1+0x388] ;  /* 0x0003880001067983 */ /* 0x000ee80000300800 */
[----:B------:R-:W3:Y:S04]  /*3de40*/  LDL.LU R7, [R1+0x38c] ;  /* 0x00038c0001077983 */ /* 0x000ee80000300800 */
[----:B------:R-:W4:Y:S04]  /*3de50*/  LDL.LU R20, [R1+0x340] ;  /* 0x0003400001147983 */ /* 0x000f280000300800 */
[----:B------:R-:W4:Y:S04]  /*3de60*/  LDL.LU R21, [R1+0x344] ;  /* 0x0003440001157983 */ /* 0x000f280000300800 */
[----:B------:R-:W2:Y:S04]  /*3de70*/  LDL.LU R22, [R1+0x348] ;  /* 0x0003480001167983 */ /* 0x000ea80000300800 */
[----:B------:R-:W2:Y:S04]  /*3de80*/  LDL.LU R23, [R1+0x34c] ;  /* 0x00034c0001177983 */ /* 0x000ea80000300800 */
[----:B--2---:R-:W-:Y:S04]  /*3de90*/  STL.64 [R1+0x2f90], R22 ;  /* 0x002f901601007387 */ /* 0x004fe80000100a00 */
[----:B----4-:R1:W-:Y:S04]  /*3dea0*/  STL.64 [R1+0x2f88], R20 ;  /* 0x002f881401007387 */ /* 0x0103e80000100a00 */
        /* <DEDUP_REMOVED lines=29> */
[----:B------:R1:W-:Y:S04]  /*3e080*/  STL.64 [R1+0x2f38], R4 ;  /* 0x002f380401007387 */ /* 0x0003e80000100a00 */
        /* <DEDUP_REMOVED lines=14> */
[C---:B--2---:R-:W-:Y:S06]  /*3e170*/  HMMA.16816.F32.BF16 R28, R12.reuse, R50, R28 ;  /* 0x000000320c1c723c */ /* 0x044fec000004181c */
[----:B----4-:R-:W-:-:S15]  /*3e180*/  HMMA.16816.F32.BF16 R32, R12, R26, R32 ;  /* 0x0000001a0c20723c */ /* 0x010fde0000041820 */
[----:B------:R-:W-:-:S02]  /*3e190*/  NOP ;  /* 0x0000000000007918 */ /* 0x000fc40000000000 */
[----:B------:R0:W-:Y:S04]  /*3e1a0*/  STL.64 [R1+0x140], R28 ;  /* 0x0001401c01007387 */ /* 0x0001e80000100a00 */
[----:B------:R1:W-:Y:S04]  /*3e1b0*/  STL.64 [R1+0x148], R30 ;  /* 0x0001481e01007387 */ /* 0x0003e80000100a00 */
[----:B0-----:R-:W2:Y:S01]  /*3e1c0*/  LDL.LU R28, [R1+0x400] ;  /* 0x00040000011c7983 */ /* 0x001ea20000300800 */
[----:B------:R-:W-:-:S03]  /*3e1d0*/  IMAD.MOV.U32 R29, RZ, RZ, R0 ;  /* 0x000000ffff1d7224 */ /* 0x000fc600078e0000 */
[----:B------:R-:W4:Y:S01]  /*3e1e0*/  LDL.LU R0, [R1+0x2fa8] ;  /* 0x002fa80001007983 */ /* 0x000f220000300800 */
[----:B-1----:R-:W-:Y:S02]  /*3e1f0*/  IMAD.MOV.U32 R30, RZ, RZ, R2 ;  /* 0x000000ffff1e7224 */ /* 0x002fe400078e0002 */
[----:B------:R-:W-:Y:S01]  /*3e200*/  IMAD.MOV.U32 R31, RZ, RZ, R3 ;  /* 0x000000ffff1f7224 */ /* 0x000fe200078e0003 */
[----:B------:R-:W2:Y:S04]  /*3e210*/  LDL.LU R2, [R1+0x2fa4] ;  /* 0x002fa40001027983 */ /* 0x000ea80000300800 */
[----:B------:R-:W4:Y:S04]  /*3e220*/  LDL.LU R3, [R1+0x2fa0] ;  /* 0x002fa00001037983 */ /* 0x000f280000300800 */
[----:B------:R-:W-:Y:S04]  /*3e230*/  STL.64 [R1+0x130], R32 ;  /* 0x0001302001007387 */ /* 0x000fe80000100a00 */
[----:B------:R0:W-:Y:S04]  /*3e240*/  STL.64 [R1+0x138], R34 ;  /* 0x0001382201007387 */ /* 0x0001e80000100a00 */
[----:B0-----:R-:W3:Y:S02]  /*3e250*/  LDL.LU.64 R34, [R1+0x2f98] ;  /* 0x002f980001227983 */ /* 0x001ee40000300a00 */
[----:B---3--:R-:W-:-:S15]  /*3e260*/  HMMA.16816.F32.BF16 R20, R12, R34, R20 ;  /* 0x000000220c14723c */ /* 0x008fde0000041814 */
[----:B------:R-:W-:-:S09]  /*3e270*/  NOP ;  /* 0x0000000000007918 */ /* 0x000fd20000000000 */
[----:B------:R-:W-:Y:S02]  /*3e280*/  IMAD.MOV.U32 R42, RZ, RZ, R21 ;  /* 0x000000ffff2a7224 */ /* 0x000fe400078e0015 */
[----:B------:R-:W-:Y:S02]  /*3e290*/  IMAD.MOV.U32 R43, RZ, RZ, R22 ;  /* 0x000000ffff2b7224 */ /* 0x000fe400078e0016 */
[----:B------:R-:W-:Y:S01]  /*3e2a0*/  IMAD.MOV.U32 R41, RZ, RZ, R20 ;  /* 0x000000ffff297224 */ /* 0x000fe200078e0014 */
[----:B------:R0:W-:Y:S04]  /*3e2b0*/  STL [R1+0x12c], R23 ;  /* 0x00012c1701007387 */ /* 0x0001e80000100800 */
[----:B0-----:R-:W3:Y:S04]  /*3e2c0*/  LDL.LU.64 R22, [R1+0x2f90] ;  /* 0x002f900001167983 */ /* 0x001ee80000300a00 */
[----:B------:R-:W3:Y:S04]  /*3e2d0*/  LDL.LU.64 R20, [R1+0x2f88] ;  /* 0x002f880001147983 */ /* 0x000ee80000300a00 */
[----:B------:R0:W-:Y:S04]  /*3e2e0*/  STL.64 [R1+0x2dc0], R42 ;  /* 0x002dc02a01007387 */ /* 0x0001e80000100a00 */
[----:B------:R-:W-:Y:S04]  /*3e2f0*/  STL.64 [R1+0x2db8], R40 ;  /* 0x002db82801007387 */ /* 0x000fe80000100a00 */
[----:B0-----:R-:W2:Y:S02]  /*3e300*/  LDL.LU.64 R42, [R1+0x48] ;  /* 0x00004800012a7983 */ /* 0x001ea40000300a00 */
[----:B--2---:R-:W-:-:S15]  /*3e310*/  HMMA.16816.F32.BF16 R44, R12, R42, R44 ;  /* 0x0000002a0c2c723c */ /* 0x004fde000004182c */
[----:B------:R-:W-:-:S08]  /*3e320*/  NOP ;  /* 0x0000000000007918 */ /* 0x000fd00000000000 */
[----:B------:R-:W-:Y:S04]  /*3e330*/  STL.64 [R1+0x110], R44 ;  /* 0x0001102c01007387 */ /* 0x000fe80000100a00 */
[----:B------:R0:W-:Y:S04]  /*3e340*/  STL.64 [R1+0x118], R46 ;  /* 0x0001182e01007387 */ /* 0x0001e80000100a00 */
        /* <DEDUP_REMOVED lines=16> */
[----:B0-----:R-:W3:Y:S04]  /*3e450*/  LDL.LU.64 R18, [R1+0x2f60] ;  /* 0x002f600001127983 */ /* 0x001ee80000300a00 */
[----:B------:R-:W2:Y:S01]  /*3e460*/  LDL.LU.64 R16, [R1+0x2f58] ;  /* 0x002f580001107983 */ /* 0x000ea20000300a00 */
[----:B---3--:R-:W-:Y:S03]  /*3e470*/  HMMA.16816.F32.BF16 R12, R12, R18, R20 ;  /* 0x000000120c0c723c */ /* 0x008fe60000041814 */
[----:B------:R-:W3:Y:S04]  /*3e480*/  LDL.LU.64 R22, [R1+0x2f50] ;  /* 0x002f500001167983 */ /* 0x000ee80000300a00 */
[----:B------:R-:W3:-:S15]  /*3e490*/  LDL.LU.64 R20, [R1+0x2f48] ;  /* 0x002f480001147983 */ /* 0x000ede0000300a00 */
[----:B------:R-:W-:-:S01]  /*3e4a0*/  NOP ;  /* 0x0000000000007918 */ /* 0x000fc20000000000 */
[----:B------:R0:W-:Y:S04]  /*3e4b0*/  STL.64 [R1+0xa0], R12 ;  /* 0x0000a00c01007387 */ /* 0x0001e80000100a00 */
[----:B------:R-:W-:Y:S04]  /*3e4c0*/  STL.64 [R1+0xa8], R14 ;  /* 0x0000a80e01007387 */ /* 0x000fe80000100a00 */
[----:B0-----:R-:W2:Y:S01]  /*3e4d0*/  LDL.LU R12, [R1+0x3c0] ;  /* 0x0003c000010c7983 */ /* 0x001ea20000300800 */
[----:B---3--:R-:W-:-:S15]  /*3e4e0*/  HMMA.16816.F32.BF16 R4, R20, R50, R4 ;  /* 0x000000321404723c */ /* 0x008fde0000041804 */
[----:B------:R-:W-:-:S08]  /*3e4f0*/  NOP ;  /* 0x0000000000007918 */ /* 0x000fd00000000000 */
[----:B------:R-:W-:Y:S04]  /*3e500*/  STL.64 [R1+0x150], R4 ;  /* 0x0001500401007387 */ /* 0x000fe80000100a00 */
[----:B------:R0:W-:Y:S04]  /*3e510*/  STL.64 [R1+0x158], R6 ;  /* 0x0001580601007387 */ /* 0x0001e80000100a00 */
[----:B0-----:R-:W3:Y:S04]  /*3e520*/  LDL.LU.64 R6, [R1+0x2f40] ;  /* 0x002f400001067983 */ /* 0x001ee80000300a00 */
[----:B------:R-:W3:Y:S01]  /*3e530*/  LDL.LU.64 R4, [R1+0x2f38] ;  /* 0x002f380001047983 */ /* 0x000ee20000300a00 */
[C---:B------:R-:W-:Y:S06]  /*3e540*/  HMMA.16816.F32.BF16 R36, R20.reuse, R34, R36 ;  /* 0x000000221424723c */ /* 0x040fec0000041824 */
[----:B---3--:R-:W-:Y:S01]  /*3e550*/  HMMA.16816.F32.BF16 R24, R20, R26, R4 ;  /* 0x0000001a1418723c */ /* 0x008fe20000041804 */
[----:B------:R-:W3:Y:S04]  /*3e560*/  LDL.LU.64 R6, [R1+0x2f30] ;  /* 0x002f300001067983 */ /* 0x000ee80000300a00 */
[----:B------:R-:W3:-:S15]  /*3e570*/  LDL.LU.64 R4, [R1+0x2f28] ;  /* 0x002f280001047983 */ /* 0x000ede0000300a00 */
[----:B------:R-:W-:-:S03]  /*3e580*/  NOP ;  /* 0x0000000000007918 */ /* 0x000fc60000000000 */
[----:B------:R-:W-:Y:S04]  /*3e590*/  STL.64 [R1+0x1a0], R24 ;  /* 0x0001a01801007387 */ /* 0x000fe80000100a00 */
[----:B------:R0:W-:Y:S04]  /*3e5a0*/  STL.64 [R1+0x1a8], R26 ;  /* 0x0001a81a01007387 */ /* 0x0001e80000100a00 */
[----:B0-----:R-:W2:Y:S04]  /*3e5b0*/  LDL.LU.64 R26, [R1+0x2f20] ;  /* 0x002f2000011a7983 */ /* 0x001ea80000300a00 */
[----:B------:R-:W2:Y:S04]  /*3e5c0*/  LDL.LU.64 R24, [R1+0x2f18] ;  /* 0x002f180001187983 */ /* 0x000ea80000300a00 */
        /* <DEDUP_REMOVED lines=9> */
[----:B------:R-:W3:Y:S01]  /*3e660*/  LDL.LU.64 R4, [R1+0x2ef8] ;  /* 0x002ef80001047983 */ /* 0x000ee20000300a00 */
[----:B----4-:R-:W-:-:S02]  /*3e670*/  IMAD.MOV.U32 R13, RZ, RZ, R3 ;  /* 0x000000ffff0d7224 */ /* 0x010fc400078e0003 */
[----:B------:R-:W-:Y:S02]  /*3e680*/  IMAD.MOV.U32 R14, RZ, RZ, R2 ;  /* 0x000000ffff0e7224 */ /* 0x000fe400078e0002 */
[----:B------:R-:W-:Y:S01]  /*3e690*/  IMAD.MOV.U32 R15, RZ, RZ, R0 ;  /* 0x000000ffff0f7224 */ /* 0x000fe200078e0000 */
[----:B------:R2:W-:Y:S06]  /*3e6a0*/  STL.64 [R1+0x2ee0], R42 ;  /* 0x002ee02a01007387 */ /* 0x0005ec0000100a00 */
[C---:B--2---:R-:W-:Y:S06]  /*3e6b0*/  HMMA.16816.F32.BF16 R40, R20.reuse, R46, R12 ;  /* 0x0000002e1428723c */ /* 0x044fec000004180c */
[C---:B------:R-:W-:Y:S06]  /*3e6c0*/  HMMA.16816.F32.BF16 R12, R20.reuse, R58, R8 ;  /* 0x0000003a140c723c */ /* 0x040fec0000041808 */
[C---:B------:R-:W-:Y:S01]  /*3e6d0*/  HMMA.16816.F32.BF16 R8, R20.reuse, R54, R36 ;  /* 0x000000361408723c */ /* 0x040fe20000041824 */
[----:B------:R-:W-:Y:S10]  /*3e6e0*/  STL.64 [R1+0x2ed8], R46 ;  /* 0x002ed82e01007387 */ /* 0x000ff40000100a00 */
[----:B------:R-:W-:Y:S04]  /*3e6f0*/  STL.64 [R1+0x1f0], R40 ;  /* 0x0001f02801007387 */ /* 0x000fe80000100a00 */
[----:B------:R-:W-:Y:S04]  /*3e700*/  STL.64 [R1+0x1f8], R42 ;  /* 0x0001f82a01007387 */ /* 0x000fe80000100a00 */
[----:B------:R-:W-:Y:S04]  /*3e710*/  STL.64 [R1+0x2ed0], R54 ;  /* 0x002ed03601007387 */ /* 0x000fe80000100a00 */
[----:B------:R-:W-:Y:S04]  /*3e720*/  STL.64 [R1+0x240], R12 ;  /* 0x0002400c01007387 */ /* 0x000fe80000100a00 */
[----:B------:R-:W-:Y:S04]  /*3e730*/  STL.64 [R1+0x248], R14 ;  /* 0x0002480e01007387 */ /* 0x000fe80000100a00 */
[----:B------:R-:W-:Y:S04]  /*3e740*/  STL.64 [R1+0x2ec8], R52 ;  /* 0x002ec83401007387 */ /* 0x000fe80000100a00 */
[----:B------:R-:W-:Y:S04]  /*3e750*/  STL.64 [R1+0x260], R8 ;  /* 0x0002600801007387 */ /* 0x000fe80000100a00 */
[----:B------:R0:W-:Y:S02]  /*3e760*/  STL.64 [R1+0x268], R10 ;  /* 0x0002680a01007387 */ /* 0x0001e40000100a00 */
[----:B0-----:R-:W-:-:S15]  /*3e770*/  HMMA.16816.F32.BF16 R8, R20, R18, R24 ;  /* 0x000000121408723c */ /* 0x001fde0000041818 */
[----:B------:R-:W-:-:S08]  /*3e780*/  NOP ;  /* 0x0000000000007918 */ /* 0x000fd00000000000 */
[----:B------:R3:W-:Y:S01]  /*3e790*/  STL [R1+0x250], R8 ;  /* 0x0002500801007387 */ /* 0x0007e20000100800 */
[----:B------:R-:W-:Y:S02]  /*3e7a0*/  IMAD.MOV.U32 R3, RZ, RZ, R9 ;  /* 0x000000ffff037224 */ /* 0x000fe400078e0009 */
[----:B------:R-:W-:Y:S02]  /*3e7b0*/  IMAD.MOV.U32 R2, RZ, RZ, R10 ;  /* 0x000000ffff027224 */ /* 0x000fe400078e000a */
[----:B------:R-:W-:Y:S01]  /*3e7c0*/  IMAD.MOV.U32 R0, RZ, RZ, R11 ;  /* 0x000000ffff007224 */ /* 0x000fe200078e000b */
[----:B------:R-:W-:Y:S04]  /*3e7d0*/  STL.64 [R1+0x2ef0], R18 ;  /* 0x002ef01201007387 */ /* 0x000fe80000100a00 */
[----:B------:R0:W-:Y:S04]  /*3e7e0*/  STL.64 [R1+0x2ee8], R16 ;  /* 0x002ee81001007387 */ /* 0x0001e80000100a00 */
[----:B------:R-:W2:Y:S01]  /*3e7f0*/  LDL.LU R24, [R1+0x450] ;  /* 0x0004500001187983 */ /* 0x000ea20000300800 */
[----:B---3--:R-:W-:-:S15]  /*3e800*/  HMMA.16816.F32.BF16 R8, R4, R50, R28 ;  /* 0x000000320408723c */ /* 0x008fde000004181c */
[----:B------:R-:W-:-:S08]  /*3e810*/  NOP ;  /* 0x0000000000007918 */ /* 0x000fd00000000000 */
        /* <DEDUP_REMOVED lines=25> */
[----:B-1----:R-:W2:Y:S04]  /*3e9b0*/  LDL.LU R8, [R1+0x4d0] ;  /* 0x0004d00001087983 */ /* 0x002ea80000300800 */
[----:B------:R-:W2:Y:S04]  /*3e9c0*/  LDL.LU R9, [R1+0x4d4] ;  /* 0x0004d40001097983 */ /* 0x000ea80000300800 */
[----:B---3--:R-:W3:Y:S04]  /*3e9d0*/  LDL.LU R10, [R1+0x4d8] ;  /* 0x0004d800010a7983 */ /* 0x008ee80000300800 */
[----:B------:R-:W3:Y:S04]  /*3e9e0*/  LDL.LU R11, [R1+0x4dc] ;  /* 0x0004dc00010b7983 */ /* 0x000ee80000300800 */
[----:B------:R-:W4:Y:S04]  /*3e9f0*/  LDL.LU R36, [R1+0x480] ;  /* 0x0004800001247983 */ /* 0x000f280000300800 */
[----:B------:R-:W4:Y:S04]  /*3ea00*/  LDL.LU R37, [R1+0x484] ;  /* 0x0004840001257983 */ /* 0x000f280000300800 */
[----:B------:R-:W2:Y:S04]  /*3ea10*/  LDL.LU R38, [R1+0x488] ;  /* 0x0004880001267983 */ /* 0x000ea80000300800 */
[----:B------:R-:W2:Y:S04]  /*3ea20*/  LDL.LU R39, [R1+0x48c] ;  /* 0x00048c0001277983 */ /* 0x000ea80000300800 */
[----:B------:R-:W3:Y:S04]  /*3ea30*/  LDL.LU R12, [R1+0x4c0] ;  /* 0x0004c000010c7983 */ /* 0x000ee80000300800 */
[----:B------:R-:W3:Y:S04]  /*3ea40*/  LDL.LU R13, [R1+0x4c4] ;  /* 0x0004c400010d7983 */ /* 0x000ee80000300800 */
[----:B------:R-:W3:Y:S04]  /*3ea50*/  LDL.LU R14, [R1+0x4c8] ;  /* 0x0004c800010e7983 */ /* 0x000ee80000300800 */
[----:B------:R-:W3:Y:S04]  /*3ea60*/  LDL.LU R15, [R1+0x4cc] ;  /* 0x0004cc00010f7983 */ /* 0x000ee80000300800 */
[----:B--2---:R-:W-:Y:S04]  /*3ea70*/  STL.64 [R1+0x2ea0], R38 ;  /* 0x002ea02601007387 */ /* 0x004fe80000100a00 */
[----:B----4-:R0:W-:Y:S04]  /*3ea80*/  STL.64 [R1+0x2e98], R36 ;  /* 0x002e982401007387 */ /* 0x0101e80000100a00 */
[----:B0-----:R-:W2:Y:S04]  /*3ea90*/  LDL.LU R36, [R1+0x4a0] ;  /* 0x0004a00001247983 */ /* 0x001ea80000300800 */
[----:B------:R-:W2:Y:S04]  /*3eaa0*/  LDL.LU R37, [R1+0x4a4] ;  /* 0x0004a40001257983 */ /* 0x000ea80000300800 */
[----:B------:R-:W4:Y:S04]  /*3eab0*/  LDL.LU R38, [R1+0x4a8] ;  /* 0x0004a80001267983 */ /* 0x000f280000300800 */
[----:B------:R-:W4:Y:S04]  /*3eac0*/  LDL.LU R39, [R1+0x4ac] ;  /* 0x0004ac0001277983 */ /* 0x000f280000300800 */
[----:B----4-:R0:W-:Y:S04]  /*3ead0*/  STL.64 [R1+0x2eb0], R38 ;  /* 0x002eb02601007387 */ /* 0x0101e80000100a00 */
[----:B--2---:R-:W-:Y:S04]  /*3eae0*/  STL.64 [R1+0x2ea8], R36 ;  /* 0x002ea82401007387 */ /* 0x004fe80000100a00 */
[----:B0-----:R-:W2:Y:S01]  /*3eaf0*/  LDL.LU.64 R38, [R1+0x68] ;  /* 0x0000680001267983 */ /* 0x001ea20000300a00 */
[C---:B------:R-:W-:Y:S03]  /*3eb00*/  HMMA.16816.F32.BF16 R40, R4.reuse, R34, R40 ;  /* 0x000000220428723c */ /* 0x040fe60000041828 */
[----:B------:R-:W4:Y:S04]  /*3eb10*/  LDL.LU R28, [R1+0x470] ;  /* 0x00047000011c7983 */ /* 0x000f280000300800 */
[----:B------:R-:W4:Y:S04]  /*3eb20*/  LDL.LU R29, [R1+0x474] ;  /* 0x00047400011d7983 */ /* 0x000f280000300800 */
[----:B------:R-:W4:Y:S04]  /*3eb30*/  LDL.LU R30, [R1+0x478] ;  /* 0x00047800011e7983 */ /* 0x000f280000300800 */
[----:B------:R-:W4:Y:S01]  /*3eb40*/  LDL.LU R31, [R1+0x47c] ;  /* 0x00047c00011f7983 */ /* 0x000f220000300800 */
        /* <DEDUP_REMOVED lines=8> */
[----:B0-----:R-:W3:Y:S02]  /*3ebd0*/  LDL.LU.64 R42, [R1+0x2ee0] ;  /* 0x002ee000012a7983 */ /* 0x001ee40000300a00 */
[----:B---3--:R-:W-:-:S15]  /*3ebe0*/  HMMA.16816.F32.BF16 R44, R4, R42, R44 ;  /* 0x0000002a042c723c */ /* 0x008fde000004182c */
[----:B------:R-:W-:-:S08]  /*3ebf0*/  NOP ;  /* 0x0000000000007918 */ /* 0x000fd00000000000 */
[----:B------:R-:W-:Y:S04]  /*3ec00*/  STL.64 [R1+0x360], R44 ;  /* 0x0003602c01007387 */ /* 0x000fe80000100a00 */
[----:B------:R0:W-:Y:S04]  /*3ec10*/  STL.64 [R1+0x368], R46 ;  /* 0x0003682e01007387 */ /* 0x0001e80000100a00 */
        /* <DEDUP_REMOVED lines=8> */
[----:B0-----:R-:W3:Y:S01]  /*3eca0*/  LDL.LU.64 R54, [R1+0x2ed0] ;  /* 0x002ed00001367983 */ /* 0x001ee20000300a00 */
[----:B------:R-:W0:Y:S01]  /*3ecb0*/  S2R R57, SR_TID.X ;  /* 0x0000000000397919 */ /* 0x000e220000002100 */
[----:B------:R-:W1:Y:S01]  /*3ecc0*/  S2R R56, SR_TID.X ;  /* 0x0000000000387919 */ /* 0x000e620000002100 */
[----:B--2---:R-:W-:Y:S01]  /*3ecd0*/  HMMA.16816.F32.BF16 R24, R4, R18, R24 ;  /* 0x000000120418723c */ /* 0x004fe20000041818 */
[----:B------:R-:W2:Y:S01]  /*3ece0*/  LDL.LU.64 R52, [R1+0x2ec8] ;  /* 0x002ec80001347983 */ /* 0x000ea20000300a00 */
[----:B0-----:R-:W-:Y:S01]  /*3ecf0*/  LOP3.LUT R57, R57, 0x7, RZ, 0xc0, !PT ;  /* 0x0000000739397812 */ /* 0x001fe200078ec0ff */
[----:B-1----:R-:W-:-:S04]  /*3ed00*/  IMAD.SHL.U32 R33, R56, 0x2, RZ ;  /* 0x0000000238217824 */ /* 0x002fc800078e00ff */
[----:B------:R-:W-:Y:S02]  /*3ed10*/  IMAD R57, R57, 0x110, RZ ;  /* 0x0000011039397824 */ /* 0x000fe400078e02ff */
[----:B------:R-:W-:-:S03]  /*3ed20*/  IMAD.SHL.U32 R56, R56, 0x80, RZ ;  /* 0x0000008038387824 */ /* 0x000fc600078e00ff */
[----:B------:R-:W-:-:S04]  /*3ed30*/  LOP3.LUT R57, R57, 0x10, R33, 0x78, !PT ;  /* 0x0000001039397812 */ /* 0x000fc800078e7821 */
[----:B------:R-:W-:-:S04]  /*3ed40*/  LOP3.LUT R57, R57, 0x800, R56, 0xf8, !PT ;  /* 0x0000080039397812 */ /* 0x000fc800078ef838 */
[----:B------:R-:W-:-:S05]  /*3ed50*/  LOP3.LUT R57, R57, 0x60, RZ, 0x3c, !PT ;  /* 0x0000006039397812 */ /* 0x000fca00078e3cff */
[----:B------:R-:W-:Y:S01]  /*3ed60*/  LDSM.16.MT88.4 R20, [R57+UR4+0x3000] ;  /* 0x003000043914783b */ /* 0x000fe20008004200 */
[----:B---3--:R-:W-:-:S15]  /*3ed70*/  HMMA.16816.F32.BF16 R8, R4, R54, R8 ;  /* 0x000000360408723c */ /* 0x008fde0000041808 */
[----:B------:R-:W-:-:S08]  /*3ed80*/  NOP ;  /* 0x0000000000007918 */ /* 0x000fd00000000000 */
[----:B------:R-:W-:Y:S04]  /*3ed90*/  STL.64 [R1+0x3e0], R8 ;  /* 0x0003e00801007387 */ /* 0x000fe80000100a00 */
[----:B------:R0:W-:Y:S04]  /*3eda0*/  STL.64 [R1+0x3e8], R10 ;  /* 0x0003e80a01007387 */ /* 0x0001e80000100a00 */
[----:B0-----:R-:W3:Y:S04]  /*3edb0*/  LDL.LU.64 R10, [R1+0x2ec0] ;  /* 0x002ec000010a7983 */ /* 0x001ee80000300a00 */
[----:B------:R-:W3:Y:S04]  /*3edc0*/  LDL.LU.64 R8, [R1+0x2eb8] ;  /* 0x002eb80001087983 */ /* 0x000ee80000300a00 */
[----:B------:R-:W4:Y:S04]  /*3edd0*/  LDL.LU R4, [R1+0x490] ;  /* 0x0004900001047983 */ /* 0x000f280000300800 */
[----:B------:R-:W-:Y:S04]  /*3ede0*/  STL.64 [R1+0x3d0], R24 ;  /* 0x0003d01801007387 */ /* 0x000fe80000100a00 */
[----:B------:R-:W-:Y:S04]  /*3edf0*/  STL.64 [R1+0x3d8], R26 ;  /* 0x0003d81a01007387 */ /* 0x000fe80000100a00 */
[----:B------:R-:W0:Y:S04]  /*3ee00*/  LDSM.16.MT88.4 R24, [R57+UR4+0x3080] ;  /* 0x003080043918783b */ /* 0x000e280008004200 */
[----:B------:R-:W4:Y:S04]  /*3ee10*/  LDL.LU R5, [R1+0x494] ;  /* 0x0004940001057983 */ /* 0x000f280000300800 */
[----:B------:R-:W4:Y:S04]  /*3ee20*/  LDL.LU R6, [R1+0x498] ;  /* 0x0004980001067983 */ /* 0x000f280000300800 */
[----:B------:R-:W4:Y:S04]  /*3ee30*/  LDL.LU R7, [R1+0x49c] ;  /* 0x00049c0001077983 */ /* 0x000f280000300800 */
[----:B0-----:R-:W-:Y:S04]  /*3ee40*/  STL.64 [R1+0x2e50], R26 ;  /* 0x002e501a01007387 */ /* 0x001fe80000100a00 */
        /* <DEDUP_REMOVED lines=8> */
[----:B------:R-:W-:Y:S04]  /*3eed0*/  STL.64 [R1+0x408], R14 ;  /* 0x0004080e01007387 */ /* 0x000fe80000100a00 */
[----:B------:R-:W3:Y:S04]  /*3eee0*/  LDL.LU R48, [R1+0x500] ;  /* 0x0005000001307983 */ /* 0x000ee80000300800 */
[----:B------:R-:W3:Y:S01]  /*3eef0*/  LDL.LU R49, [R1+0x504] ;  /* 0x0005040001317983 */ /* 0x000ee20000300800 */
[----:B0-----:R-:W-:-:S02]  /*3ef00*/  IMAD.MOV.U32 R13, RZ, RZ, R50 ;  /* 0x000000ffff0d7224 */ /* 0x001fc400078e0032 */
[----:B------:R-:W-:Y:S01]  /*3ef10*/  IMAD.MOV.U32 R12, RZ, RZ, R51 ;  /* 0x000000ffff0c7224 */ /* 0x000fe200078e0033 */
[----:B------:R-:W3:Y:S04]  /*3ef20*/  LDL.LU R50, [R1+0x508] ;  /* 0x0005080001327983 */ /* 0x000ee80000300800 */
[----:B------:R-:W3:Y:S01]  /*3ef30*/  LDL.LU R51, [R1+0x50c] ;  /* 0x00050c0001337983 */ /* 0x000ee20000300800 */
[----:B--2---:R-:W-:-:S15]  /*3ef40*/  HMMA.16816.F32.BF16 R24, R8, R38, R24 ;  /* 0x000000260818723c */ /* 0x004fde0000041818 */
[----:B------:R-:W-:-:S08]  /*3ef50*/  NOP ;  /* 0x0000000000007918 */ /* 0x000fd00000000000 */
[----:B------:R0:W-:Y:S04]  /*3ef60*/  STL.64 [R1+0x430], R24 ;  /* 0x0004301801007387 */ /* 0x0001e80000100a00 */
[----:B------:R-:W-:Y:S01]  /*3ef70*/  STL.64 [R1+0x438], R26 ;  /* 0x0004381a01007387 */ /* 0x000fe20000100a00 */
[----:B0-----:R-:W-:Y:S02]  /*3ef80*/  IMAD.MOV.U32 R25, RZ, RZ, R38 ;  /* 0x000000ffff197224 */ /* 0x001fe400078e0026 */
[----:B------:R-:W-:Y:S02]  /*3ef90*/  IMAD.MOV.U32 R24, RZ, RZ, R39 ;  /* 0x000000ffff187224 */ /* 0x000fe400078e0027 */
[----:B------:R-:W2:Y:S04]  /*3efa0*/  LDL.LU.64 R38, [R1+0x2eb0] ;  /* 0x002eb00001267983 */ /* 0x000ea80000300a00 */
[----:B------:R-:W2:Y:S01]  /*3efb0*/  LDL.LU.64 R36, [R1+0x2ea8] ;  /* 0x002ea80001247983 */ /* 0x000ea20000300a00 */
[C---:B----4-:R-:W-:Y:S01]  /*3efc0*/  HMMA.16816.F32.BF16 R4, R8.reuse, R42, R4 ;  /* 0x0000002a0804723c */ /* 0x050fe20000041804 */
[----:B------:R-:W0:Y:S05]  /*3efd0*/  S2R R57, SR_TID.X ;  /* 0x0000000000397919 */ /* 0x000e2a0000002100 */
[----:B--2---:R-:W-:Y:S01]  /*3efe0*/  HMMA.16816.F32.BF16 R32, R8, R34, R36 ;  /* 0x000000220820723c */ /* 0x004fe20000041824 */
[----:B------:R-:W2:Y:S04]  /*3eff0*/  LDL.LU.64 R38, [R1+0x2ea0] ;  /* 0x002ea00001267983 */ /* 0x000ea80000300a00 */
[----:B------:R-:W2:-:S15]  /*3f000*/  LDL.LU.64 R36, [R1+0x2e98] ;  /* 0x002e980001247983 */ /* 0x000e9e0000300a00 */
[----:B------:R-:W-:-:S03]  /*3f010*/  NOP ;  /* 0x0000000000007918 */ /* 0x000fc60000000000 */
[----:B------:R-:W-:Y:S04]  /*3f020*/  STL.64 [R1+0x450], R32 ;  /* 0x0004502001007387 */ /* 0x000fe80000100a00 */
[----:B------:R-:W-:Y:S04]  /*3f030*/  STL.64 [R1+0x458], R34 ;  /* 0x0004582201007387 */ /* 0x000fe80000100a00 */
[----:B------:R-:W-:Y:S04]  /*3f040*/  STL.64 [R1+0x460], R4 ;  /* 0x0004600401007387 */ /* 0x000fe80000100a00 */
[----:B------:R1:W-:Y:S02]  /*3f050*/  STL.64 [R1+0x468], R6 ;  /* 0x0004680601007387 */ /* 0x0003e40000100a00 */
[----:B-1----:R-:W-:Y:S01]  /*3f060*/  HMMA.16816.F32.BF16 R4, R8, R58, R28 ;  /* 0x0000003a0804723c */ /* 0x002fe2000004181c */
[----:B0-----:R-:W-:-:S02]  /*3f070*/  IMAD.SHL.U32 R34, R57, 0x2, RZ ;  /* 0x0000000239227824 */ /* 0x001fc400078e00ff */
[----:B------:R-:W-:Y:S01]  /*3f080*/  IMAD.SHL.U32 R57, R57, 0x80, RZ ;  /* 0x0000008039397824 */ /* 0x000fe200078e00ff */
[----:B------:R-:W-:Y:S02]  /*3f090*/  STL.64 [R1+0x2e68], R46 ;  /* 0x002e682e01007387 */ /* 0x000fe40000100a00 */
[----:B------:R-:W-:Y:S01]  /*3f0a0*/  LOP3.LUT R35, R61, 0x10, R34, 0x78, !PT ;  /* 0x000000103d237812 */ /* 0x000fe200078e7822 */
[----:B------:R-:W-:Y:S02]  /*3f0b0*/  IMAD.MOV.U32 R15, RZ, RZ, R58 ;  /* 0x000000ffff0f7224 */ /* 0x000fe400078e003a */
[----:B------:R-:W-:Y:S01]  /*3f0c0*/  IMAD.MOV.U32 R14, RZ, RZ, R59 ;  /* 0x000000ffff0e7224 */ /* 0x000fe200078e003b */
[----:B------:R-:W-:Y:S02]  /*3f0d0*/  LOP3.LUT R35, R35, 0x800, R57, 0xf8, !PT ;  /* 0x0000080023237812 */ /* 0x000fe400078ef839 */
[----:B------:R-:W-:Y:S01]  /*3f0e0*/  LOP3.LUT R34, R61, 0x30, R34, 0x78, !PT ;  /* 0x000000303d227812 */ /* 0x000fe200078e7822 */
[----:B------:R-:W-:-:S02]  /*3f0f0*/  IMAD.MOV.U32 R27, RZ, RZ, R42 ;  /* 0x000000ffff1b7224 */ /* 0x000fc400078e002a */
[----:B------:R-:W0:Y:S01]  /*3f100*/  LDSM.16.MT88.4 R28, [R35+UR4+0x4000] ;  /* 0x00400004231c783b */ /* 0x000e220008004200 */
[----:B------:R-:W-:-:S03]  /*3f110*/  IMAD.MOV.U32 R26, RZ, RZ, R43 ;  /* 0x000000ffff1a7224 */ /* 0x000fc600078e002b */
[----:B------:R-:W-:Y:S01]  /*3f120*/  LDSM.16.M88.4 R40, [R34+UR4+0x9080] ;  /* 0x009080042228783b */ /* 0x000fe20008000200 */
[----:B--2---:R-:W-:-:S15]  /*3f130*/  HMMA.16816.F32.BF16 R36, R8, R46, R36 ;  /* 0x0000002e0824723c */ /* 0x004fde0000041824 */
[----:B------:R-:W-:-:S08]  /*3f140*/  NOP ;  /* 0x0000000000007918 */ /* 0x000fd00000000000 */
[----:B------:R-:W-:Y:S04]  /*3f150*/  STL.64 [R1+0x480], R36 ;  /* 0x0004802401007387 */ /* 0x000fe80000100a00 */
[----:B------:R-:W-:Y:S04]  /*3f160*/  STL.64 [R1+0x488], R38 ;  /* 0x0004882601007387 */ /* 0x000fe80000100a00 */
[----:B------:R-:W-:Y:S04]  /*3f170*/  STL.64 [R1+0x4a0], R4 ;  /* 0x0004a00401007387 */ /* 0x000fe80000100a00 */
[----:B------:R-:W-:Y:S04]  /*3f180*/  STL.64 [R1+0x4a8], R6 ;  /* 0x0004a80601007387 */ /* 0x000fe80000100a00 */
[----:B------:R-:W2:Y:S04]  /*3f190*/  LDL.LU R56, [R1+0x4e0] ;  /* 0x0004e00001387983 */ /* 0x000ea80000300800 */
[----:B------:R-:W2:Y:S04]  /*3f1a0*/  LDL.LU R57, [R1+0x4e4] ;  /* 0x0004e40001397983 */ /* 0x000ea80000300800 */
[----:B------:R-:W2:Y:S04]  /*3f1b0*/  LDL.LU R58, [R1+0x4e8] ;  /* 0x0004e800013a7983 */ /* 0x000ea80000300800 */
[----:B------:R-:W2:Y:S04]  /*3f1c0*/  LDL.LU R59, [R1+0x4ec] ;  /* 0x0004ec00013b7983 */ /* 0x000ea80000300800 */
[----:B------:R-:W1:Y:S04]  /*3f1d0*/  LDSM.16.M88.4 R4, [R34+UR4+0x8080] ;  /* 0x008080042204783b */ /* 0x000e680008000200 */
[----:B0-----:R0:W-:Y:S04]  /*3f1e0*/  STL.64 [R1+0x2de8], R30 ;  /* 0x002de81e01007387 */ /* 0x0011e80000100a00 */
[----:B------:R-:W-:Y:S04]  /*3f1f0*/  STL.64 [R1+0x2de0], R28 ;  /* 0x002de01c01007387 */ /* 0x000fe80000100a00 */
[----:B------:R-:W4:Y:S01]  /*3f200*/  LDSM.16.M88.4 R36, [R34+UR4+0x8880] ;  /* 0x008880042224783b */ /* 0x000f220008000200 */
[----:B0-----:R-:W-:-:S02]  /*3f210*/  IMAD.MOV.U32 R30, RZ, RZ, R27 ;  /* 0x000000ffff1e7224 */ /* 0x001fc400078e001b */
[----:B------:R-:W-:Y:S01]  /*3f220*/  IMAD.MOV.U32 R31, RZ, RZ, R26 ;  /* 0x000000ffff1f7224 */ /* 0x000fe200078e001a */
[----:B-1----:R0:W-:Y:S04]  /*3f230*/  STL [R1+0x2b84], R6 ;  /* 0x002b840601007387 */ /* 0x0021e80000100800 */
[----:B------:R1:W-:Y:S04]  /*3f240*/  STL [R1+0x2b80], R7 ;  /* 0x002b800701007387 */ /* 0x0003e80000100800 */
[----:B------:R-:W-:Y:S04]  /*3f250*/  STL.64 [R1+0x80], R40 ;  /* 0x0000802801007387 */ /* 0x000fe80000100a00 */
[----:B------:R-:W-:Y:S01]  /*3f260*/  STL.64 [R1+0x88], R42 ;  /* 0x0000882a01007387 */ /* 0x000fe20000100a00 */
[----:B0-----:R-:W-:-:S02]  /*3f270*/  IMAD.MOV.U32 R6, RZ, RZ, R41 ;  /* 0x000000ffff067224 */ /* 0x001fc400078e0029 */
[----:B-1----:R-:W-:-:S05]  /*3f280*/  IMAD.MOV.U32 R7, RZ, RZ, R40 ;  /* 0x000000ffff077224 */ /* 0x002fca00078e0028 */
[----:B------:R-:W-:Y:S04]  /*3f290*/  STL.64 [R1+0x2e00], R6 ;  /* 0x002e000601007387 */ /* 0x000fe80000100a00 */
[----:B------:R3:W-:Y:S02]  /*3f2a0*/  STL.64 [R1+0x2df8], R4 ;  /* 0x002df80401007387 */ /* 0x0007e40000100a00 */
[----:B---3--:R-:W-:Y:S02]  /*3f2b0*/  HMMA.16816.F32.BF16 R4, R8, R54, R48 ;  /* 0x000000360804723c */ /* 0x008fe40000041830 */
[----:B------:R-:W-:-:S15]  /*3f2c0*/  STL.64 [R1+0x2e70], R30 ;  /* 0x002e701e01007387 */ /* 0x000fde0000100a00 */
[----:B------:R-:W-:-:S06]  /*3f2d0*/  NOP ;  /* 0x0000000000007918 */ /* 0x000fcc0000000000 */
[----:B------:R-:W-:Y:S04]  /*3f2e0*/  STL.64 [R1+0x4d0], R4 ;  /* 0x0004d00401007387 */ /* 0x000fe80000100a00 */
[----:B------:R-:W-:Y:S01]  /*3f2f0*/  STL [R1+0x4d8], R6 ;  /* 0x0004d80601007387 */ /* 0x000fe20000100800 */
[----:B------:R-:W-:-:S03]  /*3f300*/  IMAD.MOV.U32 R61, RZ, RZ, R7 ;  /* 0x000000ffff3d7224 */ /* 0x000fc600078e0007 */
[----:B------:R-:W0:Y:S04]  /*3f310*/  LDSM.16.M88.4 R4, [R34+UR4+0x9880] ;  /* 0x009880042204783b */ /* 0x000e280008000200 */
[----:B------:R-:W-:Y:S04]  /*3f320*/  STL.64 [R1+0x2e80], R54 ;  /* 0x002e803601007387 */ /* 0x000fe80000100a00 */
[----:B------:R-:W-:Y:S04]  /*3f330*/  STL.64 [R1+0x2e78], R52 ;  /* 0x002e783401007387 */ /* 0x000fe80000100a00 */
[----:B----4-:R-:W-:Y:S04]  /*3f340*/  STL.64 [R1+0x90], R36 ;  /* 0x0000902401007387 */ /* 0x010fe80000100a00 */
[----:B------:R1:W-:Y:S04]  /*3f350*/  STL.64 [R1+0x98], R38 ;  /* 0x0000982601007387 */ /* 0x0003e80000100a00 */
[----:B0-----:R-:W-:Y:S01]  /*3f360*/  STL.64 [R1+0x10], R4 ;  /* 0x0000100401007387 */ /* 0x001fe20000100a00 */
[----:B-1----:R-:W-:-:S03]  /*3f370*/  IMAD.MOV.U32 R39, RZ, RZ, R4 ;  /* 0x000000ffff277224 */ /* 0x002fc600078e0004 */
[----:B------:R-:W-:Y:S01]  /*3f380*/  STL.64 [R1+0x18], R6 ;  /* 0x0000180601007387 */ /* 0x000fe20000100a00 */
[----:B------:R-:W-:-:S05]  /*3f390*/  IMAD.MOV.U32 R38, RZ, RZ, R5 ;  /* 0x000000ffff267224 */ /* 0x000fca00078e0005 */
[----:B------:R0:W-:Y:S04]  /*3f3a0*/  STL.64 [R1+0x2e10], R38 ;  /* 0x002e102601007387 */ /* 0x0001e80000100a00 */
[----:B------:R-:W-:Y:S01]  /*3f3b0*/  STL.64 [R1+0x2e08], R36 ;  /* 0x002e082401007387 */ /* 0x000fe20000100a00 */
[----:B0-----:R-:W-:Y:S02]  /*3f3c0*/  IMAD.MOV.U32 R38, RZ, RZ, R25 ;  /* 0x000000ffff267224 */ /* 0x001fe400078e0019 */
[----:B------:R-:W-:-:S05]  /*3f3d0*/  IMAD.MOV.U32 R39, RZ, RZ, R24 ;  /* 0x000000ffff277224 */ /* 0x000fca00078e0018 */
[----:B------:R-:W-:Y:S04]  /*3f3e0*/  STL.64 [R1+0x2e90], R38 ;  /* 0x002e902601007387 */ /* 0x000fe80000100a00 */
[----:B------:R-:W-:Y:S04]  /*3f3f0*/  STL.64 [R1+0x2e60], R18 ;  /* 0x002e601201007387 */ /* 0x000fe80000100a00 */
[----:B------:R-:W-:Y:S01]  /*3f400*/  STL.64 [R1+0x2e58], R16 ;  /* 0x002e581001007387 */ /* 0x000fe20000100a00 */
[----:B--2---:R-:W-:Y:S03]  /*3f410*/  HMMA.16816.F32.BF16 R4, R8, R18, R56 ;  /* 0x000000120804723c */ /* 0x004fe60000041838 */
[----:B------:R-:W0:Y:S04]  /*3f420*/  LDSM.16.M88.4 R56, [R34+UR4+0xa880] ;  /* 0x00a880042238783b */ /* 0x000e280008000200 */
[----:B------:R-:W-:-:S15]  /*3f430*/  LDSM.16.M88.4 R8, [R34+UR4+0xb080] ;  /* 0x00b080042208783b */ /* 0x000fde0008000200 */
[----:B------:R-:W-:-:S01]  /*3f440*/  NOP ;  /* 0x0000000000007918 */ /* 0x000fc20000000000 */
[----:B------:R-:W-:Y:S04]  /*3f450*/  STL.64 [R1+0x4c0], R4 ;  /* 0x0004c00401007387 */ /* 0x000fe80000100a00 */
[----:B------:R-:W-:Y:S04]  /*3f460*/  STL.64 [R1+0x4c8], R6 ;  /* 0x0004c80601007387 */ /* 0x000fe80000100a00 */
[----:B------:R-:W1:Y:S04]  /*3f470*/  LDSM.16.M88.4 R4, [R34+UR4+0xa080] ;  /* 0x00a080042204783b */ /* 0x000e680008000200 */
[----:B0-----:R0:W-:Y:S02]  /*3f480*/  STL [R1+0x2b74], R58 ;  /* 0x002b743a01007387 */ /* 0x0011e40000100800 */
[----:B0-----:R-:W-:-:S02]  /*3f490*/  IMAD.MOV.U32 R58, RZ, RZ, R15 ;  /* 0x000000ffff3a7224 */ /* 0x001fc400078e000f */
[----:B-1----:R-:W-:Y:S04]  /*3f4a0*/  STL.64 [R1], R4 ;  /* 0x0000000401007387 */ /* 0x002fe80000100a00 */
[----:B------:R-:W-:Y:S04]  /*3f4b0*/  STL.64 [R1+0x8], R6 ;  /* 0x0000080601007387 */ /* 0x000fe80000100a00 */
[----:B------:R0:W-:Y:S04]  /*3f4c0*/  STL [R1+0x2b70], R59 ;  /* 0x002b703b01007387 */ /* 0x0001e80000100800 */
[----:B------:R-:W-:Y:S01]  /*3f4d0*/  STL.64 [R1+0x2dd0], R56 ;  /* 0x002dd03801007387 */ /* 0x000fe20000100a00 */
[----:B0-----:R-:W-:-:S05]  /*3f4e0*/  IMAD.MOV.U32 R59, RZ, RZ, R14 ;  /* 0x000000ffff3b7224 */ /* 0x001fca00078e000e */
[----:B------:R-:W-:Y:S04]  /*3f4f0*/  STL.64 [R1+0x2e88], R58 ;  /* 0x002e883a01007387 */ /* 0x000fe80000100a00 */
[----:B------:R-:W2:Y:S04]  /*3f500*/  LDL.LU R40, [R1+0x2e0] ;  /* 0x0002e00001287983 */ /* 0x000ea80000300800 */
[----:B------:R-:W2:Y:S04]  /*3f510*/  LDL.LU R41, [R1+0x2e4] ;  /* 0x0002e40001297983 */ /* 0x000ea80000300800 */
[----:B------:R-:W3:Y:S04]  /*3f520*/  LDL.LU R42, [R1+0x2e8] ;  /* 0x0002e800012a7983 */ /* 0x000ee80000300800 */
[----:B------:R-:W3:Y:S04]  /*3f530*/  LDL.LU R43, [R1+0x2ec] ;  /* 0x0002ec00012b7983 */ /* 0x000ee80000300800 */
[----:B---3--:R-:W-:Y:S04]  /*3f540*/  STL.64 [R1+0x2e20], R42 ;  /* 0x002e202a01007387 */ /* 0x008fe80000100a00 */
[----:B--2---:R0:W-:Y:S04]  /*3f550*/  STL.64 [R1+0x2e18], R40 ;  /* 0x002e182801007387 */ /* 0x0041e80000100a00 */
[----:B------:R-:W2:Y:S04]  /*3f560*/  LDL.LU R4, [R1+0x370] ;  /* 0x0003700001047983 */ /* 0x000ea80000300800 */
[----:B------:R-:W2:Y:S04]  /*3f570*/  LDL.LU R5, [R1+0x374] ;  /* 0x0003740001057983 */ /* 0x000ea80000300800 */
[----:B------:R-:W3:Y:S04]  /*3f580*/  LDL.LU R6, [R1+0x378] ;  /* 0x0003780001067983 */ /* 0x000ee80000300800 */
[----:B------:R-:W3:Y:S04]  /*3f590*/  LDL.LU R7, [R1+0x37c] ;  /* 0x00037c0001077983 */ /* 0x000ee80000300800 */
[----:B---3--:R1:W-:Y:S04]  /*3f5a0*/  STL.64 [R1+0x2e30], R6 ;  /* 0x002e300601007387 */ /* 0x0083e80000100a00 */
[----:B--2---:R-:W-:Y:S04]  /*3f5b0*/  STL.64 [R1+0x2e28], R4 ;  /* 0x002e280401007387 */ /* 0x004fe80000100a00 */
[----:B0-----:R-:W2:Y:S04]  /*3f5c0*/  LDL.LU R40, [R1+0x390] ;  /* 0x0003900001287983 */ /* 0x001ea80000300800 */
[----:B------:R-:W2:Y:S04]  /*3f5d0*/  LDL.LU R41, [R1+0x394] ;  /* 0x0003940001297983 */ /* 0x000ea80000300800 */
[----:B------:R-:W3:Y:S04]  /*3f5e0*/  LDL.LU R42, [R1+0x398] ;  /* 0x00039800012a7983 */ /* 0x000ee80000300800 */
[----:B------:R-:W3:Y:S04]  /*3f5f0*/  LDL.LU R43, [R1+0x39c] ;  /* 0x00039c00012b7983 */ /* 0x000ee80000300800 */
[----:B------:R-:W4:Y:S04]  /*3f600*/  LDL.LU R48, [R1+0x540] ;  /* 0x0005400001307983 */ /* 0x000f280000300800 */
[----:B------:R-:W4:Y:S04]  /*3f610*/  LDL.LU R49, [R1+0x544] ;  /* 0x0005440001317983 */ /* 0x000f280000300800 */
[----:B------:R-:W4:Y:S04]  /*3f620*/  LDL.LU R50, [R1+0x548] ;  /* 0x0005480001327983 */ /* 0x000f280000300800 */
[----:B------:R-:W4:Y:S01]  /*3f630*/  LDL.LU R51, [R1+0x54c] ;  /* 0x00054c0001337983 */ /* 0x000f220000300800 */
[----:B-1----:R-:W-:-:S02]  /*3f640*/  IMAD.MOV.U32 R6, RZ, RZ, R13 ;  /* 0x000000ffff067224 */ /* 0x002fc400078e000d */
[----:B------:R-:W-:Y:S02]  /*3f650*/  IMAD.MOV.U32 R7, RZ, RZ, R12 ;  /* 0x000000ffff077224 */ /* 0x000fe400078e000c */
[----:B------:R-:W0:Y:S04]  /*3f660*/  LDSM.16.M88.4 R12, [R34+UR4+0xb880] ;  /* 0x00b88004220c783b */ /* 0x000e280008000200 */
[----:B------:R-:W-:Y:S04]  /*3f670*/  LDSM.16.MT88.4 R32, [R35+UR4+0x4080] ;  /* 0x004080042320783b */ /* 0x000fe80008004200 */
[----:B---3--:R-:W-:Y:S04]  /*3f680*/  STL.64 [R1+0x2e40], R42 ;  /* 0x002e402a01007387 */ /* 0x008fe80000100a00 */
[----:B--2---:R1:W-:Y:S04]  /*3f690*/  STL.64 [R1+0x2e38], R40 ;  /* 0x002e382801007387 */ /* 0x0043e80000100a00 */
[----:B-1----:R-:W2:Y:S04]  /*3f6a0*/  LDL.LU R40, [R1+0x4f0] ;  /* 0x0004f00001287983 */ /* 0x002ea80000300800 */
        /* <DEDUP_REMOVED lines=15> */
[----:B------:R-:W3:Y:S04]  /*3f7a0*/  LDL.LU.64 R30, [R1+0x58] ;  /* 0x00005800011e7983 */ /* 0x000ee80000300a00 */
        /* <DEDUP_REMOVED lines=12> */
[----:B------:R-:W-:Y:S04]  /*3f870*/  STL [R1+0x2b7c], R10 ;  /* 0x002b7c0a01007387 */ /* 0x000fe80000100800 */
[----:B------:R-:W-:Y:S04]  /*3f880*/  STL [R1+0x2b78], R11 ;  /* 0x002b780b01007387 */ /* 0x000fe80000100800 */
[----:B------:R1:W-:Y:S04]  /*3f890*/  STL.64 [R1+0x2dd8], R8 ;  /* 0x002dd80801007387 */ /* 0x0003e80000100a00 */
[----:B-1----:R-:W4:Y:S04]  /*3f8a0*/  LDL.LU R8, [R1+0x310] ;  /* 0x0003100001087983 */ /* 0x002f280000300800 */
[----:B------:R-:W4:Y:S04]  /*3f8b0*/  LDL.LU R9, [R1+0x314] ;  /* 0x0003140001097983 */ /* 0x000f280000300800 */
[----:B------:R-:W4:Y:S04]  /*3f8c0*/  LDL.LU R10, [R1+0x318] ;  /* 0x00031800010a7983 */ /* 0x000f280000300800 */
[----:B------:R-:W4:Y:S04]  /*3f8d0*/  LDL.LU R11, [R1+0x31c] ;  /* 0x00031c00010b7983 */ /* 0x000f280000300800 */
[----:B0-----:R-:W-:Y:S04]  /*3f8e0*/  STL [R1+0x2b8c], R14 ;  /* 0x002b8c0e01007387 */ /* 0x001fe80000100800 */
[----:B------:R-:W-:Y:S04]  /*3f8f0*/  STL [R1+0x2b88], R15 ;  /* 0x002b880f01007387 */ /* 0x000fe80000100800 */
[----:B------:R0:W-:Y:S04]  /*3f900*/  STL.64 [R1+0x2dc8], R12 ;  /* 0x002dc80c01007387 */ /* 0x0001e80000100a00 */
[----:B0-----:R-:W4:Y:S04]  /*3f910*/  LDL.LU R12, [R1+0x550] ;  /* 0x00055000010c7983 */ /* 0x001f280000300800 */
[----:B------:R-:W4:Y:S04]  /*3f920*/  LDL.LU R13, [R1+0x554] ;  /* 0x00055400010d7983 */ /* 0x000f280000300800 */
[----:B------:R-:W4:Y:S04]  /*3f930*/  LDL.LU R14, [R1+0x558] ;  /* 0x00055800010e7983 */ /* 0x000f280000300800 */
[----:B------:R-:W4:Y:S01]  /*3f940*/  LDL.LU R15, [R1+0x55c] ;  /* 0x00055c00010f7983 */ /* 0x000f220000300800 */
[----:B--2---:R-:W-:-:S15]  /*3f950*/  HMMA.16816.F32.BF16 R36, R20, R6, R36 ;  /* 0x000000061424723c */ /* 0x004fde0000041824 */
[----:B------:R-:W-:-:S08]  /*3f960*/  NOP ;  /* 0x0000000000007918 */ /* 0x000fd00000000000 */
[----:B------:R-:W-:Y:S04]  /*3f970*/  STL.64 [R1+0x4e0], R36 ;  /* 0x0004e02401007387 */ /* 0x000fe80000100a00 */
[----:B------:R0:W-:Y:S04]  /*3f980*/  STL.64 [R1+0x4e8], R38 ;  /* 0x0004e82601007387 */ /* 0x0001e80000100a00 */
[----:B0-----:R-:W4:Y:S01]  /*3f990*/  LDL.LU.64 R38, [R1+0x2e90] ;  /* 0x002e900001267983 */ /* 0x001f220000300a00 */
[----:B---3--:R-:W-:Y:S06]  /*3f9a0*/  HMMA.16816.F32.BF16 R52, R20, R30, R52 ;  /* 0x0000001e1434723c */ /* 0x008fec0000041834 */
[----:B------:R-:W-:-:S02]  /*3f9b0*/  IMAD.MOV.U32 R5, RZ, RZ, R30 ;  /* 0x000000ffff057224 */ /* 0x000fc400078e001e */
[----:B------:R-:W-:Y:S01]  /*3f9c0*/  IMAD.MOV.U32 R4, RZ, RZ, R31 ;  /* 0x000000ffff047224 */ /* 0x000fe200078e001f */
[----:B----4-:R-:W-:-:S15]  /*3f9d0*/  HMMA.16816.F32.BF16 R56, R20, R38, R56 ;  /* 0x000000261438723c */ /* 0x010fde0000041838 */
[----:B------:R-:W-:-:S08]  /*3f9e0*/  NOP ;  /* 0x0000000000007918 */ /* 0x000fd00000000000 */
[----:B------:R-:W-:Y:S04]  /*3f9f0*/  STL.64 [R1+0x500], R56 ;  /* 0x0005003801007387 */ /* 0x000fe80000100a00 */
[----:B------:R0:W-:Y:S04]  /*3fa00*/  STL.64 [R1+0x508], R58 ;  /* 0x0005083a01007387 */ /* 0x0001e80000100a00 */
[----:B0-----:R-:W2:Y:S04]  /*3fa10*/  LDL.LU.64 R58, [R1+0x2e88] ;  /* 0x002e8800013a7983 */ /* 0x001ea80000300a00 */
[----:B------:R-:W-:Y:S04]  /*3fa20*/  STL.64 [R1+0x520], R52 ;  /* 0x0005203401007387 */ /* 0x000fe80000100a00 */
[----:B------:R0:W-:Y:S04]  /*3fa30*/  STL.64 [R1+0x528], R54 ;  /* 0x0005283601007387 */ /* 0x0001e80000100a00 */
[----:B0-----:R-:W3:Y:S04]  /*3fa40*/  LDL.LU.64 R54, [R1+0x2e80] ;  /* 0x002e800001367983 */ /* 0x001ee80000300a00 */
[----:B------:R-:W4:Y:S04]  /*3fa50*/  LDL.LU.64 R52, [R1+0x2e78] ;  /* 0x002e780001347983 */ /* 0x000f280000300a00 */
[----:B------:R-:W2:Y:S02]  /*3fa60*/  LDL.LU.64 R30, [R1+0x2e70] ;  /* 0x002e7000011e7983 */ /* 0x000ea40000300a00 */
[----:B--2---:R-:W-:-:S15]  /*3fa70*/  HMMA.16816.F32.BF16 R44, R20, R30, R44 ;  /* 0x0000001e142c723c */ /* 0x004fde000004182c */
[----:B------:R-:W-:-:S08]  /*3fa80*/  NOP ;  /* 0x0000000000007918 */ /* 0x000fd00000000000 */
[----:B------:R-:W-:Y:S04]  /*3fa90*/  STL.64 [R1+0x570], R44 ;  /* 0x0005702c01007387 */ /* 0x000fe80000100a00 */
[----:B------:R0:W-:Y:S04]  /*3faa0*/  STL.64 [R1+0x578], R46 ;  /* 0x0005782e01007387 */ /* 0x0001e80000100a00 */
[----:B0-----:R-:W2:Y:S01]  /*3fab0*/  LDL.LU.64 R46, [R1+0x2e68] ;  /* 0x002e6800012e7983 */ /* 0x001ea20000300a00 */
[C---:B------:R-:W-:Y:S06]  /*3fac0*/  HMMA.16816.F32.BF16 R48, R20.reuse, R58, R48 ;  /* 0x0000003a1430723c */ /* 0x040fec0000041830 */
[C---:B---3--:R-:W-:Y:S06]  /*3fad0*/  HMMA.16816.F32.BF16 R16, R20.reuse, R54, R16 ;  /* 0x000000361410723c */ /* 0x048fec0000041810 */
[----:B--2---:R-:W-:-:S15]  /*3fae0*/  HMMA.16816.F32.BF16 R12, R20, R46, R12 ;  /* 0x0000002e140c723c */ /* 0x004fde000004180c */
        /* <DEDUP_REMOVED lines=20> */
[----:B------:R-:W-:Y:S04]  /*3fc30*/  STL.64 [R1+0x550], R20 ;  /* 0x0005501401007387 */ /* 0x000fe80000100a00 */
[----:B------:R0:W-:Y:S02]  /*3fc40*/  STL.64 [R1+0x558], R22 ;  /* 0x0005581601007387 */ /* 0x0001e40000100a00 */
[----:B0-----:R-:W-:Y:S02]  /*3fc50*/  IMAD.MOV.U32 R22, RZ, RZ, R5 ;  /* 0x000000ffff167224 */ /* 0x001fe400078e0005 */
[----:B------:R-:W-:Y:S02]  /*3fc60*/  IMAD.MOV.U32 R23, RZ, RZ, R4 ;  /* 0x000000ffff177224 */ /* 0x000fe400078e0004 */
[----:B---3--:R-:W-:Y:S01]  /*3fc70*/  HMMA.16816.F32.BF16 R4, R24, R6, R40 ;  /* 0x000000061804723c */ /* 0x008fe20000041828 */
[----:B------:R-:W3:Y:S04]  /*3fc80*/  LDL.LU.64 R42, [R1+0x2e40] ;  /* 0x002e4000012a7983 */ /* 0x000ee80000300a00 */
[----:B------:R-:W3:-:S15]  /*3fc90*/  LDL.LU.64 R40, [R1+0x2e38] ;  /* 0x002e380001287983 */ /* 0x000ede0000300a00 */
[----:B------:R-:W-:-:S03]  /*3fca0*/  NOP ;  /* 0x0000000000007918 */ /* 0x000fc60000000000 */
[----:B------:R-:W-:Y:S04]  /*3fcb0*/  STL.64 [R1+0x540], R4 ;  /* 0x0005400401007387 */ /* 0x000fe80000100a00 */
[----:B------:R0:W-:Y:S04]  /*3fcc0*/  STL.64 [R1+0x548], R6 ;  /* 0x0005480601007387 */ /* 0x0001e80000100a00 */
[----:B0-----:R-:W4:Y:S04]  /*3fcd0*/  LDL.LU.64 R6, [R1+0x2e30] ;  /* 0x002e300001067983 */ /* 0x001f280000300a00 */
[----:B------:R-:W4:Y:S01]  /*3fce0*/  LDL.LU.64 R4, [R1+0x2e28] ;  /* 0x002e280001047983 */ /* 0x000f220000300a00 */
[C---:B---3--:R-:W-:Y:S03]  /*3fcf0*/  HMMA.16816.F32.BF16 R36, R24.reuse, R38, R40 ;  /* 0x000000261824723c */ /* 0x048fe60000041828 */
[----:B------:R-:W3:Y:S04]  /*3fd00*/  LDL.LU.64 R42, [R1+0x2e20] ;  /* 0x002e2000012a7983 */ /* 0x000ee80000300a00 */
[----:B------:R-:W3:Y:S01]  /*3fd10*/  LDL.LU.64 R40, [R1+0x2e18] ;  /* 0x002e180001287983 */ /* 0x000ee20000300a00 */
[----:B------:R-:W-:Y:S01]  /*3fd20*/  HMMA.16816.F32.BF16 R8, R24, R30, R8 ;  /* 0x0000001e1808723c */ /* 0x000fe20000041808 */
[----:B------:R-:W-:-:S05]  /*3fd30*/  IMAD.MOV.U32 R51, RZ, RZ, R60 ;  /* 0x000000ffff337224 */ /* 0x000fca00078e003c */
[C---:B----4-:R-:W-:Y:S09]  /*3fd40*/  HMMA.16816.F32.BF16 R20, R24.reuse, R22, R4 ;  /* 0x000000161814723c */ /* 0x050ff20000041804 */
[----:B------:R-:W-:Y:S04]  /*3fd50*/  STL.64 [R1+0x530], R36 ;  /* 0x0005302401007387 */ /* 0x000fe80000100a00 */
[----:B------:R0:W-:Y:S05]  /*3fd60*/  STL.64 [R1+0x538], R38 ;  /* 0x0005382601007387 */ /* 0x0001ea0000100a00 */
[----:B------:R-:W-:Y:S01]  /*3fd70*/  IMAD.MOV.U32 R60, RZ, RZ, R11 ;  /* 0x000000ffff3c7224 */ /* 0x000fe200078e000b */
[----:B0-----:R-:W4:Y:S04]  /*3fd80*/  LDL.LU.64 R38, [R1+0x2e10] ;  /* 0x002e100001267983 */ /* 0x001f280000300a00 */
[----:B------:R-:W4:Y:S04]  /*3fd90*/  LDL.LU.64 R36, [R1+0x2e08] ;  /* 0x002e080001247983 */ /* 0x000f280000300a00 */
[----:B------:R-:W4:Y:S04]  /*3fda0*/  LDL.LU.64 R6, [R1+0x2e00] ;  /* 0x002e000001067983 */ /* 0x000f280000300a00 */
[----:B------:R-:W4:Y:S04]  /*3fdb0*/  LDL.LU.64 R4, [R1+0x2df8] ;  /* 0x002df80001047983 */ /* 0x000f280000300a00 */
[----:B------:R-:W-:Y:S04]  /*3fdc0*/  STL.64 [R1+0x4f0], R8 ;  /* 0x0004f00801007387 */ /* 0x000fe80000100a00 */
[----:B------:R-:W-:Y:S04]  /*3fdd0*/  STL.64 [R1+0x510], R20 ;  /* 0x0005101401007387 */ /* 0x000fe80000100a00 */
[----:B------:R-:W-:Y:S04]  /*3fde0*/  STL.64 [R1+0x518], R22 ;  /* 0x0005181601007387 */ /* 0x000fe80000100a00 */
[----:B------:R3:W-:Y:S04]  /*3fdf0*/  STL [R1+0x4f8], R10 ;  /* 0x0004f80a01007387 */ /* 0x0007e80000100800 */
[----:B------:R-:W-:Y:S04]  /*3fe00*/  STL [R1+0x2c30], R60 ;  /* 0x002c303c01007387 */ /* 0x000fe80000100800 */
[----:B------:R-:W4:Y:S01]  /*3fe10*/  LDL.LU R28, [R1+0x270] ;  /* 0x00027000011c7983 */ /* 0x000f220000300800 */
[----:B---3--:R-:W-:-:S15]  /*3fe20*/  HMMA.16816.F32.BF16 R8, R24, R46, R40 ;  /* 0x0000002e1808723c */ /* 0x008fde0000041828 */
[----:B------:R-:W-:-:S08]  /*3fe30*/  NOP ;  /* 0x0000000000007918 */ /* 0x000fd00000000000 */
[----:B------:R0:W-:Y:S04]  /*3fe40*/  STL.64 [R1+0x4b0], R8 ;  /* 0x0004b00801007387 */ /* 0x0001e80000100a00 */
[----:B------:R2:W-:Y:S04]  /*3fe50*/  STL.64 [R1+0x4b8], R10 ;  /* 0x0004b80a01007387 */ /* 0x0005e80000100a00 */
[----:B------:R-:W4:Y:S04]  /*3fe60*/  LDL.LU R29, [R1+0x274] ;  /* 0x00027400011d7983 */ /* 0x000f280000300800 */
[----:B------:R-:W4:Y:S04]  /*3fe70*/  LDL.LU R30, [R1+0x278] ;  /* 0x00027800011e7983 */ /* 0x000f280000300800 */
[----:B------:R-:W4:Y:S04]  /*3fe80*/  LDL.LU R31, [R1+0x27c] ;  /* 0x00027c00011f7983 */ /* 0x000f280000300800 */
[----:B------:R-:W3:Y:S04]  /*3fe90*/  LDL.LU R40, [R1+0x220] ;  /* 0x0002200001287983 */ /* 0x000ee80000300800 */
[----:B------:R-:W3:Y:S04]  /*3fea0*/  LDL.LU R41, [R1+0x224] ;  /* 0x0002240001297983 */ /* 0x000ee80000300800 */
[----:B------:R-:W3:Y:S04]  /*3feb0*/  LDL.LU R42, [R1+0x228] ;  /* 0x00022800012a7983 */ /* 0x000ee80000300800 */
[----:B------:R-:W3:Y:S04]  /*3fec0*/  LDL.LU R43, [R1+0x22c] ;  /* 0x00022c00012b7983 */ /* 0x000ee80000300800 */
[----:B0-----:R-:W3:Y:S04]  /*3fed0*/  LDL.LU R8, [R1+0x210] ;  /* 0x0002100001087983 */ /* 0x001ee80000300800 */
[----:B------:R-:W3:Y:S01]  /*3fee0*/  LDL.LU R9, [R1+0x214] ;  /* 0x0002140001097983 */ /* 0x000ee20000300800 */
[----:B--2---:R-:W-:-:S03]  /*3fef0*/  IMAD.MOV.U32 R10, RZ, RZ, R17 ;  /* 0x000000ffff0a7224 */ /* 0x004fc600078e0011 */
[----:B------:R-:W2:Y:S01]  /*3ff00*/  LDL.LU R17, [R1+0x2df0] ;  /* 0x002df00001117983 */ /* 0x000ea20000300800 */
[C---:B------:R-:W-:Y:S06]  /*3ff10*/  HMMA.16816.F32.BF16 R56, R24.reuse, R58, R12 ;  /* 0x0000003a1838723c */ /* 0x040fec000004180c */
[C---:B------:R-:W-:Y:S01]  /*3ff20*/  HMMA.16816.F32.BF16 R12, R24.reuse, R54, R48 ;  /* 0x00000036180c723c */ /* 0x040fe20000041830 */
[----:B------:R-:W3:Y:S04]  /*3ff30*/  LDL.LU R11, [R1+0x21c] ;  /* 0x00021c00010b7983 */ /* 0x000ee80000300800 */
[----:B------:R-:W3:Y:S04]  /*3ff40*/  LDL.LU R44, [R1+0x200] ;  /* 0x00020000012c7983 */ /* 0x000ee80000300800 */
[----:B------:R-:W3:Y:S04]  /*3ff50*/  LDL.LU R45, [R1+0x204] ;  /* 0x00020400012d7983 */ /* 0x000ee80000300800 */
[----:B------:R-:W3:Y:S04]  /*3ff60*/  LDL.LU R46, [R1+0x208] ;  /* 0x00020800012e7983 */ /* 0x000ee80000300800 */
[----:B------:R-:W3:Y:S04]  /*3ff70*/  LDL.LU R47, [R1+0x20c] ;  /* 0x00020c00012f7983 */ /* 0x000ee80000300800 */
[----:B--2---:R-:W0:Y:S01]  /*3ff80*/  LDSM.16.MT88.4 R20, [R17+UR4+0x4000] ;  /* 0x004000041114783b */ /* 0x004e220008004200 */
[----:B----4-:R-:W-:Y:S03]  /*3ff90*/  HMMA.16816.F32.BF16 R24, R24, R18, R28 ;  /* 0x000000121818723c */ /* 0x010fe6000004181c */
[----:B0-----:R-:W-:Y:S04]  /*3ffa0*/  STL.64 [R1+0x2d70], R22 ;  /* 0x002d701601007387 */ /* 0x001fe80000100a00 */
[----:B------:R0:W-:Y:S04]  /*3ffb0*/  STL.64 [R1+0x2d68], R20 ;  /* 0x002d681401007387 */ /* 0x0001e80000100a00 */
[----:B0-----:R-:W2:Y:S04]  /*3ffc0*/  LDL.64 R20, [R1] ;  /* 0x0000000001147983 */ /* 0x001ea80000100a00 */
[----:B------:R-:W-:Y:S04]  /*3ffd0*/  STL.64 [R1+0x470], R12 ;  /* 0x0004700c01007387 */ /* 0x000fe80000100a00 */
[----:B------:R0:W-:Y:S04]  /*3ffe0*/  STL.64 [R1+0x490], R56 ;  /* 0x0004903801007387 */ /* 0x0001e80000100a00 */
[----:B------:R1:W-:Y:S04]  /*3fff0*/  STL.64 [R1+0x498], R58 ;  /* 0x0004983a01007387 */ /* 0x0003e80000100a00 */
[----:B------:R4:W-:Y:S04]  /*40000*/  STL [R1+0x47c], R15 ;  /* 0x00047c0f01007387 */ /* 0x0009e80000100800 */
[----:B0-----:R-:W2:Y:S04]  /*40010*/  LDL.LU R56, [R1+0x1e0] ;  /* 0x0001e00001387983 */ /* 0x001ea80000300800 */
[----:B------:R-:W2:Y:S04]  /*40020*/  LDL.LU R57, [R1+0x1e4] ;  /* 0x0001e40001397983 */ /* 0x000ea80000300800 */
[----:B-1----:R-:W2:Y:S04]  /*40030*/  LDL.LU R58, [R1+0x1e8] ;  /* 0x0001e800013a7983 */ /* 0x002ea80000300800 */
[----:B------:R-:W2:Y:S04]  /*40040*/  LDL.LU R59, [R1+0x1ec] ;  /* 0x0001ec00013b7983 */ /* 0x000ea80000300800 */
[----:B------:R-:W2:Y:S04]  /*40050*/  LDL.LU R48, [R1+0x1d0] ;  /* 0x0001d00001307983 */ /* 0x000ea80000300800 */
[----:B------:R-:W2:Y:S04]  /*40060*/  LDL.LU R49, [R1+0x1d4] ;  /* 0x0001d40001317983 */ /* 0x000ea80000300800 */
[----:B------:R-:W2:Y:S04]  /*40070*/  LDL.LU R50, [R1+0x1d8] ;  /* 0x0001d80001327983 */ /* 0x000ea80000300800 */
[----:B------:R-:W2:Y:S04]  /*40080*/  LDL.LU R51, [R1+0x1dc] ;  /* 0x0001dc0001337983 */ /* 0x000ea80000300800 */
[----:B------:R-:W2:Y:S04]  /*40090*/  LDL.LU R12, [R1+0x190] ;  /* 0x00019000010c7983 */ /* 0x000ea80000300800 */
[----:B------:R-:W2:Y:S04]  /*400a0*/  LDL.LU R13, [R1+0x194] ;  /* 0x00019400010d7983 */ /* 0x000ea80000300800 */
[----:B------:R-:W3:Y:S04]  /*400b0*/  LDL.LU.64 R30, [R1+0x2de8] ;  /* 0x002de800011e7983 */ /* 0x000ee80000300a00 */
[----:B------:R-:W3:Y:S04]  /*400c0*/  LDL.LU.64 R28, [R1+0x2de0] ;  /* 0x002de000011c7983 */ /* 0x000ee80000300a00 */
[----:B------:R0:W-:Y:S01]  /*400d0*/  STL.64 [R1+0x420], R24 ;  /* 0x0004201801007387 */ /* 0x0001e20000100a00 */
[----:B------:R-:W-:-:S02]  /*400e0*/  IMAD.MOV.U32 R60, RZ, RZ, R14 ;  /* 0x000000ffff3c7224 */ /* 0x000fc400078e000e */
[----:B------:R-:W-:Y:S02]  /*400f0*/  IMAD.MOV.U32 R14, RZ, RZ, R53 ;  /* 0x000000ffff0e7224 */ /* 0x000fe400078e0035 */
[----:B----4-:R-:W-:Y:S02]  /*40100*/  IMAD.MOV.U32 R15, RZ, RZ, R52 ;  /* 0x000000ffff0f7224 */ /* 0x010fe400078e0034 */
[----:B------:R-:W-:Y:S02]  /*40110*/  IMAD.MOV.U32 R52, RZ, RZ, R39 ;  /* 0x000000ffff347224 */ /* 0x000fe400078e0027 */
[----:B------:R-:W-:Y:S02]  /*40120*/  IMAD.MOV.U32 R53, RZ, RZ, R38 ;  /* 0x000000ffff357224 */ /* 0x000fe400078e0026 */
[----:B0-----:R-:W-:Y:S02]  /*40130*/  IMAD.MOV.U32 R24, RZ, RZ, R7 ;  /* 0x000000ffff187224 */ /* 0x001fe400078e0007 */
[----:B------:R-:W-:-:S02]  /*40140*/  IMAD.MOV.U32 R25, RZ, RZ, R6 ;  /* 0x000000ffff197224 */ /* 0x000fc400078e0006 */
[----:B------:R-:W-:Y:S02]  /*40150*/  IMAD.MOV.U32 R7, RZ, RZ, R36 ;  /* 0x000000ffff077224 */ /* 0x000fe400078e0024 */
[----:B------:R-:W-:Y:S01]  /*40160*/  IMAD.MOV.U32 R6, RZ, RZ, R37 ;  /* 0x000000ffff067224 */ /* 0x000fe200078e0025 */
[----:B------:R-:W-:Y:S01]  /*40170*/  STL.64 [R1+0x428], R26 ;  /* 0x0004281a01007387 */ /* 0x000fe20000100a00 */
[C---:B---3--:R-:W-:Y:S06]  /*40180*/  HMMA.16816.F32.BF16 R40, R28.reuse, R4, R40 ;  /* 0x000000041c28723c */ /* 0x048fec0000041828 */
[C---:B------:R-:W-:Y:S06]  /*40190*/  HMMA.16816.F32.BF16 R8, R28.reuse, R36, R8 ;  /* 0x000000241c08723c */ /* 0x040fec0000041808 */
[C---:B------:R-:W-:Y:S06]  /*401a0*/  HMMA.16816.F32.BF16 R36, R28.reuse, R24, R44 ;  /* 0x000000181c24723c */ /* 0x040fec000004182c */
[----:B--2---:R-:W-:Y:S05]  /*401b0*/  HMMA.16816.F32.BF16 R56, R28, R52, R56 ;  /* 0x000000341c38723c */ /* 0x004fea0000041838 */
[----:B------:R0:W-:Y:S04]  /*401c0*/  STL.64 [R1+0x440], R40 ;  /* 0x0004402801007387 */ /* 0x0001e80000100a00 */
[----:B------:R1:W-:Y:S04]  /*401d0*/  STL.64 [R1+0x448], R42 ;  /* 0x0004482a01007387 */ /* 0x0003e80000100a00 */
[----:B0-----:R-:W2:Y:S04]  /*401e0*/  LDL.LU R40, [R1+0x180] ;  /* 0x0001800001287983 */ /* 0x001ea80000300800 */
[----:B------:R-:W2:Y:S04]  /*401f0*/  LDL.LU R41, [R1+0x184] ;  /* 0x0001840001297983 */ /* 0x000ea80000300800 */
[----:B-1----:R-:W2:Y:S04]  /*40200*/  LDL.LU R42, [R1+0x188] ;  /* 0x00018800012a7983 */ /* 0x002ea80000300800 */
[----:B------:R-:W2:Y:S04]  /*40210*/  LDL.LU R43, [R1+0x18c] ;  /* 0x00018c00012b7983 */ /* 0x000ea80000300800 */
[----:B------:R0:W-:Y:S04]  /*40220*/  STL.64 [R1+0x410], R8 ;  /* 0x0004100801007387 */ /* 0x0001e80000100a00 */
[----:B------:R-:W-:Y:S04]  /*40230*/  STL.64 [R1+0x418], R10 ;  /* 0x0004180a01007387 */ /* 0x000fe80000100a00 */
[----:B0-----:R-:W2:Y:S04]  /*40240*/  LDL.LU.64 R8, [R1+0x2dd8] ;  /* 0x002dd80001087983 */ /* 0x001ea80000300a00 */
[----:B------:R-:W3:Y:S04]  /*40250*/  LDL.LU R44, [R1+0x170] ;  /* 0x00017000012c7983 */ /* 0x000ee80000300800 */
        /* <DEDUP_REMOVED lines=8> */
[----:B------:R0:W-:Y:S04]  /*402e0*/  STL.64 [R1+0x3c0], R56 ;  /* 0x0003c03801007387 */ /* 0x0001e80000100a00 */
[----:B------:R-:W-:Y:S04]  /*402f0*/  STL.64 [R1+0x3c8], R58 ;  /* 0x0003c83a01007387 */ /* 0x000fe80000100a00 */
[----:B0-----:R-:W2:Y:S01]  /*40300*/  LDL.LU.64 R56, [R1+0x2dd0] ;  /* 0x002dd00001387983 */ /* 0x001ea20000300a00 */
[----:B------:R-:W-:-:S03]  /*40310*/  IMAD.MOV.U32 R39, RZ, RZ, R16 ;  /* 0x000000ffff277224 */ /* 0x000fc600078e0010 */
[----:B------:R-:W0:Y:S01]  /*40320*/  LDSM.16.MT88.4 R16, [R17+UR4+0x4080] ;  /* 0x004080041110783b */ /* 0x000e220008004200 */
[----:B------:R-:W-:Y:S03]  /*40330*/  HMMA.16816.F32.BF16 R48, R28, R20, R48 ;  /* 0x000000141c30723c */ /* 0x000fe60000041830 */
[----:B0-----:R-:W-:Y:S04]  /*40340*/  STL.64 [R1+0x2d10], R18 ;  /* 0x002d101201007387 */ /* 0x001fe80000100a00 */
[----:B------:R-:W-:-:S15]  /*40350*/  STL.64 [R1+0x2d08], R16 ;  /* 0x002d081001007387 */ /* 0x000fde0000100a00 */
[----:B------:R-:W-:-:S01]  /*40360*/  NOP ;  /* 0x0000000000007918 */ /* 0x000fc20000000000 */
[----:B------:R0:W-:Y:S04]  /*40370*/  STL.64 [R1+0x3a0], R48 ;  /* 0x0003a03001007387 */ /* 0x0001e80000100a00 */
[----:B------:R1:W-:Y:S04]  /*40380*/  STL.64 [R1+0x3a8], R50 ;  /* 0x0003a83201007387 */ /* 0x0003e80000100a00 */
[----:B0-----:R-:W4:Y:S04]  /*40390*/  LDL.LU R48, [R1+0xd0] ;  /* 0x0000d00001307983 */ /* 0x001f280000300800 */
[----:B------:R-:W4:Y:S04]  /*403a0*/  LDL.LU R49, [R1+0xd4] ;  /* 0x0000d40001317983 */ /* 0x000f280000300800 */
[----:B-1----:R-:W4:Y:S04]  /*403b0*/  LDL.LU R50, [R1+0xd8] ;  /* 0x0000d80001327983 */ /* 0x002f280000300800 */
[----:B------:R-:W4:Y:S01]  /*403c0*/  LDL.LU R51, [R1+0xdc] ;  /* 0x0000dc0001337983 */ /* 0x000f220000300800 */
[----:B--2---:R-:W-:-:S15]  /*403d0*/  HMMA.16816.F32.BF16 R12, R28, R56, R12 ;  /* 0x000000381c0c723c */ /* 0x004fde000004180c */
[----:B------:R-:W-:-:S09]  /*403e0*/  NOP ;  /* 0x0000000000007918 */ /* 0x000fd20000000000 */
[----:B------:R-:W-:Y:S02]  /*403f0*/  IMAD.MOV.U32 R10, RZ, RZ, R12 ;  /* 0x000000ffff0a7224 */ /* 0x000fe400078e000c */
[----:B------:R-:W-:Y:S02]  /*40400*/  IMAD.MOV.U32 R11, RZ, RZ, R13 ;  /* 0x000000ffff0b7224 */ /* 0x000fe400078e000d */
[----:B------:R-:W3:Y:S01]  /*40410*/  LDL.LU.64 R12, [R1+0x2dc8] ;  /* 0x002dc800010c7983 */ /* 0x000ee20000300a00 */
[----:B------:R-:W-:Y:S01]  /*40420*/  HMMA.16816.F32.BF16 R40, R28, R8, R40 ;  /* 0x000000081c28723c */ /* 0x000fe20000041828 */
[----:B------:R-:W-:Y:S02]  /*40430*/  IMAD.MOV.U32 R59, RZ, RZ, R15 ;  /* 0x000000ffff3b7224 */ /* 0x000fe400078e000f */
[----:B------:R-:W-:Y:S02]  /*40440*/  IMAD.MOV.U32 R58, RZ, RZ, R14 ;  /* 0x000000ffff3a7224 */ /* 0x000fe400078e000e */
[----:B------:R-:W-:-:S02]  /*40450*/  IMAD.MOV.U32 R16, RZ, RZ, R7 ;  /* 0x000000ffff107224 */ /* 0x000fc400078e0007 */
[----:B------:R-:W-:Y:S01]  /*40460*/  IMAD.MOV.U32 R17, RZ, RZ, R6 ;  /* 0x000000ffff117224 */ /* 0x000fe200078e0006 */
[----:B------:R0:W-:Y:S04]  /*40470*/  STL [R1+0x2b9c], R59 ;  /* 0x002b9c3b01007387 */ /* 0x0001e80000100800 */
[----:B------:R1:W-:Y:S04]  /*40480*/  STL [R1+0x2b98], R58 ;  /* 0x002b983a01007387 */ /* 0x0003e80000100800 */
[----:B------:R2:W-:Y:S04]  /*40490*/  STL [R1+0x2b94], R11 ;  /* 0x002b940b01007387 */ /* 0x0005e80000100800 */
[----:B------:R2:W-:Y:S04]  /*404a0*/  STL [R1+0x2b90], R10 ;  /* 0x002b900a01007387 */ /* 0x0005e80000100800 */
[----:B------:R-:W-:-:S02]  /*404b0*/  IMAD.MOV.U32 R7, RZ, RZ, R43 ;  /* 0x000000ffff077224 */ /* 0x000fc400078e002b */
[----:B------:R-:W-:Y:S02]  /*404c0*/  IMAD.MOV.U32 R6, RZ, RZ, R42 ;  /* 0x000000ffff067224 */ /* 0x000fe400078e002a */
[----:B------:R-:W-:Y:S02]  /*404d0*/  IMAD.MOV.U32 R15, RZ, RZ, R41 ;  /* 0x000000ffff0f7224 */ /* 0x000fe400078e0029 */
[----:B------:R-:W-:Y:S01]  /*404e0*/  IMAD.MOV.U32 R14, RZ, RZ, R40 ;  /* 0x000000ffff0e7224 */ /* 0x000fe200078e0028 */
[----:B------:R-:W2:Y:S04]  /*404f0*/  LDL.LU.64 R42, [R1+0x2dc0] ;  /* 0x002dc000012a7983 */ /* 0x000ea80000300a00 */
[----:B------:R-:W2:Y:S04]  /*40500*/  LDL.LU.64 R40, [R1+0x2db8] ;  /* 0x002db80001287983 */ /* 0x000ea80000300a00 */
[----:B------:R-:W-:Y:S04]  /*40510*/  STL [R1+0x2bac], R7 ;  /* 0x002bac0701007387 */ /* 0x000fe80000100800 */
[----:B------:R-:W-:Y:S04]  /*40520*/  STL [R1+0x2ba8], R6 ;  /* 0x002ba80601007387 */ /* 0x000fe80000100800 */
[----:B------:R-:W-:Y:S04]  /*40530*/  STL [R1+0x2ba4], R15 ;  /* 0x002ba40f01007387 */ /* 0x000fe80000100800 */
[----:B------:R-:W-:Y:S01]  /*40540*/  STL [R1+0x2ba0], R14 ;  /* 0x002ba00e01007387 */ /* 0x000fe20000100800 */
[----:B---3--:R-:W-:Y:S03]  /*40550*/  HMMA.16816.F32.BF16 R28, R28, R12, R44 ;  /* 0x0000000c1c1c723c */ /* 0x008fe6000004182c */
[----:B------:R-:W3:Y:S04]  /*40560*/  LDL.LU.64 R46, [R1+0x2db0] ;  /* 0x002db000012e7983 */ /* 0x000ee80000300a00 */
[----:B------:R-:W3:Y:S01]  /*40570*/  LDL.LU.64 R44, [R1+0x2da8] ;  /* 0x002da800012c7983 */ /* 0x000ee20000300a00 */
[C---:B----4-:R-:W-:Y:S06]  /*40580*/  HMMA.16816.F32.BF16 R36, R32.reuse, R4, R36 ;  /* 0x000000042024723c */ /* 0x050fec0000041824 */
[----:B------:R-:W-:Y:S09]  /*40590*/  HMMA.16816.F32.BF16 R16, R32, R16, R48 ;  /* 0x000000102010723c */ /* 0x000ff20000041830 */
[----:B------:R3:W-:Y:S04]  /*405a0*/  STL.64 [R1+0x350], R28 ;  /* 0x0003501c01007387 */ /* 0x0007e80000100a00 */
[----:B------:R4:W-:Y:S05]  /*405b0*/  STL.64 [R1+0x358], R30 ;  /* 0x0003581e01007387 */ /* 0x0009ea0000100a00 */
[----:B0-----:R-:W-:-:S02]  /*405c0*/  IMAD.MOV.U32 R59, RZ, RZ, R36 ;  /* 0x000000ffff3b7224 */ /* 0x001fc400078e0024 */
[----:B-1----:R-:W-:Y:S01]  /*405d0*/  IMAD.MOV.U32 R58, RZ, RZ, R37 ;  /* 0x000000ffff3a7224 */ /* 0x002fe200078e0025 */
[----:B------:R-:W4:Y:S01]  /*405e0*/  LDL.LU R36, [R1+0xc0] ;  /* 0x0000c00001247983 */ /* 0x000f220000300800 */
[----:B--2---:R-:W-:-:S03]  /*405f0*/  IMAD.MOV.U32 R11, RZ, RZ, R38 ;  /* 0x000000ffff0b7224 */ /* 0x004fc600078e0026 */
[----:B------:R-:W2:Y:S01]  /*40600*/  LDL.LU R37, [R1+0xc4] ;  /* 0x0000c40001257983 */ /* 0x000ea20000300800 */
[----:B------:R-:W-:-:S03]  /*40610*/  IMAD.MOV.U32 R10, RZ, RZ, R39 ;  /* 0x000000ffff0a7224 */ /* 0x000fc600078e0027 */
[----:B------:R-:W2:Y:S04]  /*40620*/  LDL.LU R38, [R1+0xc8] ;  /* 0x0000c80001267983 */ /* 0x000ea80000300800 */
[----:B------:R-:W2:Y:S01]  /*40630*/  LDL.LU R39, [R1+0xcc] ;  /* 0x0000cc0001277983 */ /* 0x000ea20000300800 */
[----:B---3--:R-:W-:Y:S02]  /*40640*/  IMAD.MOV.U32 R28, RZ, RZ, R44 ;  /* 0x000000ffff1c7224 */ /* 0x008fe400078e002c */
[----:B------:R-:W-:Y:S01]  /*40650*/  IMAD.MOV.U32 R29, RZ, RZ, R45 ;  /* 0x000000ffff1d7224 */ /* 0x000fe200078e002d */
[----:B------:R-:W3:Y:S04]  /*40660*/  LDL.LU R44, [R1+0x2da4] ;  /* 0x002da400012c7983 */ /* 0x000ee80000300800 */
[----:B------:R-:W3:Y:S01]  /*40670*/  LDL.LU R45, [R1+0x2da0] ;  /* 0x002da000012d7983 */ /* 0x000ee20000300800 */
[----:B----4-:R-:W-:-:S02]  /*40680*/  IMAD.MOV.U32 R30, RZ, RZ, R46 ;  /* 0x000000ffff1e7224 */ /* 0x010fc400078e002e */
[----:B------:R-:W-:Y:S01]  /*40690*/  IMAD.MOV.U32 R31, RZ, RZ, R47 ;  /* 0x000000ffff1f7224 */ /* 0x000fe200078e002f */
[----:B------:R-:W3:Y:S04]  /*406a0*/  LDL.LU R46, [R1+0x2d9c] ;  /* 0x002d9c00012e7983 */ /* 0x000ee80000300800 */
[----:B------:R-:W3:Y:S04]  /*406b0*/  LDL.LU R47, [R1+0x2d98] ;  /* 0x002d9800012f7983 */ /* 0x000ee80000300800 */
[----:B------:R-:W4:Y:S04]  /*406c0*/  LDL.LU.64 R50, [R1+0x2d90] ;  /* 0x002d900001327983 */ /* 0x000f280000300a00 */
[----:B------:R-:W4:Y:S01]  /*406d0*/  LDL.LU.64 R48, [R1+0x2d88] ;  /* 0x002d880001307983 */ /* 0x000f220000300a00 */
[----:B------:R-:W-:-:S02]  /*406e0*/  IMAD.MOV.U32 R7, RZ, RZ, R16 ;  /* 0x000000ffff077224 */ /* 0x000fc400078e0010 */
[----:B------:R-:W-:Y:S02]  /*406f0*/  IMAD.MOV.U32 R6, RZ, RZ, R17 ;  /* 0x000000ffff067224 */ /* 0x000fe400078e0011 */
[----:B------:R-:W-:Y:S02]  /*40700*/  IMAD.MOV.U32 R15, RZ, RZ, R18 ;  /* 0x000000ffff0f7224 */ /* 0x000fe400078e0012 */
[----:B------:R-:W-:Y:S01]  /*40710*/  IMAD.MOV.U32 R14, RZ, RZ, R19 ;  /* 0x000000ffff0e7224 */ /* 0x000fe200078e0013 */
[----:B------:R-:W0:Y:S01]  /*40720*/  S2R R22, SR_TID.X ;  /* 0x0000000000167919 */ /* 0x000e220000002100 */
[----:B------:R-:W1:Y:S01]  /*40730*/  S2R R23, SR_TID.X ;  /* 0x0000000000177919 */ /* 0x000e620000002100 */
[----:B----4-:R-:W-:Y:S07]  /*40740*/  HMMA.16816.F32.BF16 R16, R32, R24, R48 ;  /* 0x000000182010723c */ /* 0x010fee0000041830 */
[----:B------:R-:W-:-:S02]  /*40750*/  IMAD.MOV.U32 R48, RZ, RZ, R41 ;  /* 0x000000ffff307224 */ /* 0x000fc400078e0029 */
[----:B------:R-:W4:Y:S01]  /*40760*/  LDL.LU R41, [R1+0x2d80] ;  /* 0x002d800001297983 */ /* 0x000f220000300800 */
[----:B------:R-:W-:Y:S02]  /*40770*/  IMAD.MOV.U32 R49, RZ, RZ, R42 ;  /* 0x000000ffff317224 */ /* 0x000fe400078e002a */
[----:B------:R-:W-:-:S11]  /*40780*/  IMAD.MOV.U32 R50, RZ, RZ, R43 ;  /* 0x000000ffff327224 */ /* 0x000fd600078e002b */
[----:B------:R-:W-:Y:S04]  /*40790*/  STL.64 [R1+0x310], R16 ;  /* 0x0003101001007387 */ /* 0x000fe80000100a00 */
[----:B------:R3:W-:Y:S04]  /*407a0*/  STL.64 [R1+0x318], R18 ;  /* 0x0003181201007387 */ /* 0x0007e80000100a00 */
[----:B------:R-:W4:Y:S04]  /*407b0*/  LDL.LU R42, [R1+0x2d7c] ;  /* 0x002d7c00012a7983 */ /* 0x000f280000300800 */
[----:B------:R-:W4:Y:S01]  /*407c0*/  LDL.LU R43, [R1+0x2d78] ;  /* 0x002d7800012b7983 */ /* 0x000f220000300800 */
[----:B0-----:R-:W-:Y:S01]  /*407d0*/  LOP3.LUT R22, R22, 0x7, RZ, 0xc0, !PT ;  /* 0x0000000716167812 */ /* 0x001fe200078ec0ff */
[----:B-1----:R-:W-:-:S02]  /*407e0*/  IMAD.SHL.U32 R27, R23, 0x2, RZ ;  /* 0x00000002171b7824 */ /* 0x002fc400078e00ff */
[----:B------:R-:W-:Y:S01]  /*407f0*/  IMAD.SHL.U32 R54, R23, 0x80, RZ ;  /* 0x0000008017367824 */ /* 0x000fe200078e00ff */
[----:B--2---:R-:W-:Y:S01]  /*40800*/  HMMA.16816.F32.BF16 R36, R32, R56, R36 ;  /* 0x000000382024723c */ /* 0x004fe20000041824 */
[----:B------:R-:W2:Y:S01]  /*40810*/  LDL.LU R51, [R1+0x12c] ;  /* 0x00012c0001337983 */ /* 0x000ea20000300800 */
[----:B------:R-:W-:-:S05]  /*40820*/  IMAD R55, R22, 0x110, RZ ;  /* 0x0000011016377824 */ /* 0x000fca00078e02ff */
[----:B------:R-:W-:-:S04]  /*40830*/  LOP3.LUT R55, R55, 0x10, R27, 0x78, !PT ;  /* 0x0000001037377812 */ /* 0x000fc800078e781b */
[----:B------:R-:W-:-:S04]  /*40840*/  LOP3.LUT R55, R55, 0x800, R54, 0xf8, !PT ;  /* 0x0000080037377812 */ /* 0x000fc800078ef836 */
[----:B------:R-:W-:-:S05]  /*40850*/  LOP3.LUT R55, R55, 0x40, RZ, 0x3c, !PT ;  /* 0x0000004037377812 */ /* 0x000fca00078e3cff */
[----:B------:R-:W0:Y:S01]  /*40860*/  LDSM.16.MT88.4 R24, [R55+UR4+0x4000] ;  /* 0x004000043718783b */ /* 0x000e220008004200 */
[----:B---3--:R-:W-:Y:S03]  /*40870*/  HMMA.16816.F32.BF16 R16, R32, R52, R44 ;  /* 0x000000342010723c */ /* 0x008fe6000004182c */
[----:B------:R-:W3:-:S15]  /*40880*/  LDL.64 R44, [R1+0x90] ;  /* 0x00009000012c7983 */ /* 0x000ede0000100a00 */
[----:B------:R-:W-:-:S05]  /*40890*/  NOP ;  /* 0x0000000000007918 */ /* 0x000fca0000000000 */
[----:B------:R1:W-:Y:S04]  /*408a0*/  STL.64 [R1+0x2f0], R16 ;  /* 0x0002f01001007387 */ /* 0x0003e80000100a00 */
[----:B------:R-:W-:Y:S01]  /*408b0*/  STL.64 [R1+0x2f8], R18 ;  /* 0x0002f81201007387 */ /* 0x000fe20000100a00 */
[----:B-1----:R-:W-:Y:S02]  /*408c0*/  IMAD.MOV.U32 R17, RZ, RZ, R20 ;  /* 0x000000ffff117224 */ /* 0x002fe400078e0014 */
[----:B------:R-:W-:Y:S01]  /*408d0*/  IMAD.MOV.U32 R16, RZ, RZ, R21 ;  /* 0x000000ffff107224 */ /* 0x000fe200078e0015 */
[----:B----4-:R-:W-:-:S15]  /*408e0*/  HMMA.16816.F32.BF16 R40, R32, R20, R40 ;  /* 0x000000142028723c */ /* 0x010fde0000041828 */
[----:B------:R-:W-:-:S08]  /*408f0*/  NOP ;  /* 0x0000000000007918 */ /* 0x000fd00000000000 */
[----:B------:R1:W-:Y:S04]  /*40900*/  STL.64 [R1+0x2e0], R40 ;  /* 0x0002e02801007387 */ /* 0x0003e80000100a00 */
[----:B------:R4:W-:Y:S04]  /*40910*/  STL.64 [R1+0x2e8], R42 ;  /* 0x0002e82a01007387 */ /* 0x0009e80000100a00 */
[----:B------:R-:W2:Y:S04]  /*40920*/  LDL.LU.64 R22, [R1+0x2d70] ;  /* 0x002d700001167983 */ /* 0x000ea80000300a00 */
[----:B------:R-:W2:Y:S04]  /*40930*/  LDL.LU.64 R20, [R1+0x2d68] ;  /* 0x002d680001147983 */ /* 0x000ea80000300a00 */
[----:B-1----:R-:W3:Y:S04]  /*40940*/  LDL.LU R40, [R1+0x130] ;  /* 0x0001300001287983 */ /* 0x002ee80000300800 */
[----:B------:R-:W3:Y:S04]  /*40950*/  LDL.LU R41, [R1+0x134] ;  /* 0x0001340001297983 */ /* 0x000ee80000300800 */
[----:B----4-:R-:W3:Y:S04]  /*40960*/  LDL.LU R42, [R1+0x138] ;  /* 0x00013800012a7983 */ /* 0x010ee80000300800 */
[----:B------:R-:W3:Y:S04]  /*40970*/  LDL.LU R43, [R1+0x13c] ;  /* 0x00013c00012b7983 */ /* 0x000ee80000300800 */
[----:B0-----:R-:W-:Y:S04]  /*40980*/  STL.64 [R1+0x2cd8], R26 ;  /* 0x002cd81a01007387 */ /* 0x001fe80000100a00 */
[----:B------:R0:W-:Y:S04]  /*40990*/  STL.64 [R1+0x2cd0], R24 ;  /* 0x002cd01801007387 */ /* 0x0001e80000100a00 */
[----:B0-----:R-:W2:Y:S04]  /*409a0*/  LDL.LU R24, [R1+0x140] ;  /* 0x0001400001187983 */ /* 0x001ea80000300800 */
[----:B------:R-:W2:Y:S04]  /*409b0*/  LDL.LU R25, [R1+0x144] ;  /* 0x0001440001197983 */ /* 0x000ea80000300800 */
[----:B------:R-:W2:Y:S04]  /*409c0*/  LDL.LU R26, [R1+0x148] ;  /* 0x00014800011a7983 */ /* 0x000ea80000300800 */
[----:B------:R-:W2:Y:S04]  /*409d0*/  LDL.LU R27, [R1+0x14c] ;  /* 0x00014c00011b7983 */ /* 0x000ea80000300800 */
[----:B------:R-:W-:Y:S04]  /*409e0*/  STL.64 [R1+0x2d0], R36 ;  /* 0x0002d02401007387 */ /* 0x000fe80000100a00 */
[----:B------:R0:W-:Y:S04]  /*409f0*/  STL.64 [R1+0x2d8], R38 ;  /* 0x0002d82601007387 */ /* 0x0001e80000100a00 */
[----:B0-----:R-:W4:Y:S04]  /*40a00*/  LDL.LU.64 R38, [R1+0x2d60] ;  /* 0x002d600001267983 */ /* 0x001f280000300a00 */
[----:B------:R-:W4:Y:S04]  /*40a10*/  LDL.LU.64 R36, [R1+0x2d58] ;  /* 0x002d580001247983 */ /* 0x000f280000300a00 */
[----:B------:R-:W-:Y:S01]  /*40a20*/  STL.64 [R1+0x2d40], R58 ;  /* 0x002d403a01007387 */ /* 0x000fe20000100a00 */
[----:B------:R-:W-:Y:S03]  /*40a30*/  HMMA.16816.F32.BF16 R28, R32, R8, R28 ;  /* 0x00000008201c723c */ /* 0x000fe6000004181c */
[----:B------:R-:W-:Y:S04]  /*40a40*/  STL.64 [R1+0x2d38], R56 ;  /* 0x002d383801007387 */ /* 0x000fe80000100a00 */
[----:B------:R-:W-:Y:S04]  /*40a50*/  STL.64 [R1+0x2d30], R10 ;  /* 0x002d300a01007387 */ /* 0x000fe80000100a00 */
[----:B------:R4:W-:-:S12]  /*40a60*/  STL.64 [R1+0x2d28], R8 ;  /* 0x002d280801007387 */ /* 0x0009d80000100a00 */
[----:B------:R-:W-:Y:S04]  /*40a70*/  STL.64 [R1+0x2c0], R28 ;  /* 0x0002c01c01007387 */ /* 0x000fe80000100a00 */
[----:B------:R-:W-:Y:S04]  /*40a80*/  STL.64 [R1+0x2c8], R30 ;  /* 0x0002c81e01007387 */ /* 0x000fe80000100a00 */
[----:B------:R-:W-:Y:S04]  /*40a90*/  STL.64 [R1+0x2d20], R14 ;  /* 0x002d200e01007387 */ /* 0x000fe80000100a00 */
[----:B------:R-:W-:Y:S04]  /*40aa0*/  STL.64 [R1+0x2d18], R12 ;  /* 0x002d180c01007387 */ /* 0x000fe80000100a00 */
[----:B------:R-:W0:Y:S01]  /*40ab0*/  LDSM.16.MT88.4 R28, [R55+UR4+0x4080] ;  /* 0x00408004371c783b */ /* 0x000e220008004200 */
[----:B----4-:R-:W-:-:S15]  /*40ac0*/  HMMA.16816.F32.BF16 R8, R32, R12, R36 ;  /* 0x0000000c2008723c */ /* 0x010fde0000041824 */
[----:B------:R-:W-:-:S08]  /*40ad0*/  NOP ;  /* 0x0000000000007918 */ /* 0x000fd00000000000 */
[----:B------:R-:W-:Y:S04]  /*40ae0*/  STL.64 [R1+0x290], R8 ;  /* 0x0002900801007387 */ /* 0x000fe80000100a00 */
[----:B------:R2:W-:Y:S04]  /*40af0*/  STL.64 [R1+0x298], R10 ;  /* 0x0002980a01007387 */ /* 0x0005e80000100a00 */
[----:B------:R-:W4:Y:S01]  /*40b00*/  LDL.LU.64 R32, [R1+0x80] ;  /* 0x0000800001207983 */ /* 0x000f220000300a00 */
[C---:B--2---:R-:W-:Y:S03]  /*40b10*/  HMMA.16816.F32.BF16 R8, R20.reuse, R4, R24 ;  /* 0x000000041408723c */ /* 0x044fe60000041818 */
[----:B0-----:R-:W-:Y:S04]  /*40b20*/  STL.64 [R1+0x2c90], R30 ;  /* 0x002c901e01007387 */ /* 0x001fe80000100a00 */
[----:B------:R-:W-:Y:S04]  /*40b30*/  STL.64 [R1+0x2c88], R28 ;  /* 0x002c881c01007387 */ /* 0x000fe80000100a00 */
[----:B------:R-:W-:Y:S04]  /*40b40*/  STL.64 [R1+0x2d50], R6 ;  /* 0x002d500601007387 */ /* 0x000fe80000100a00 */
[----:B------:R-:W-:Y:S08]  /*40b50*/  STL.64 [R1+0x2d48], R4 ;  /* 0x002d480401007387 */ /* 0x000ff00000100a00 */
[----:B------:R-:W-:Y:S04]  /*40b60*/  STL.64 [R1+0x2a0], R8 ;  /* 0x0002a00801007387 */ /* 0x000fe80000100a00 */
[----:B------:R3:W-:Y:S02]  /*40b70*/  STL.64 [R1+0x2a8], R10 ;  /* 0x0002a80a01007387 */ /* 0x0007e40000100a00 */
[----:B---3--:R-:W-:-:S15]  /*40b80*/  HMMA.16816.F32.BF16 R8, R20, R44, R40 ;  /* 0x0000002c1408723c */ /* 0x008fde0000041828 */
[----:B------:R-:W-:-:S08]  /*40b90*/  NOP ;  /* 0x0000000000007918 */ /* 0x000fd00000000000 */
[----:B------:R-:W-:Y:S04]  /*40ba0*/  STL.64 [R1+0x280], R8 ;  /* 0x0002800801007387 */ /* 0x000fe80000100a00 */
[----:B------:R4:W-:Y:S04]  /*40bb0*/  STL.64 [R1+0x288], R10 ;  /* 0x0002880a01007387 */ /* 0x0009e80000100a00 */
[----:B------:R-:W2:Y:S01]  /*40bc0*/  LDL.LU R36, [R1+0x1f0] ;  /* 0x0001f00001247983 */ /* 0x000ea20000300800 */
[----:B----4-:R-:W-:-:S15]  /*40bd0*/  HMMA.16816.F32.BF16 R8, R20, R32, R48 ;  /* 0x000000201408723c */ /* 0x010fde0000041830 */
[----:B------:R-:W-:-:S08]  /*40be0*/  NOP ;  /* 0x0000000000007918 */ /* 0x000fd00000000000 */
[----:B------:R-:W-:Y:S04]  /*40bf0*/  STL.64 [R1+0x270], R8 ;  /* 0x0002700801007387 */ /* 0x000fe80000100a00 */
[----:B------:R-:W-:Y:S04]  /*40c00*/  STL.64 [R1+0x278], R10 ;  /* 0x0002780a01007387 */ /* 0x000fe80000100a00 */
        /* <DEDUP_REMOVED lines=8> */
[----:B------:R-:W3:Y:S01]  /*40c90*/  LDL.LU R27, [R1+0x1bc] ;  /* 0x0001bc00011b7983 */ /* 0x000ee20000300800 */
[----:B------:R-:W-:-:S02]  /*40ca0*/  IMAD.MOV.U32 R4, RZ, RZ, R45 ;  /* 0x000000ffff047224 */ /* 0x000fc400078e002d */
[----:B------:R-:W-:Y:S02]  /*40cb0*/  IMAD.MOV.U32 R5, RZ, RZ, R44 ;  /* 0x000000ffff057224 */ /* 0x000fe400078e002c */
[----:B0-----:R-:W-:Y:S02]  /*40cc0*/  IMAD.MOV.U32 R37, RZ, RZ, R4 ;  /* 0x000000ffff257224 */ /* 0x001fe400078e0004 */
        /* <DEDUP_REMOVED lines=15> */
[----:B------:R1:W-:Y:S04]  /*40dc0*/  STL.64 [R1+0x2d00], R36 ;  /* 0x002d002401007387 */ /* 0x0003e80000100a00 */
[----:B0-----:R-:W2:Y:S04]  /*40dd0*/  LDL.LU R24, [R1+0x1a0] ;  /* 0x0001a00001187983 */ /* 0x001ea80000300800 */
[----:B------:R-:W2:Y:S01]  /*40de0*/  LDL.LU R25, [R1+0x1a4] ;  /* 0x0001a40001197983 */ /* 0x000ea20000300800 */
[----:B------:R-:W-:-:S02]  /*40df0*/  IMAD.MOV.U32 R56, RZ, RZ, R17 ;  /* 0x000000ffff387224 */ /* 0x000fc400078e0011 */
[----:B------:R-:W-:Y:S01]  /*40e00*/  IMAD.MOV.U32 R57, RZ, RZ, R16 ;  /* 0x000000ffff397224 */ /* 0x000fe200078e0010 */
        /* <DEDUP_REMOVED lines=26> */
[C---:B---3--:R-:W-:Y:S06]  /*40fb0*/  HMMA.16816.F32.BF16 R56, R20.reuse, R56, R4 ;  /* 0x000000381438723c */ /* 0x048fec0000041804 */
[----:B----4-:R-:W-:-:S15]  /*40fc0*/  HMMA.16816.F32.BF16 R48, R20, R52, R48 ;  /* 0x000000341430723c */ /* 0x010fde0000041830 */
[----:B------:R-:W-:-:S08]  /*40fd0*/  NOP ;  /* 0x0000000000007918 */ /* 0x000fd00000000000 */
[----:B------:R-:W-:Y:S04]  /*40fe0*/  STL.64 [R1+0x230], R48 ;  /* 0x0002303001007387 */ /* 0x000fe80000100a00 */
[----:B------:R-:W-:Y:S04]  /*40ff0*/  STL.64 [R1+0x238], R50 ;  /* 0x0002383201007387 */ /* 0x000fe80000100a00 */
[----:B------:R-:W3:Y:S04]  /*41000*/  LDL.LU.64 R6, [R1+0x2d50] ;  /* 0x002d500001067983 */ /* 0x000ee80000300a00 */
[----:B------:R-:W4:Y:S04]  /*41010*/  LDL.LU.64 R4, [R1+0x2d48] ;  /* 0x002d480001047983 */ /* 0x000f280000300a00 */
[----:B------:R-:W-:Y:S04]  /*41020*/  STL.64 [R1+0x220], R56 ;  /* 0x0002203801007387 */ /* 0x000fe80000100a00 */
[----:B------:R0:W-:Y:S04]  /*41030*/  STL.64 [R1+0x228], R58 ;  /* 0x0002283a01007387 */ /* 0x0001e80000100a00 */
[----:B0-----:R-:W3:Y:S04]  /*41040*/  LDL.LU.64 R58, [R1+0x2d40] ;  /* 0x002d4000013a7983 */ /* 0x001ee80000300a00 */
[----:B------:R-:W2:Y:S02]  /*41050*/  LDL.LU.64 R56, [R1+0x2d38] ;  /* 0x002d380001387983 */ /* 0x000ea40000300a00 */
[----:B--2---:R-:W-:-:S15]  /*41060*/  HMMA.16816.F32.BF16 R8, R20, R56, R8 ;  /* 0x000000381408723c */ /* 0x004fde0000041808 */
[----:B------:R-:W-:-:S08]  /*41070*/  NOP ;  /* 0x0000000000007918 */ /* 0x000fd00000000000 */
[----:B------:R-:W-:Y:S04]  /*41080*/  STL.64 [R1+0x190], R8 ;  /* 0x0001900801007387 */ /* 0x000fe80000100a00 */
[----:B------:R0:W-:Y:S04]  /*41090*/  STL.64 [R1+0x198], R10 ;  /* 0x0001980a01007387 */ /* 0x0001e80000100a00 */
[----:B0-----:R-:W2:Y:S04]  /*410a0*/  LDL.LU.64 R10, [R1+0x2d30] ;  /* 0x002d3000010a7983 */ /* 0x001ea80000300a00 */
[----:B------:R-:W4:Y:S01]  /*410b0*/  LDL.LU.64 R8, [R1+0x2d28] ;  /* 0x002d280001087983 */ /* 0x000f220000300a00 */
[----:B------:R-:W0:Y:S03]  /*410c0*/  S2R R55, SR_TID.X ;  /* 0x0000000000377919 */ /* 0x000e260000002100 */
[----:B------:R-:W2:Y:S01]  /*410d0*/  LDL.LU R48, [R1+0x250] ;  /* 0x0002500001307983 */ /* 0x000ea20000300800 */
[----:B------:R-:W-:-:S02]  /*410e0*/  IMAD.MOV.U32 R50, RZ, RZ, R2 ;  /* 0x000000ffff327224 */ /* 0x000fc400078e0002 */
[----:B------:R-:W-:Y:S01]  /*410f0*/  IMAD.MOV.U32 R49, RZ, RZ, R3 ;  /* 0x000000ffff317224 */ /* 0x000fe200078e0003 */
[C---:B0-----:R-:W-:Y:S01]  /*41100*/  LOP3.LUT R54, R55.reuse, 0x7, RZ, 0xc0, !PT ;  /* 0x0000000737367812 */ /* 0x041fe200078ec0ff */
[----:B------:R-:W-:-:S04]  /*41110*/  IMAD.SHL.U32 R51, R55, 0x2, RZ ;  /* 0x0000000237337824 */ /* 0x000fc800078e00ff */
[----:B------:R-:W-:-:S05]  /*41120*/  IMAD R54, R54, 0x110, RZ ;  /* 0x0000011036367824 */ /* 0x000fca00078e02ff */
[----:B------:R-:W-:Y:S01]  /*41130*/  LOP3.LUT R35, R54, 0x10, R51, 0x78, !PT ;  /* 0x0000001036237812 */ /* 0x000fe200078e7833 */
[----:B------:R-:W-:Y:S01]  /*41140*/  IMAD.MOV.U32 R51, RZ, RZ, R0 ;  /* 0x000000ffff337224 */ /* 0x000fe200078e0000 */
[----:B----4-:R-:W-:-:S15]  /*41150*/  HMMA.16816.F32.BF16 R12, R20, R8, R12 ;  /* 0x00000008140c723c */ /* 0x010fde000004180c */
[----:B------:R-:W-:-:S08]  /*41160*/  NOP ;  /* 0x0000000000007918 */ /* 0x000fd00000000000 */
[----:B------:R0:W-:Y:S01]  /*41170*/  STL [R1+0x180], R12 ;  /* 0x0001800c01007387 */ /* 0x0001e20000100800 */
[----:B------:R-:W-:Y:S02]  /*41180*/  IMAD.MOV.U32 R2, RZ, RZ, R14 ;  /* 0x000000ffff027224 */ /* 0x000fe400078e000e */
[----:B------:R-:W-:Y:S02]  /*41190*/  IMAD.MOV.U32 R0, RZ, RZ, R15 ;  /* 0x000000ffff007224 */ /* 0x000fe400078e000f */
[----:B------:R-:W-:Y:S01]  /*411a0*/  IMAD.MOV.U32 R3, RZ, RZ, R13 ;  /* 0x000000ffff037224 */ /* 0x000fe200078e000d */
[----:B------:R-:W4:Y:S04]  /*411b0*/  LDL.LU.64 R14, [R1+0x2d20] ;  /* 0x002d2000010e7983 */ /* 0x000f280000300a00 */
[----:B0-----:R-:W3:Y:S01]  /*411c0*/  LDL.LU.64 R12, [R1+0x2d18] ;  /* 0x002d1800010c7983 */ /* 0x001ee20000300a00 */
[----:B------:R-:W-:-:S05]  /*411d0*/  IMAD.SHL.U32 R55, R55, 0x80, RZ ;  /* 0x0000008037377824 */ /* 0x000fca00078e00ff */
[----:B------:R-:W-:-:S04]  /*411e0*/  LOP3.LUT R35, R35, 0x800, R55, 0xf8, !PT ;  /* 0x0000080023237812 */ /* 0x000fc800078ef837 */
[----:B------:R-:W-:Y:S01]  /*411f0*/  LOP3.LUT R35, R35, 0x60, RZ, 0x3c, !PT ;  /* 0x0000006023237812 */ /* 0x000fe200078e3cff */
[----:B---3--:R-:W-:Y:S01]  /*41200*/  HMMA.16816.F32.BF16 R20, R20, R12, R16 ;  /* 0x0000000c1414723c */ /* 0x008fe20000041810 */
[----:B------:R-:W3:Y:S04]  /*41210*/  LDL.LU.64 R18, [R1+0x2d10] ;  /* 0x002d100001127983 */ /* 0x000ee80000300a00 */
[----:B------:R-:W3:-:S15]  /*41220*/  LDL.LU.64 R16, [R1+0x2d08] ;  /* 0x002d080001107983 */ /* 0x000ede0000300a00 */
[----:B------:R-:W-:-:S03]  /*41230*/  NOP ;  /* 0x0000000000007918 */ /* 0x000fc60000000000 */
[----:B------:R-:W-:Y:S04]  /*41240*/  STL.64 [R1+0xf0], R20 ;  /* 0x0000f01401007387 */ /* 0x000fe80000100a00 */
[----:B------:R-:W-:Y:S04]  /*41250*/  STL.64 [R1+0xf8], R22 ;  /* 0x0000f81601007387 */ /* 0x000fe80000100a00 */
[----:B------:R-:W0:Y:S04]  /*41260*/  LDSM.16.MT88.4 R20, [R35+UR4+0x4000] ;  /* 0x004000042314783b */ /* 0x000e280008004200 */
[----:B0-----:R-:W-:Y:S04]  /*41270*/  STL.64 [R1+0x2c60], R22 ;  /* 0x002c601601007387 */ /* 0x001fe80000100a00 */
[----:B------:R0:W-:Y:S04]  /*41280*/  STL.64 [R1+0x2c58], R20 ;  /* 0x002c581401007387 */ /* 0x0001e80000100a00 */
[----:B0-----:R-:W2:Y:S01]  /*41290*/  LDL.LU.64 R20, [R1] ;  /* 0x0000000001147983 */ /* 0x001ea20000300a00 */
        /* <DEDUP_REMOVED lines=13> */
[C---:B------:R-:W-:Y:S06]  /*41370*/  HMMA.16816.F32.BF16 R28, R16.reuse, R52, R28 ;  /* 0x00000034101c723c */ /* 0x040fec000004181c */
[----:B---3--:R-:W-:-:S15]  /*41380*/  HMMA.16816.F32.BF16 R24, R16, R32, R24 ;  /* 0x000000201018723c */ /* 0x008fde0000041818 */
[----:B------:R-:W-:-:S08]  /*41390*/  NOP ;  /* 0x0000000000007918 */ /* 0x000fd00000000000 */
[----:B------:R-:W-:Y:S04]  /*413a0*/  STL.64 [R1+0x60], R24 ;  /* 0x0000601801007387 */ /* 0x000fe80000100a00 */
[----:B------:R0:W-:Y:S04]  /*413b0*/  STL.64 [R1+0x68], R26 ;  /* 0x0000681a01007387 */ /* 0x0001e80000100a00 */
[----:B0-----:R-:W3:Y:S04]  /*413c0*/  LDL.LU.64 R26, [R1+0x2cd8] ;  /* 0x002cd800011a7983 */ /* 0x001ee80000300a00 */
[----:B------:R-:W3:Y:S04]  /*413d0*/  LDL.LU.64 R24, [R1+0x2cd0] ;  /* 0x002cd00001187983 */ /* 0x000ee80000300a00 */
[----:B------:R-:W-:Y:S04]  /*413e0*/  STL.64 [R1+0x2cc0], R32 ;  /* 0x002cc02001007387 */ /* 0x000fe80000100a00 */
[----:B------:R-:W-:Y:S04]  /*413f0*/  STL.64 [R1+0x2cb8], R52 ;  /* 0x002cb83401007387 */ /* 0x000fe80000100a00 */
[----:B------:R-:W-:Y:S04]  /*41400*/  STL.64 [R1+0x130], R28 ;  /* 0x0001301c01007387 */ /* 0x000fe80000100a00 */
[----:B------:R4:W-:Y:S04]  /*41410*/  STL.64 [R1+0x138], R30 ;  /* 0x0001381e01007387 */ /* 0x0009e80000100a00 */
[----:B--2---:R0:W-:Y:S01]  /*41420*/  STL.64 [R1+0x2cc8], R20 ;  /* 0x002cc81401007387 */ /* 0x0041e20000100a00 */
[C---:B----4-:R-:W-:Y:S06]  /*41430*/  HMMA.16816.F32.BF16 R28, R16.reuse, R20, R36 ;  /* 0x00000014101c723c */ /* 0x050fec0000041824 */
[----:B0-----:R-:W-:-:S15]  /*41440*/  HMMA.16816.F32.BF16 R20, R16, R56, R40 ;  /* 0x000000381014723c */ /* 0x001fde0000041828 */
[----:B------:R-:W-:-:S02]  /*41450*/  NOP ;  /* 0x0000000000007918 */ /* 0x000fc40000000000 */
[----:B------:R-:W-:Y:S04]  /*41460*/  STL.64 [R1+0x120], R28 ;  /* 0x0001201c01007387 */ /* 0x000fe80000100a00 */
[----:B------:R-:W-:Y:S04]  /*41470*/  STL.64 [R1+0x128], R30 ;  /* 0x0001281e01007387 */ /* 0x000fe80000100a00 */
[----:B------:R-:W-:Y:S04]  /*41480*/  STL.64 [R1+0x2ca0], R58 ;  /* 0x002ca03a01007387 */ /* 0x000fe80000100a00 */
[----:B------:R-:W-:Y:S04]  /*41490*/  STL.64 [R1+0x2c98], R56 ;  /* 0x002c983801007387 */ /* 0x000fe80000100a00 */
[----:B------:R-:W-:Y:S04]  /*414a0*/  STL.64 [R1+0x110], R20 ;  /* 0x0001101401007387 */ /* 0x000fe80000100a00 */
[----:B------:R0:W-:Y:S02]  /*414b0*/  STL.64 [R1+0x118], R22 ;  /* 0x0001181601007387 */ /* 0x0001e40000100a00 */
[----:B0-----:R-:W-:Y:S02]  /*414c0*/  HMMA.16816.F32.BF16 R20, R16, R8, R44 ;  /* 0x000000081014723c */ /* 0x001fe4000004182c */
[----:B------:R-:W-:Y:S04]  /*414d0*/  STL.64 [R1+0x2cb0], R10 ;  /* 0x002cb00a01007387 */ /* 0x000fe80000100a00 */
[----:B------:R0:W-:-:S15]  /*414e0*/  STL.64 [R1+0x2ca8], R8 ;  /* 0x002ca80801007387 */ /* 0x0001de0000100a00 */
[----:B------:R-:W-:-:S02]  /*414f0*/  NOP ;  /* 0x0000000000007918 */ /* 0x000fc40000000000 */
[----:B------:R1:W-:Y:S04]  /*41500*/  STL.64 [R1+0x100], R20 ;  /* 0x0001001401007387 */ /* 0x0003e80000100a00 */
[----:B------:R2:W-:Y:S04]  /*41510*/  STL.64 [R1+0x108], R22 ;  /* 0x0001081601007387 */ /* 0x0005e80000100a00 */
[----:B------:R-:W4:Y:S04]  /*41520*/  LDL.LU R36, [R1+0x460] ;  /* 0x0004600001247983 */ /* 0x000f280000300800 */
[----:B------:R-:W4:Y:S04]  /*41530*/  LDL.LU R37, [R1+0x464] ;  /* 0x0004640001257983 */ /* 0x000f280000300800 */
[----:B------:R-:W2:Y:S04]  /*41540*/  LDL.LU R38, [R1+0x468] ;  /* 0x0004680001267983 */ /* 0x000ea80000300800 */
[----:B------:R-:W2:Y:S01]  /*41550*/  LDL.LU R39, [R1+0x46c] ;  /* 0x00046c0001277983 */ /* 0x000ea20000300800 */
[----:B0-----:R-:W-:Y:S03]  /*41560*/  HMMA.16816.F32.BF16 R8, R16, R12, R48 ;  /* 0x0000000c1008723c */ /* 0x001fe60000041830 */
[----:B------:R-:W0:Y:S04]  /*41570*/  LDSM.16.MT88.4 R16, [R35+UR4+0x4080] ;  /* 0x004080042310783b */ /* 0x000e280008004200 */
[----:B--2---:R-:W-:Y:S04]  /*41580*/  STL.64 [R1+0x2c70], R38 ;  /* 0x002c702601007387 */ /* 0x004fe80000100a00 */
[----:B----4-:R-:W-:Y:S04]  /*41590*/  STL.64 [R1+0x2c68], R36 ;  /* 0x002c682401007387 */ /* 0x010fe80000100a00 */
[----:B------:R-:W2:Y:S08]  /*415a0*/  LDL.LU R44, [R1+0x3e0] ;  /* 0x0003e000012c7983 */ /* 0x000eb00000300800 */
[----:B------:R4:W-:Y:S04]  /*415b0*/  STL.64 [R1+0x50], R8 ;  /* 0x0000500801007387 */ /* 0x0009e80000100a00 */
[----:B------:R0:W-:Y:S04]  /*415c0*/  STL.64 [R1+0x58], R10 ;  /* 0x0000580a01007387 */ /* 0x0001e80000100a00 */
        /* <DEDUP_REMOVED lines=19> */
[----:B-1----:R-:W2:Y:S04]  /*41700*/  LDL.LU R20, [R1+0x300] ;  /* 0x0003000001147983 */ /* 0x002ea80000300800 */
[----:B------:R-:W2:Y:S04]  /*41710*/  LDL.LU R21, [R1+0x304] ;  /* 0x0003040001157983 */ /* 0x000ea80000300800 */
[----:B------:R-:W2:Y:S04]  /*41720*/  LDL.LU R22, [R1+0x308] ;  /* 0x0003080001167983 */ /* 0x000ea80000300800 */
[----:B------:R-:W2:Y:S04]  /*41730*/  LDL.LU R23, [R1+0x30c] ;  /* 0x00030c0001177983 */ /* 0x000ea80000300800 */
[----:B------:R-:W2:Y:S04]  /*41740*/  LDL.64 R32, [R1+0x90] ;  /* 0x0000900001207983 */ /* 0x000ea80000100a00 */
[----:B----4-:R-:W4:Y:S04]  /*41750*/  LDL.LU R8, [R1+0x360] ;  /* 0x0003600001087983 */ /* 0x010f280000300800 */
        /* <DEDUP_REMOVED lines=11> */
[C---:B---3--:R-:W-:Y:S06]  /*41810*/  HMMA.16816.F32.BF16 R48, R24.reuse, R4, R48 ;  /* 0x000000041830723c */ /* 0x048fec0000041830 */
[----:B--2---:R-:W-:Y:S01]  /*41820*/  HMMA.16816.F32.BF16 R20, R24, R32, R20 ;  /* 0x000000201814723c */ /* 0x004fe20000041814 */
[----:B----4-:R-:W-:Y:S04]  /*41830*/  STL.64 [R1+0x2c80], R38 ;  /* 0x002c802601007387 */ /* 0x010fe80000100a00 */
[----:B------:R0:W-:Y:S04]  /*41840*/  STL.64 [R1+0x2c78], R36 ;  /* 0x002c782401007387 */ /* 0x0001e80000100a00 */
        /* <DEDUP_REMOVED lines=10> */
[----:B------:R0:W-:Y:S04]  /*418f0*/  STL.64 [R1+0xe0], R48 ;  /* 0x0000e03001007387 */ /* 0x0001e80000100a00 */
[----:B------:R1:W-:Y:S04]  /*41900*/  STL.64 [R1+0xe8], R50 ;  /* 0x0000e83201007387 */ /* 0x0003e80000100a00 */
[----:B0-----:R-:W4:Y:S04]  /*41910*/  LDL.LU R48, [R1+0x480] ;  /* 0x0004800001307983 */ /* 0x001f280000300800 */
[----:B------:R-:W4:Y:S04]  /*41920*/  LDL.LU R49, [R1+0x484] ;  /* 0x0004840001317983 */ /* 0x000f280000300800 */
[----:B-1----:R-:W4:Y:S04]  /*41930*/  LDL.LU R50, [R1+0x488] ;  /* 0x0004880001327983 */ /* 0x002f280000300800 */
[----:B------:R-:W4:Y:S04]  /*41940*/  LDL.LU R51, [R1+0x48c] ;  /* 0x00048c0001337983 */ /* 0x000f280000300800 */
[----:B------:R0:W-:Y:S04]  /*41950*/  STL.64 [R1+0xd0], R20 ;  /* 0x0000d01401007387 */ /* 0x0001e80000100a00 */
[----:B------:R1:W-:Y:S04]  /*41960*/  STL.64 [R1+0xd8], R22 ;  /* 0x0000d81601007387 */ /* 0x0003e80000100a00 */
[----:B0-----:R-:W2:Y:S01]  /*41970*/  LDL.LU.64 R20, [R1+0x2cc8] ;  /* 0x002cc80001147983 */ /* 0x001ea20000300a00 */
[----:B-1----:R-:W-:-:S02]  /*41980*/  IMAD.MOV.U32 R23, RZ, RZ, R32 ;  /* 0x000000ffff177224 */ /* 0x002fc400078e0020 */
[----:B------:R-:W-:Y:S02]  /*41990*/  IMAD.MOV.U32 R22, RZ, RZ, R33 ;  /* 0x000000ffff167224 */ /* 0x000fe400078e0021 */
[----:B------:R-:W3:Y:S02]  /*419a0*/  LDL.LU.64 R32, [R1+0x2cc0] ;  /* 0x002cc00001207983 */ /* 0x000ee40000300a00 */
[----:B---3--:R-:W-:-:S15]  /*419b0*/  HMMA.16816.F32.BF16 R52, R24, R32, R52 ;  /* 0x000000201834723c */ /* 0x008fde0000041834 */
[----:B------:R-:W-:-:S08]  /*419c0*/  NOP ;  /* 0x0000000000007918 */ /* 0x000fd00000000000 */
[----:B------:R0:W-:Y:S04]  /*419d0*/  STL.64 [R1+0xc0], R52 ;  /* 0x0000c03401007387 */ /* 0x0001e80000100a00 */
[----:B------:R-:W-:Y:S04]  /*419e0*/  STL.64 [R1+0xc8], R54 ;  /* 0x0000c83601007387 */ /* 0x000fe80000100a00 */
[----:B0-----:R-:W3:Y:S01]  /*419f0*/  LDL.LU.64 R52, [R1+0x2cb8] ;  /* 0x002cb80001347983 */ /* 0x001ee20000300a00 */
[C---:B--2---:R-:W-:Y:S06]  /*41a00*/  HMMA.16816.F32.BF16 R56, R24.reuse, R20, R56 ;  /* 0x000000141838723c */ /* 0x044fec0000041838 */
[----:B---3--:R-:W-:-:S15]  /*41a10*/  HMMA.16816.F32.BF16 R8, R24, R52, R8 ;  /* 0x000000341808723c */ /* 0x008fde0000041808 */
[----:B------:R-:W-:-:S08]  /*41a20*/  NOP ;  /* 0x0000000000007918 */ /* 0x000fd00000000000 */
[----:B------:R-:W-:Y:S04]  /*41a30*/  STL.64 [R1+0x170], R8 ;  /* 0x0001700801007387 */ /* 0x000fe80000100a00 */
[----:B------:R0:W-:Y:S04]  /*41a40*/  STL.64 [R1+0x178], R10 ;  /* 0x0001780a01007387 */ /* 0x0001e80000100a00 */
[----:B0-----:R-:W2:Y:S04]  /*41a50*/  LDL.LU.64 R10, [R1+0x2cb0] ;  /* 0x002cb000010a7983 */ /* 0x001ea80000300a00 */
[----:B------:R-:W3:Y:S04]  /*41a60*/  LDL.LU.64 R8, [R1+0x2ca8] ;  /* 0x002ca80001087983 */ /* 0x000ee80000300a00 */
        /* <DEDUP_REMOVED lines=9> */
[----:B------:R-:W4:Y:S01]  /*41b00*/  LDL.LU.64 R28, [R1+0x2c88] ;  /* 0x002c8800011c7983 */ /* 0x000f220000300a00 */
        /* <DEDUP_REMOVED lines=13> */
[----:B-1----:R-:W2:Y:S01]  /*41be0*/  LDL.LU R42, [R1+0x4d8] ;  /* 0x0004d800012a7983 */ /* 0x002ea20000300800 */
[----:B----4-:R-:W-:-:S15]  /*41bf0*/  HMMA.16816.F32.BF16 R36, R28, R4, R36 ;  /* 0x000000041c24723c */ /* 0x010fde0000041824 */
[----:B------:R-:W-:-:S08]  /*41c00*/  NOP ;  /* 0x0000000000007918 */ /* 0x000fd00000000000 */
[----:B------:R-:W-:Y:S04]  /*41c10*/  STL.64 [R1+0x40], R36 ;  /* 0x0000402401007387 */ /* 0x000fe80000100a00 */
[----:B------:R0:W-:Y:S04]  /*41c20*/  STL.64 [R1+0x48], R38 ;  /* 0x0000482601007387 */ /* 0x0001e80000100a00 */
[----:B0-----:R-:W4:Y:S04]  /*41c30*/  LDL.LU.64 R38, [R1+0x2c80] ;  /* 0x002c800001267983 */ /* 0x001f280000300a00 */
[----:B------:R-:W4:Y:S01]  /*41c40*/  LDL.LU.64 R36, [R1+0x2c78] ;  /* 0x002c780001247983 */ /* 0x000f220000300a00 */
[----:B------:R-:W-:-:S02]  /*41c50*/  IMAD.MOV.U32 R24, RZ, RZ, R23 ;  /* 0x000000ffff187224 */ /* 0x000fc400078e0017 */
[----:B------:R-:W-:Y:S02]  /*41c60*/  IMAD.MOV.U32 R25, RZ, RZ, R22 ;  /* 0x000000ffff197224 */ /* 0x000fe400078e0016 */
[----:B------:R-:W-:-:S05]  /*41c70*/  IMAD.MOV.U32 R43, RZ, RZ, R61 ;  /* 0x000000ffff2b7224 */ /* 0x000fca00078e003d */
[C---:B----4-:R-:W-:Y:S01]  /*41c80*/  HMMA.16816.F32.BF16 R24, R28.reuse, R24, R36 ;  /* 0x000000181c18723c */ /* 0x050fe20000041824 */
[----:B------:R-:W4:Y:S04]  /*41c90*/  LDL.LU.64 R38, [R1+0x2c70] ;  /* 0x002c700001267983 */ /* 0x000f280000300a00 */
[----:B------:R-:W4:Y:S01]  /*41ca0*/  LDL.LU.64 R36, [R1+0x2c68] ;  /* 0x002c680001247983 */ /* 0x000f220000300a00 */
[----:B------:R-:W-:-:S15]  /*41cb0*/  HMMA.16816.F32.BF16 R48, R28, R20, R48 ;  /* 0x000000141c30723c */ /* 0x000fde0000041830 */
[----:B------:R-:W-:-:S02]  /*41cc0*/  NOP ;  /* 0x0000000000007918 */ /* 0x000fc40000000000 */
[----:B------:R-:W-:Y:S04]  /*41cd0*/  STL.64 [R1+0x30], R24 ;  /* 0x0000301801007387 */ /* 0x000fe80000100a00 */
[----:B------:R0:W-:Y:S01]  /*41ce0*/  STL [R1+0x38], R26 ;  /* 0x0000381a01007387 */ /* 0x0001e20000100800 */
[----:B------:R-:W-:Y:S02]  /*41cf0*/  IMAD.MOV.U32 R61, RZ, RZ, R27 ;  /* 0x000000ffff3d7224 */ /* 0x000fe400078e001b */
[----:B0-----:R-:W-:Y:S07]  /*41d00*/  HMMA.16816.F32.BF16 R24, R28, R32, R16 ;  /* 0x000000201c18723c */ /* 0x001fee0000041810 */
[----:B------:R-:W-:-:S02]  /*41d10*/  IMAD.MOV.U32 R17, RZ, RZ, R20 ;  /* 0x000000ffff117224 */ /* 0x000fc400078e0014 */
[----:B------:R-:W-:-:S14]  /*41d20*/  IMAD.MOV.U32 R16, RZ, RZ, R21 ;  /* 0x000000ffff107224 */ /* 0x000fdc00078e0015 */
[----:B------:R-:W-:Y:S04]  /*41d30*/  STL.64 [R1+0x20], R24 ;  /* 0x0000201801007387 */ /* 0x000fe80000100a00 */
[----:B------:R-:W-:Y:S01]  /*41d40*/  STL.64 [R1+0x28], R26 ;  /* 0x0000281a01007387 */ /* 0x000fe20000100a00 */
[----:B------:R-:W0:Y:S01]  /*41d50*/  S2R R35, SR_TID.X ;  /* 0x0000000000237919 */ /* 0x000e220000002100 */
[----:B----4-:R-:W-:Y:S02]  /*41d60*/  HMMA.16816.F32.BF16 R52, R28, R52, R36 ;  /* 0x000000341c34723c */ /* 0x010fe40000041824 */
[----:B------:R-:W4:Y:S04]  /*41d70*/  LDL.LU R36, [R1+0x4c0] ;  /* 0x0004c00001247983 */ /* 0x000f280000300800 */
[----:B------:R-:W4:Y:S04]  /*41d80*/  LDL.LU R37, [R1+0x4c4] ;  /* 0x0004c40001257983 */ /* 0x000f280000300800 */
[----:B------:R-:W4:Y:S04]  /*41d90*/  LDL.LU R38, [R1+0x4c8] ;  /* 0x0004c80001267983 */ /* 0x000f280000300800 */
[----:B------:R-:W4:Y:S09]  /*41da0*/  LDL.LU R39, [R1+0x4cc] ;  /* 0x0004cc0001277983 */ /* 0x000f320000300800 */
[----:B------:R-:W-:Y:S04]  /*41db0*/  STL.64 [R1+0x29a0], R54 ;  /* 0x0029a03601007387 */ /* 0x000fe80000100a00 */
[----:B------:R-:W-:Y:S04]  /*41dc0*/  STL.64 [R1+0x2998], R52 ;  /* 0x0029983401007387 */ /* 0x000fe80000100a00 */
[----:B------:R-:W4:Y:S04]  /*41dd0*/  LDL.LU.64 R22, [R1+0x2c60] ;  /* 0x002c600001167983 */ /* 0x000f280000300a00 */
[----:B------:R-:W4:Y:S04]  /*41de0*/  LDL.LU.64 R20, [R1+0x2c58] ;  /* 0x002c580001147983 */ /* 0x000f280000300a00 */
[----:B------:R-:W-:Y:S04]  /*41df0*/  STL.64 [R1+0x29b0], R50 ;  /* 0x0029b03201007387 */ /* 0x000fe80000100a00 */
[----:B------:R1:W-:Y:S04]  /*41e00*/  STL.64 [R1+0x29a8], R48 ;  /* 0x0029a83001007387 */ /* 0x0003e80000100a00 */
[----:B-1----:R-:W4:Y:S04]  /*41e10*/  LDL.LU.64 R48, [R1+0x90] ;  /* 0x0000900001307983 */ /* 0x002f280000300a00 */
[----:B------:R-:W4:Y:S01]  /*41e20*/  LDL.LU.64 R50, [R1+0x98] ;  /* 0x0000980001327983 */ /* 0x000f220000300a00 */
[----:B------:R-:W1:Y:S01]  /*41e30*/  S2R R34, SR_TID.X ;  /* 0x0000000000227919 */ /* 0x000e620000002100 */
[----:B0-----:R-:W-:Y:S01]  /*41e40*/  LOP3.LUT R35, R35, 0x7, RZ, 0xc0, !PT ;  /* 0x0000000723237812 */ /* 0x001fe200078ec0ff */
[----:B------:R-:W-:-:S04]  /*41e50*/  IMAD.MOV.U32 R18, RZ, RZ, R33 ;  /* 0x000000ffff127224 */ /* 0x000fc800078e0021 */
[----:B------:R-:W-:Y:S02]  /*41e60*/  IMAD R35, R35, 0x110, RZ ;  /* 0x0000011023237824 */ /* 0x000fe400078e02ff */
[C---:B-1----:R-:W-:Y:S02]  /*41e70*/  IMAD.SHL.U32 R33, R34.reuse, 0x2, RZ ;  /* 0x0000000222217824 */ /* 0x042fe400078e00ff */
[----:B------:R-:W-:-:S03]  /*41e80*/  IMAD.SHL.U32 R34, R34, 0x80, RZ ;  /* 0x0000008022227824 */ /* 0x000fc600078e00ff */
[----:B------:R-:W-:-:S04]  /*41e90*/  LOP3.LUT R35, R35, 0x10, R33, 0x78, !PT ;  /* 0x0000001023237812 */ /* 0x000fc800078e7821 */
[----:B------:R-:W-:-:S05]  /*41ea0*/  LOP3.LUT R35, R35, 0x800, R34, 0xf8, !PT ;  /* 0x0000080023237812 */ /* 0x000fca00078ef822 */
[----:B------:R-:W0:Y:S01]  /*41eb0*/  LDSM.16.MT88.4 R24, [R35+UR4+0x5000] ;  /* 0x005000042318783b */ /* 0x000e220008004200 */
[C---:B---3--:R-:W-:Y:S06]  /*41ec0*/  HMMA.16816.F32.BF16 R44, R28.reuse, R56, R44 ;  /* 0x000000381c2c723c */ /* 0x048fec000004182c */
[----:B--2---:R-:W-:Y:S01]  /*41ed0*/  HMMA.16816.F32.BF16 R40, R28, R8, R40 ;  /* 0x000000081c28723c */ /* 0x004fe20000041828 */
[----:B----4-:R-:W-:Y:S04]  /*41ee0*/  STL.64 [R1+0x2c50], R50 ;  /* 0x002c503201007387 */ /* 0x010fe80000100a00 */
[----:B------:R-:W-:Y:S04]  /*41ef0*/  STL.64 [R1+0x2c48], R48 ;  /* 0x002c483001007387 */ /* 0x000fe80000100a00 */
[----:B0-----:R-:W-:Y:S04]  /*41f00*/  STL.64 [R1+0x2bb8], R26 ;  /* 0x002bb81a01007387 */ /* 0x001fe80000100a00 */
[----:B------:R-:W-:Y:S04]  /*41f10*/  STL.64 [R1+0x2bb0], R24 ;  /* 0x002bb01801007387 */ /* 0x000fe80000100a00 */
[----:B------:R-:W-:Y:S04]  /*41f20*/  STL.64 [R1+0x2c18], R58 ;  /* 0x002c183a01007387 */ /* 0x000fe80000100a00 */
[----:B------:R-:W-:Y:S04]  /*41f30*/  STL.64 [R1+0x2c10], R56 ;  /* 0x002c103801007387 */ /* 0x000fe80000100a00 */
[----:B------:R-:W-:Y:S04]  /*41f40*/  STL.64 [R1+0x29c0], R46 ;  /* 0x0029c02e01007387 */ /* 0x000fe80000100a00 */
[----:B------:R-:W-:Y:S04]  /*41f50*/  STL.64 [R1+0x29b8], R44 ;  /* 0x0029b82c01007387 */ /* 0x000fe80000100a00 */
[----:B------:R-:W-:Y:S04]  /*41f60*/  STL.64 [R1+0x2c08], R10 ;  /* 0x002c080a01007387 */ /* 0x000fe80000100a00 */
[----:B------:R-:W-:Y:S04]  /*41f70*/  STL.64 [R1+0x2c00], R8 ;  /* 0x002c000801007387 */ /* 0x000fe80000100a00 */
[----:B------:R0:W-:Y:S04]  /*41f80*/  STL.64 [R1+0x29d0], R42 ;  /* 0x0029d02a01007387 */ /* 0x0001e80000100a00 */
[----:B------:R1:W-:Y:S04]  /*41f90*/  STL.64 [R1+0x29c8], R40 ;  /* 0x0029c82801007387 */ /* 0x0003e80000100a00 */
[----:B0-----:R-:W2:Y:S04]  /*41fa0*/  LDL R42, [R1+0x8] ;  /* 0x00000800012a7983 */ /* 0x001ea80000100800 */
[----:B------:R-:W2:Y:S01]  /*41fb0*/  LDL R43, [R1+0xc] ;  /* 0x00000c00012b7983 */ /* 0x000ea20000100800 */
[----:B-1----:R-:W-:-:S02]  /*41fc0*/  IMAD.MOV.U32 R40, RZ, RZ, R17 ;  /* 0x000000ffff287224 */ /* 0x002fc400078e0011 */
[----:B------:R-:W-:Y:S02]  /*41fd0*/  IMAD.MOV.U32 R41, RZ, RZ, R16 ;  /* 0x000000ffff297224 */ /* 0x000fe400078e0010 */
[----:B------:R-:W-:Y:S02]  /*41fe0*/  IMAD.MOV.U32 R19, RZ, RZ, R32 ;  /* 0x000000ffff137224 */ /* 0x000fe400078e0020 */
[----:B------:R-:W-:Y:S02]  /*41ff0*/  IMAD.MOV.U32 R25, RZ, RZ, R18 ;  /* 0x000000ffff197224 */ /* 0x000fe400078e0012 */
[----:B------:R-:W-:Y:S01]  /*42000*/  IMAD.MOV.U32 R24, RZ, RZ, R19 ;  /* 0x000000ffff187224 */ /* 0x000fe200078e0013 */
[----:B--2---:R-:W-:Y:S04]  /*42010*/  STL.64 [R1+0x2c28], R42 ;  /* 0x002c282a01007387 */ /* 0x004fe80000100a00 */
[----:B------:R-:W-:Y:S04]  /*42020*/  STL.64 [R1+0x2c20], R40 ;  /* 0x002c202801007387 */ /* 0x000fe80000100a00 */
[----:B------:R-:W-:Y:S04]  /*42030*/  STL.64 [R1+0x2bf8], R14 ;  /* 0x002bf80e01007387 */ /* 0x000fe80000100a00 */
[----:B------:R0:W-:Y:S04]  /*42040*/  STL.64 [R1+0x2bf0], R12 ;  /* 0x002bf00c01007387 */ /* 0x0001e80000100a00 */
[----:B------:R-:W2:Y:S04]  /*42050*/  LDL.LU R44, [R1+0x490] ;  /* 0x00049000012c7983 */ /* 0x000ea80000300800 */
[----:B------:R-:W2:Y:S04]  /*42060*/  LDL.LU R45, [R1+0x494] ;  /* 0x00049400012d7983 */ /* 0x000ea80000300800 */
        /* <DEDUP_REMOVED lines=8> */
[----:B------:R-:W4:Y:S04]  /*420f0*/  LDL.LU R18, [R1+0x558] ;  /* 0x0005580001127983 */ /* 0x000f280000300800 */
[----:B------:R-:W4:Y:S01]  /*42100*/  LDL.LU R19, [R1+0x55c] ;  /* 0x00055c0001137983 */ /* 0x000f220000300800 */
[----:B------:R-:W-:Y:S03]  /*42110*/  HMMA.16816.F32.BF16 R36, R28, R12, R36 ;  /* 0x0000000c1c24723c */ /* 0x000fe60000041824 */
[----:B----4-:R-:W-:Y:S04]  /*42120*/  STL.64 [R1+0x2c40], R18 ;  /* 0x002c401201007387 */ /* 0x010fe80000100a00 */
[----:B---3--:R1:W-:Y:S04]  /*42130*/  STL.64 [R1+0x2c38], R16 ;  /* 0x002c381001007387 */ /* 0x0083e80000100a00 */
[----:B0-----:R-:W3:Y:S04]  /*42140*/  LDL.LU R12, [R1+0x580] ;  /* 0x00058000010c7983 */ /* 0x001ee80000300800 */
[----:B------:R-:W3:Y:S04]  /*42150*/  LDL.LU R13, [R1+0x584] ;  /* 0x00058400010d7983 */ /* 0x000ee80000300800 */
[----:B------:R-:W3:Y:S04]  /*42160*/  LDL.LU R14, [R1+0x588] ;  /* 0x00058800010e7983 */ /* 0x000ee80000300800 */
[----:B------:R-:W3:Y:S04]  /*42170*/  LDL.LU R15, [R1+0x58c] ;  /* 0x00058c00010f7983 */ /* 0x000ee80000300800 */
        /* <DEDUP_REMOVED lines=8> */
[----:B-1----:R-:W4:Y:S04]  /*42200*/  LDL.LU R16, [R1+0x500] ;  /* 0x0005000001107983 */ /* 0x002f280000300800 */
        /* <DEDUP_REMOVED lines=20> */
[----:B------:R-:W2:Y:S04]  /*42350*/  LDL.LU R35, [R1+0x54c] ;  /* 0x00054c0001237983 */ /* 0x000ea80000300800 */
[----:B------:R-:W-:Y:S04]  /*42360*/  STL.64 [R1+0x2bc8], R46 ;  /* 0x002bc82e01007387 */ /* 0x000fe80000100a00 */
[----:B------:R0:W-:Y:S04]  /*42370*/  STL.64 [R1+0x2bc0], R44 ;  /* 0x002bc02c01007387 */ /* 0x0001e80000100a00 */
[----:B0-----:R-:W2:Y:S04]  /*42380*/  LDL.LU R44, [R1+0x510] ;  /* 0x00051000012c7983 */ /* 0x001ea80000300800 */
[----:B------:R-:W2:Y:S04]  /*42390*/  LDL.LU R45, [R1+0x514] ;  /* 0x00051400012d7983 */ /* 0x000ea80000300800 */
[----:B------:R-:W2:Y:S04]  /*423a0*/  LDL.LU R46, [R1+0x518] ;  /* 0x00051800012e7983 */ /* 0x000ea80000300800 */
[----:B------:R-:W2:Y:S04]  /*423b0*/  LDL.LU R47, [R1+0x51c] ;  /* 0x00051c00012f7983 */ /* 0x000ea80000300800 */
[----:B------:R-:W2:Y:S04]  /*423c0*/  LDL.LU R52, [R1+0x470] ;  /* 0x0004700001347983 */ /* 0x000ea80000300800 */
[----:B------:R-:W2:Y:S04]  /*423d0*/  LDL.LU R53, [R1+0x474] ;  /* 0x0004740001357983 */ /* 0x000ea80000300800 */
[----:B------:R-:W2:Y:S04]  /*423e0*/  LDL.LU R55, [R1+0x47c] ;  /* 0x00047c0001377983 */ /* 0x000ea80000300800 */
[----:B------:R-:W-:Y:S04]  /*423f0*/  STL.64 [R1+0x2990], R38 ;  /* 0x0029902601007387 */ /* 0x000fe80000100a00 */
[----:B------:R0:W-:Y:S04]  /*42400*/  STL.64 [R1+0x2988], R36 ;  /* 0x0029882401007387 */ /* 0x0001e80000100a00 */
[----:B0-----:R-:W4:Y:S04]  /*42410*/  LDL.LU.64 R36, [R1+0x10] ;  /* 0x0000100001247983 */ /* 0x001f280000300a00 */
[----:B------:R-:W2:Y:S01]  /*42420*/  LDL.LU.64 R38, [R1+0x18] ;  /* 0x0000180001267983 */ /* 0x000ea20000300a00 */
[----:B---3--:R-:W-:-:S15]  /*42430*/  HMMA.16816.F32.BF16 R48, R20, R4, R48 ;  /* 0x000000041430723c */ /* 0x008fde0000041830 */
[----:B------:R-:W-:-:S08]  /*42440*/  NOP ;  /* 0x0000000000007918 */ /* 0x000fd00000000000 */
[----:B------:R-:W-:Y:S04]  /*42450*/  STL.64 [R1+0x1c0], R48 ;  /* 0x0001c03001007387 */ /* 0x000fe80000100a00 */
[----:B------:R0:W-:Y:S04]  /*42460*/  STL.64 [R1+0x1c8], R50 ;  /* 0x0001c83201007387 */ /* 0x0001e80000100a00 */
[----:B0-----:R-:W3:Y:S04]  /*42470*/  LDL.LU.64 R50, [R1+0x2c50] ;  /* 0x002c500001327983 */ /* 0x001ee80000300a00 */
[----:B------:R-:W2:Y:S01]  /*42480*/  LDL.LU.64 R48, [R1+0x2c48] ;  /* 0x002c480001307983 */ /* 0x000ea20000300a00 */
[----:B------:R-:W-:-:S02]  /*42490*/  IMAD.MOV.U32 R54, RZ, RZ, R60 ;  /* 0x000000ffff367224 */ /* 0x000fc400078e003c */
[----:B------:R-:W0:Y:S01]  /*424a0*/  S2R R60, SR_TID.X ;  /* 0x00000000003c7919 */ /* 0x000e220000002100 */
[----:B------:R-:W1:Y:S01]  /*424b0*/  S2R R26, SR_TID.X ;  /* 0x00000000001a7919 */ /* 0x000e620000002100 */
[----:B------:R-:W-:Y:S01]  /*424c0*/  HMMA.16816.F32.BF16 R40, R20, R24, R40 ;  /* 0x000000181428723c */ /* 0x000fe20000041828 */
[----:B0-----:R-:W-:-:S05]  /*424d0*/  LOP3.LUT R60, R60, 0x7, RZ, 0xc0, !PT ;  /* 0x000000073c3c7812 */ /* 0x001fca00078ec0ff */
[----:B------:R-:W-:Y:S02]  /*424e0*/  IMAD R27, R60, 0x110, RZ ;  /* 0x000001103c1b7824 */ /* 0x000fe400078e02ff */
[----:B-1----:R-:W-:-:S05]  /*424f0*/  IMAD.SHL.U32 R60, R26, 0x2, RZ ;  /* 0x000000021a3c7824 */ /* 0x002fca00078e00ff */
[----:B------:R-:W-:Y:S01]  /*42500*/  LOP3.LUT R27, R27, 0x10, R60, 0x78, !PT ;  /* 0x000000101b1b7812 */ /* 0x000fe200078e783c */
[C---:B----4-:R-:W-:Y:S06]  /*42510*/  HMMA.16816.F32.BF16 R56, R20.reuse, R36, R56 ;  /* 0x000000241438723c */ /* 0x050fec0000041838 */
[----:B--2---:R-:W-:-:S15]  /*42520*/  HMMA.16816.F32.BF16 R16, R20, R48, R16 ;  /* 0x000000301410723c */ /* 0x004fde0000041810 */
[----:B------:R-:W-:-:S08]  /*42530*/  NOP ;  /* 0x0000000000007918 */ /* 0x000fd00000000000 */
[----:B------:R-:W-:Y:S04]  /*42540*/  STL.64 [R1+0x210], R16 ;  /* 0x0002101001007387 */ /* 0x000fe80000100a00 */
[----:B------:R0:W-:Y:S04]  /*42550*/  STL.64 [R1+0x218], R18 ;  /* 0x0002181201007387 */ /* 0x0001e80000100a00 */
[----:B0-----:R-:W2:Y:S04]  /*42560*/  LDL.LU.64 R18, [R1+0x2c40] ;  /* 0x002c400001127983 */ /* 0x001ea80000300a00 */
[----:B------:R-:W2:Y:S04]  /*42570*/  LDL.LU.64 R16, [R1+0x2c38] ;  /* 0x002c380001107983 */ /* 0x000ea80000300a00 */
[----:B------:R-:W4:Y:S04]  /*42580*/  LDL.LU R60, [R1+0x2c30] ;  /* 0x002c3000013c7983 */ /* 0x000f280000300800 */
[----:B------:R-:W-:Y:S04]  /*42590*/  STL.64 [R1+0x200], R40 ;  /* 0x0002002801007387 */ /* 0x000fe80000100a00 */
[----:B------:R0:W-:Y:S04]  /*425a0*/  STL.64 [R1+0x208], R42 ;  /* 0x0002082a01007387 */ /* 0x0001e80000100a00 */
[----:B0-----:R-:W3:Y:S04]  /*425b0*/  LDL.LU.64 R42, [R1+0x2c28] ;  /* 0x002c2800012a7983 */ /* 0x001ee80000300a00 */
[----:B------:R-:W2:Y:S04]  /*425c0*/  LDL.LU.64 R40, [R1+0x2c20] ;  /* 0x002c200001287983 */ /* 0x000ea80000300a00 */
[----:B------:R-:W-:Y:S04]  /*425d0*/  STL.64 [R1+0x1f0], R56 ;  /* 0x0001f03801007387 */ /* 0x000fe80000100a00 */
[----:B------:R0:W-:Y:S04]  /*425e0*/  STL.64 [R1+0x1f8], R58 ;  /* 0x0001f83a01007387 */ /* 0x0001e80000100a00 */
[----:B0-----:R-:W3:Y:S04]  /*425f0*/  LDL.LU.64 R58, [R1+0x2c18] ;  /* 0x002c1800013a7983 */ /* 0x001ee80000300a00 */
[----:B------:R-:W4:Y:S01]  /*42600*/  LDL.LU.64 R56, [R1+0x2c10] ;  /* 0x002c100001387983 */ /* 0x000f220000300a00 */
[----:B------:R-:W-:-:S05]  /*42610*/  IMAD.SHL.U32 R26, R26, 0x80, RZ ;  /* 0x000000801a1a7824 */ /* 0x000fca00078e00ff */
[----:B------:R-:W-:Y:S01]  /*42620*/  LOP3.LUT R27, R27, 0x800, R26, 0xf8, !PT ;  /* 0x000008001b1b7812 */ /* 0x000fe200078ef81a */
[----:B--2---:R-:W-:-:S15]  /*42630*/  HMMA.16816.F32.BF16 R28, R20, R40, R28 ;  /* 0x00000028141c723c */ /* 0x004fde000004181c */
[----:B------:R-:W-:-:S08]  /*42640*/  NOP ;  /* 0x0000000000007918 */ /* 0x000fd00000000000 */
[----:B------:R-:W-:Y:S04]  /*42650*/  STL.64 [R1+0x1e0], R28 ;  /* 0x0001e01c01007387 */ /* 0x000fe80000100a00 */
[----:B------:R-:W-:Y:S04]  /*42660*/  STL.64 [R1+0x1e8], R30 ;  /* 0x0001e81e01007387 */ /* 0x000fe80000100a00 */
[----:B------:R-:W0:Y:S01]  /*42670*/  LDSM.16.MT88.4 R28, [R27+UR4+0x5080] ;  /* 0x005080041b1c783b */ /* 0x000e220008004200 */
[C---:B----4-:R-:W-:Y:S03]  /*42680*/  HMMA.16816.F32.BF16 R8, R20.reuse, R56, R8 ;  /* 0x000000381408723c */ /* 0x050fe60000041808 */
        /* <DEDUP_REMOVED lines=9> */
[----:B------:R-:W3:Y:S02]  /*42720*/  LDL.LU.64 R8, [R1+0x2c00] ;  /* 0x002c000001087983 */ /* 0x000ee40000300a00 */
[----:B---3--:R-:W-:-:S15]  /*42730*/  HMMA.16816.F32.BF16 R12, R20, R8, R12 ;  /* 0x00000008140c723c */ /* 0x008fde000004180c */
[----:B------:R-:W-:-:S08]  /*42740*/  NOP ;  /* 0x0000000000007918 */ /* 0x000fd00000000000 */
[----:B------:R-:W-:Y:S04]  /*42750*/  STL.64 [R1+0x560], R12 ;  /* 0x0005600c01007387 */ /* 0x000fe80000100a00 */
[----:B------:R0:W-:Y:S04]  /*42760*/  STL.64 [R1+0x568], R14 ;  /* 0x0005680e01007387 */ /* 0x0001e80000100a00 */
[----:B0-----:R-:W3:Y:S04]  /*42770*/  LDL.LU.64 R14, [R1+0x2bf8] ;  /* 0x002bf800010e7983 */ /* 0x001ee80000300a00 */
[----:B------:R-:W2:Y:S02]  /*42780*/  LDL.LU.64 R12, [R1+0x2bf0] ;  /* 0x002bf000010c7983 */ /* 0x000ea40000300a00 */
[----:B--2---:R-:W-:Y:S02]  /*42790*/  HMMA.16816.F32.BF16 R20, R20, R12, R16 ;  /* 0x0000000c1414723c */ /* 0x004fe40000041810 */
[----:B------:R-:W2:Y:S04]  /*427a0*/  LDL.LU.64 R18, [R1+0x2be8] ;  /* 0x002be80001127983 */ /* 0x000ea80000300a00 */
[----:B------:R-:W2:-:S15]  /*427b0*/  LDL.LU.64 R16, [R1+0x2be0] ;  /* 0x002be00001107983 */ /* 0x000e9e0000300a00 */
[----:B------:R-:W-:-:S02]  /*427c0*/  NOP ;  /* 0x0000000000007918 */ /* 0x000fc40000000000 */
[----:B------:R0:W-:Y:S04]  /*427d0*/  STL.64 [R1+0x1b0], R20 ;  /* 0x0001b01401007387 */ /* 0x0001e80000100a00 */
[----:B------:R1:W-:Y:S04]  /*427e0*/  STL.64 [R1+0x1b8], R22 ;  /* 0x0001b81601007387 */ /* 0x0003e80000100a00 */
[----:B0-----:R-:W4:Y:S04]  /*427f0*/  LDL.LU R20, [R1+0x4f0] ;  /* 0x0004f00001147983 */ /* 0x001f280000300800 */
[----:B------:R-:W4:Y:S04]  /*42800*/  LDL.LU R21, [R1+0x4f4] ;  /* 0x0004f40001157983 */ /* 0x000f280000300800 */
[----:B-1----:R-:W4:Y:S01]  /*42810*/  LDL.LU R22, [R1+0x4f8] ;  /* 0x0004f80001167983 */ /* 0x002f220000300800 */
[----:B--2---:R-:W-:-:S15]  /*42820*/  HMMA.16816.F32.BF16 R32, R16, R4, R32 ;  /* 0x000000041020723c */ /* 0x004fde0000041820 */
[----:B------:R-:W-:-:S08]  /*42830*/  NOP ;  /* 0x0000000000007918 */ /* 0x000fd00000000000 */
[----:B------:R-:W-:Y:S04]  /*42840*/  STL.64 [R1+0x1a0], R32 ;  /* 0x0001a02001007387 */ /* 0x000fe80000100a00 */
[----:B------:R0:W-:Y:S04]  /*42850*/  STL.64 [R1+0x1a8], R34 ;  /* 0x0001a82201007387 */ /* 0x0001e80000100a00 */
[----:B0-----:R-:W2:Y:S04]  /*42860*/  LDL.LU.64 R34, [R1+0x2bd8] ;  /* 0x002bd80001227983 */ /* 0x001ea80000300a00 */
[----:B------:R-:W2:Y:S01]  /*42870*/  LDL.LU.64 R32, [R1+0x2bd0] ;  /* 0x002bd00001207983 */ /* 0x000ea20000300a00 */
[----:B------:R-:W-:Y:S01]  /*42880*/  HMMA.16816.F32.BF16 R24, R16, R24, R44 ;  /* 0x000000181018723c */ /* 0x000fe2000004182c */
[----:B------:R-:W-:-:S07]  /*42890*/  IMAD.MOV.U32 R23, RZ, RZ, R60 ;  /* 0x000000ffff177224 */ /* 0x000fce00078e003c */
[C---:B----4-:R-:W-:Y:S06]  /*428a0*/  HMMA.16816.F32.BF16 R20, R16.reuse, R36, R20 ;  /* 0x000000241014723c */ /* 0x050fec0000041814 */
[----:B--2---:R-:W-:-:S15]  /*428b0*/  HMMA.16816.F32.BF16 R32, R16, R48, R32 ;  /* 0x000000301020723c */ /* 0x004fde0000041820 */
[----:B------:R-:W-:-:S08]  /*428c0*/  NOP ;  /* 0x0000000000007918 */ /* 0x000fd00000000000 */
[----:B------:R-:W-:Y:S04]  /*428d0*/  STL.64 [R1+0x520], R32 ;  /* 0x0005202001007387 */ /* 0x000fe80000100a00 */
[----:B------:R0:W-:Y:S04]  /*428e0*/  STL.64 [R1+0x528], R34 ;  /* 0x0005282201007387 */ /* 0x0001e80000100a00 */
[----:B------:R-:W2:Y:S04]  /*428f0*/  LDL.LU.64 R46, [R1+0x2bc8] ;  /* 0x002bc800012e7983 */ /* 0x000ea80000300a00 */
[----:B------:R-:W2:Y:S01]  /*42900*/  LDL.LU.64 R44, [R1+0x2bc0] ;  /* 0x002bc000012c7983 */ /* 0x000ea20000300a00 */
[----:B0-----:R-:W0:Y:S01]  /*42910*/  S2R R35, SR_TID.X ;  /* 0x0000000000237919 */ /* 0x001e220000002100 */
[----:B------:R-:W1:Y:S02]  /*42920*/  S2R R34, SR_TID.X ;  /* 0x0000000000227919 */ /* 0x000e640000002100 */
[----:B------:R-:W-:Y:S04]  /*42930*/  STL.64 [R1+0x500], R24 ;  /* 0x0005001801007387 */ /* 0x000fe80000100a00 */
[----:B------:R4:W-:Y:S04]  /*42940*/  STL.64 [R1+0x508], R26 ;  /* 0x0005081a01007387 */ /* 0x0009e80000100a00 */
[----:B----4-:R-:W4:Y:S04]  /*42950*/  LDL.LU.64 R26, [R1+0x2bb8] ;  /* 0x002bb800011a7983 */ /* 0x010f280000300a00 */
[----:B------:R-:W4:Y:S04]  /*42960*/  LDL.LU.64 R24, [R1+0x2bb0] ;  /* 0x002bb00001187983 */ /* 0x000f280000300a00 */
[----:B------:R-:W-:Y:S04]  /*42970*/  STL.64 [R1+0x4e0], R20 ;  /* 0x0004e01401007387 */ /* 0x000fe80000100a00 */
[----:B------:R3:W-:Y:S02]  /*42980*/  STL.64 [R1+0x4e8], R22 ;  /* 0x0004e81601007387 */ /* 0x0007e40000100a00 */
[----:B---3--:R-:W-:Y:S01]  /*42990*/  HMMA.16816.F32.BF16 R20, R16, R40, R28 ;  /* 0x000000281014723c */ /* 0x008fe2000004181c */
[----:B0-----:R-:W-:Y:S01]  /*429a0*/  LOP3.LUT R35, R35, 0x7, RZ, 0xc0, !PT ;  /* 0x0000000723237812 */ /* 0x001fe200078ec0ff */
[----:B-1----:R-:W-:-:S04]  /*429b0*/  IMAD.SHL.U32 R33, R34, 0x2, RZ ;  /* 0x0000000222217824 */ /* 0x002fc800078e00ff */
[----:B------:R-:W-:Y:S02]  /*429c0*/  IMAD R35, R35, 0x110, RZ ;  /* 0x0000011023237824 */ /* 0x000fe400078e02ff */
[----:B------:R-:W-:-:S03]  /*429d0*/  IMAD.SHL.U32 R34, R34, 0x80, RZ ;  /* 0x0000008022227824 */ /* 0x000fc600078e00ff */
[----:B------:R-:W-:Y:S01]  /*429e0*/  LOP3.LUT R35, R35, 0x10, R33, 0x78, !PT ;  /* 0x0000001023237812 */ /* 0x000fe200078e7821 */
[----:B------:R-:W-:Y:S04]  /*429f0*/  STL.64 [R1+0x2b38], R38 ;  /* 0x002b382601007387 */ /* 0x000fe80000100a00 */
[----:B------:R-:W-:Y:S01]  /*42a00*/  STL.64 [R1+0x2b30], R42 ;  /* 0x002b302a01007387 */ /* 0x000fe20000100a00 */
[----:B------:R-:W-:-:S04]  /*42a10*/  LOP3.LUT R35, R35, 0x800, R34, 0xf8, !PT ;  /* 0x0000080023237812 */ /* 0x000fc800078ef822 */
[----:B------:R-:W-:Y:S02]  /*42a20*/  LOP3.LUT R35, R35, 0x20, RZ, 0x3c, !PT ;  /* 0x0000002023237812 */ /* 0x000fe400078e3cff */
[----:B------:R-:W-:Y:S04]  /*42a30*/  STL.64 [R1+0x4d0], R20 ;  /* 0x0004d01401007387 */ /* 0x000fe80000100a00 */
[----:B------:R2:W-:Y:S04]  /*42a40*/  STL.64 [R1+0x4d8], R22 ;  /* 0x0004d81601007387 */ /* 0x0005e80000100a00 */
[----:B------:R-:W0:Y:S01]  /*42a50*/  LDSM.16.MT88.4 R32, [R35+UR4+0x5000] ;  /* 0x005000042320783b */ /* 0x000e220008004200 */
[----:B--2---:R-:W-:-:S15]  /*42a60*/  HMMA.16816.F32.BF16 R20, R16, R56, R44 ;  /* 0x000000381014723c */ /* 0x004fde000004182c */
[----:B------:R-:W-:-:S08]  /*42a70*/  NOP ;  /* 0x0000000000007918 */ /* 0x000fd00000000000 */
[----:B------:R-:W-:Y:S04]  /*42a80*/  STL.64 [R1+0x4c0], R20 ;  /* 0x0004c01401007387 */ /* 0x000fe80000100a00 */
[----:B------:R1:W-:Y:S02]  /*42a90*/  STL.64 [R1+0x4c8], R22 ;  /* 0x0004c81601007387 */ /* 0x0003e40000100a00 */
[----:B-1----:R-:W-:Y:S02]  /*42aa0*/  HMMA.16816.F32.BF16 R20, R16, R8, R52 ;  /* 0x000000081014723c */ /* 0x002fe40000041834 */
[----:B0-----:R-:W-:Y:S04]  /*42ab0*/  STL.64 [R1+0x2ad8], R34 ;  /* 0x002ad82201007387 */ /* 0x001fe80000100a00 */
[----:B------:R0:W-:Y:S04]  /*42ac0*/  STL.64 [R1+0x2ad0], R32 ;  /* 0x002ad02001007387 */ /* 0x0001e80000100a00 */
[----:B0-----:R-:W2:-:S13]  /*42ad0*/  LDL.LU R32, [R1+0x350] ;  /* 0x0003500001207983 */ /* 0x001e9a0000300800 */
[----:B------:R0:W-:Y:S04]  /*42ae0*/  STL.64 [R1+0x400], R20 ;  /* 0x0004001401007387 */ /* 0x0001e80000100a00 */
[----:B------:R1:W-:Y:S04]  /*42af0*/  STL.64 [R1+0x408], R22 ;  /* 0x0004081601007387 */ /* 0x0003e80000100a00 */
[----:B------:R-:W2:Y:S04]  /*42b00*/  LDL.LU R33, [R1+0x354] ;  /* 0x0003540001217983 */ /* 0x000ea80000300800 */
[----:B------:R-:W3:Y:S04]  /*42b10*/  LDL.LU R34, [R1+0x358] ;  /* 0x0003580001227983 */ /* 0x000ee80000300800 */
[----:B------:R-:W3:Y:S04]  /*42b20*/  LDL.LU R35, [R1+0x35c] ;  /* 0x00035c0001237983 */ /* 0x000ee80000300800 */
[----:B---3--:R-:W-:Y:S04]  /*42b30*/  STL.64 [R1+0x2b48], R34 ;  /* 0x002b482201007387 */ /* 0x008fe80000100a00 */
[----:B--2---:R2:W-:Y:S04]  /*42b40*/  STL.64 [R1+0x2b40], R32 ;  /* 0x002b402001007387 */ /* 0x0045e80000100a00 */
[----:B------:R-:W3:Y:S04]  /*42b50*/  LDL.LU R28, [R1+0x3a0] ;  /* 0x0003a000011c7983 */ /* 0x000ee80000300800 */
[----:B------:R-:W3:Y:S04]  /*42b60*/  LDL.LU R29, [R1+0x3a4] ;  /* 0x0003a400011d7983 */ /* 0x000ee80000300800 */
[----:B------:R-:W4:Y:S04]  /*42b70*/  LDL.LU R30, [R1+0x3a8] ;  /* 0x0003a800011e7983 */ /* 0x000f280000300800 */
[----:B------:R-:W4:Y:S04]  /*42b80*/  LDL.LU R31, [R1+0x3ac] ;  /* 0x0003ac00011f7983 */ /* 0x000f280000300800 */
[----:B0-----:R-:W2:Y:S04]  /*42b90*/  LDL.LU R20, [R1+0x420] ;  /* 0x0004200001147983 */ /* 0x001ea80000300800 */
[----:B------:R-:W2:Y:S04]  /*42ba0*/  LDL.LU R21, [R1+0x424] ;  /* 0x0004240001157983 */ /* 0x000ea80000300800 */
[----:B-1----:R-:W2:Y:S04]  /*42bb0*/  LDL.LU R22, [R1+0x428] ;  /* 0x0004280001167983 */ /* 0x002ea80000300800 */
[----:B------:R-:W2:Y:S04]  /*42bc0*/  LDL.LU R23, [R1+0x42c] ;  /* 0x00042c0001177983 */ /* 0x000ea80000300800 */
[----:B----4-:R-:W-:Y:S04]  /*42bd0*/  STL.64 [R1+0x2b58], R30 ;  /* 0x002b581e01007387 */ /* 0x010fe80000100a00 */
[----:B---3--:R0:W-:Y:S04]  /*42be0*/  STL.64 [R1+0x2b50], R28 ;  /* 0x002b501c01007387 */ /* 0x0081e80000100a00 */
[----:B--2---:R-:W2:Y:S04]  /*42bf0*/  LDL.LU R32, [R1+0x3f0] ;  /* 0x0003f00001207983 */ /* 0x004ea80000300800 */
[----:B------:R-:W2:Y:S04]  /*42c00*/  LDL.LU R33, [R1+0x3f4] ;  /* 0x0003f40001217983 */ /* 0x000ea80000300800 */
[----:B------:R-:W3:Y:S04]  /*42c10*/  LDL.LU R34, [R1+0x3f8] ;  /* 0x0003f80001227983 */ /* 0x000ee80000300800 */
[----:B------:R-:W3:Y:S01]  /*42c20*/  LDL.LU R35, [R1+0x3fc] ;  /* 0x0003fc0001237983 */ /* 0x000ee20000300800 */
[----:B------:R-:W-:-:S02]  /*42c30*/  IMAD.MOV.U32 R52, RZ, RZ, R7 ;  /* 0x000000ffff347224 */ /* 0x000fc400078e0007 */
[----:B------:R-:W-:Y:S02]  /*42c40*/  IMAD.MOV.U32 R53, RZ, RZ, R6 ;  /* 0x000000ffff357224 */ /* 0x000fe400078e0006 */
[----:B------:R-:W-:Y:S02]  /*42c50*/  IMAD.MOV.U32 R54, RZ, RZ, R15 ;  /* 0x000000ffff367224 */ /* 0x000fe400078e000f */
[----:B------:R-:W-:Y:S01]  /*42c60*/  IMAD.MOV.U32 R55, RZ, RZ, R14 ;  /* 0x000000ffff377224 */ /* 0x000fe200078e000e */
[----:B---3--:R-:W-:Y:S04]  /*42c70*/  STL.64 [R1+0x2b68], R34 ;  /* 0x002b682201007387 */ /* 0x008fe80000100a00 */
[----:B--2---:R1:W-:Y:S04]  /*42c80*/  STL.64 [R1+0x2b60], R32 ;  /* 0x002b602001007387 */ /* 0x0043e80000100a00 */
[----:B0-----:R-:W2:Y:S04]  /*42c90*/  LDL.LU R28, [R1+0x410] ;  /* 0x00041000011c7983 */ /* 0x001ea80000300800 */
[----:B------:R-:W2:Y:S04]  /*42ca0*/  LDL.LU R29, [R1+0x414] ;  /* 0x00041400011d7983 */ /* 0x000ea80000300800 */
[----:B------:R-:W2:Y:S04]  /*42cb0*/  LDL.LU R30, [R1+0x418] ;  /* 0x00041800011e7983 */ /* 0x000ea80000300800 */
[----:B------:R-:W2:Y:S04]  /*42cc0*/  LDL.LU R31, [R1+0x41c] ;  /* 0x00041c00011f7983 */ /* 0x000ea80000300800 */
[----:B-1----:R-:W3:Y:S04]  /*42cd0*/  LDL.LU R32, [R1+0x440] ;  /* 0x0004400001207983 */ /* 0x002ee80000300800 */
[----:B------:R-:W3:Y:S04]  /*42ce0*/  LDL.LU R33, [R1+0x444] ;  /* 0x0004440001217983 */ /* 0x000ee80000300800 */
[----:B------:R-:W3:Y:S04]  /*42cf0*/  LDL.LU R34, [R1+0x448] ;  /* 0x0004480001227983 */ /* 0x000ee80000300800 */
[----:B------:R-:W3:Y:S04]  /*42d00*/  LDL.LU R35, [R1+0x44c] ;  /* 0x00044c0001237983 */ /* 0x000ee80000300800 */
[----:B------:R-:W4:Y:S04]  /*42d10*/  LDL.64 R38, [R1+0x88] ;  /* 0x0000880001267983 */ /* 0x000f280000100a00 */
[----:B------:R-:W4:Y:S04]  /*42d20*/  LDL.LU R40, [R1+0x3c0] ;  /* 0x0003c00001287983 */ /* 0x000f280000300800 */
[----:B------:R-:W4:Y:S04]  /*42d30*/  LDL.LU R41, [R1+0x3c4] ;  /* 0x0003c40001297983 */ /* 0x000f280000300800 */
[----:B------:R-:W4:Y:S04]  /*42d40*/  LDL.LU R42, [R1+0x3c8] ;  /* 0x0003c800012a7983 */ /* 0x000f280000300800 */
[----:B------:R-:W4:Y:S04]  /*42d50*/  LDL.LU R43, [R1+0x3cc] ;  /* 0x0003cc00012b7983 */ /* 0x000f280000300800 */
[----:B------:R-:W2:Y:S04]  /*42d60*/  LDL.LU R7, [R1+0x2bac] ;  /* 0x002bac0001077983 */ /* 0x000ea80000300800 */
[----:B------:R-:W3:Y:S04]  /*42d70*/  LDL.LU R6, [R1+0x2ba8] ;  /* 0x002ba80001067983 */ /* 0x000ee80000300800 */
[----:B------:R-:W4:Y:S04]  /*42d80*/  LDL.LU R15, [R1+0x2ba4] ;  /* 0x002ba400010f7983 */ /* 0x000f280000300800 */
[----:B------:R-:W2:Y:S01]  /*42d90*/  LDL.LU R14, [R1+0x2ba0] ;  /* 0x002ba000010e7983 */ /* 0x000ea20000300800 */
[----:B------:R-:W-:Y:S01]  /*42da0*/  HMMA.16816.F32.BF16 R20, R16, R12, R20 ;  /* 0x0000000c1014723c */ /* 0x000fe20000041814 */
[----:B------:R-:W-:-:S02]  /*42db0*/  IMAD.MOV.U32 R44, RZ, RZ, R59 ;  /* 0x000000ffff2c7224 */ /* 0x000fc400078e003b */
[----:B------:R-:W-:Y:S01]  /*42dc0*/  IMAD.MOV.U32 R45, RZ, RZ, R58 ;  /* 0x000000ffff2d7224 */ /* 0x000fe200078e003a */
[----:B------:R-:W3:Y:S04]  /*42dd0*/  LDL.LU R59, [R1+0x2b9c] ;  /* 0x002b9c00013b7983 */ /* 0x000ee80000300800 */
[----:B------:R-:W3:Y:S01]  /*42de0*/  LDL.LU R58, [R1+0x2b98] ;  /* 0x002b9800013a7983 */ /* 0x000ee20000300800 */
[----:B------:R-:W-:Y:S02]  /*42df0*/  IMAD.MOV.U32 R46, RZ, RZ, R11 ;  /* 0x000000ffff2e7224 */ /* 0x000fe400078e000b */
[----:B------:R-:W-:Y:S01]  /*42e00*/  IMAD.MOV.U32 R47, RZ, RZ, R10 ;  /* 0x000000ffff2f7224 */ /* 0x000fe200078e000a */
[----:B------:R-:W3:Y:S04]  /*42e10*/  LDL.LU R11, [R1+0x2b94] ;  /* 0x002b9400010b7983 */ /* 0x000ee80000300800 */
[----:B------:R-:W3:Y:S01]  /*42e20*/  LDL.LU R10, [R1+0x2b90] ;  /* 0x002b9000010a7983 */ /* 0x000ee20000300800 */
[----:B------:R-:W0:Y:S01]  /*42e30*/  S2R R60, SR_TID.X ;  /* 0x00000000003c7919 */ /* 0x000e220000002100 */
[----:B------:R-:W1:Y:S01]  /*42e40*/  S2R R5, SR_TID.X ;  /* 0x0000000000057919 */ /* 0x000e620000002100 */
[----:B--2---:R-:W-:-:S02]  /*42e50*/  IMAD.MOV.U32 R16, RZ, RZ, R14 ;  /* 0x000000ffff107224 */ /* 0x004fc400078e000e */
[----:B------:R-:W2:Y:S04]  /*42e60*/  LDL.LU R14, [R1+0x2b8c] ;  /* 0x002b8c00010e7983 */ /* 0x000ea80000300800 */
[----:B------:R-:W-:Y:S04]  /*42e70*/  STL.64 [R1+0x240], R20 ;  /* 0x0002401401007387 */ /* 0x000fe80000100a00 */
[----:B------:R-:W-:Y:S01]  /*42e80*/  STL.64 [R1+0x248], R22 ;  /* 0x0002481601007387 */ /* 0x000fe20000100a00 */
[----:B----4-:R-:W-:Y:S02]  /*42e90*/  IMAD.MOV.U32 R17, RZ, RZ, R15 ;  /* 0x000000ffff117224 */ /* 0x010fe400078e000f */
[----:B---3--:R-:W-:Y:S01]  /*42ea0*/  IMAD.MOV.U32 R18, RZ, RZ, R6 ;  /* 0x000000ffff127224 */ /* 0x008fe200078e0006 */
[----:B------:R-:W2:Y:S04]  /*42eb0*/  LDL.LU R15, [R1+0x2b88] ;  /* 0x002b8800010f7983 */ /* 0x000ea80000300800 */
[----:B------:R-:W3:Y:S01]  /*42ec0*/  LDL.LU R6, [R1+0x2b84] ;  /* 0x002b840001067983 */ /* 0x000ee20000300800 */
[----:B------:R-:W-:-:S03]  /*42ed0*/  IMAD.MOV.U32 R19, RZ, RZ, R7 ;  /* 0x000000ffff137224 */ /* 0x000fc600078e0007 */
[----:B------:R-:W3:Y:S01]  /*42ee0*/  LDL.LU R7, [R1+0x2b80] ;  /* 0x002b800001077983 */ /* 0x000ee20000300800 */
[----:B0-----:R-:W-:Y:S01]  /*42ef0*/  LOP3.LUT R4, R60, 0x7, RZ, 0xc0, !PT ;  /* 0x000000073c047812 */ /* 0x001fe200078ec0ff */
[----:B-1----:R-:W-:-:S04]  /*42f00*/  IMAD.SHL.U32 R56, R5, 0x2, RZ ;  /* 0x0000000205387824 */ /* 0x002fc800078e00ff */
[----:B------:R-:W-:Y:S02]  /*42f10*/  IMAD R57, R4, 0x110, RZ ;  /* 0x0000011004397824 */ /* 0x000fe400078e02ff */
[----:B------:R-:W-:-:S03]  /*42f20*/  IMAD.SHL.U32 R8, R5, 0x80, RZ ;  /* 0x0000008005087824 */ /* 0x000fc600078e00ff */
[----:B------:R-:W-:-:S04]  /*42f30*/  LOP3.LUT R9, R57, 0x10, R56, 0x78, !PT ;  /* 0x0000001039097812 */ /* 0x000fc800078e7838 */
[----:B------:R-:W-:-:S04]  /*42f40*/  LOP3.LUT R9, R9, 0x800, R8, 0xf8, !PT ;  /* 0x0000080009097812 */ /* 0x000fc800078ef808 */
[----:B------:R-:W-:-:S05]  /*42f50*/  LOP3.LUT R9, R9, 0x20, RZ, 0x3c, !PT ;  /* 0x0000002009097812 */ /* 0x000fca00078e3cff */
        /* <DEDUP_REMOVED lines=9> */
[----:B------:R-:W2:Y:S04]  /*42ff0*/  LDL.LU R58, [R1+0x2b74] ;  /* 0x002b7400013a7983 */ /* 0x000ea80000300800 */
[----:B------:R-:W2:Y:S01]  /*43000*/  LDL.LU R59, [R1+0x2b70] ;  /* 0x002b7000013b7983 */ /* 0x000ea20000300800 */
[----:B---3--:R-:W-:-:S15]  /*43010*/  HMMA.16816.F32.BF16 R32, R24, R6, R32 ;  /* 0x000000061820723c */ /* 0x008fde0000041820 */
[----:B------:R-:W-:-:S08]  /*43020*/  NOP ;  /* 0x0000000000007918 */ /* 0x000fd00000000000 */
[----:B------:R-:W-:Y:S04]  /*43030*/  STL.64 [R1+0x260], R32 ;  /* 0x0002602001007387 */ /* 0x000fe80000100a00 */
[----:B------:R0:W-:Y:S04]  /*43040*/  STL.64 [R1+0x268], R34 ;  /* 0x0002682201007387 */ /* 0x0001e80000100a00 */
[----:B0-----:R-:W3:Y:S04]  /*43050*/  LDL.LU.64 R34, [R1+0x2b68] ;  /* 0x002b680001227983 */ /* 0x001ee80000300a00 */
[----:B------:R-:W3:Y:S01]  /*43060*/  LDL.LU.64 R32, [R1+0x2b60] ;  /* 0x002b600001207983 */ /* 0x000ee20000300a00 */
[----:B------:R-:W-:Y:S01]  /*43070*/  HMMA.16816.F32.BF16 R28, R24, R50, R28 ;  /* 0x00000032181c723c */ /* 0x000fe2000004181c */
[----:B------:R-:W-:-:S02]  /*43080*/  IMAD.MOV.U32 R13, RZ, RZ, R38 ;  /* 0x000000ffff0d7224 */ /* 0x000fc400078e0026 */
[----:B------:R-:W-:-:S15]  /*43090*/  IMAD.MOV.U32 R12, RZ, RZ, R39 ;  /* 0x000000ffff0c7224 */ /* 0x000fde00078e0027 */
[----:B------:R-:W-:-:S05]  /*430a0*/  NOP ;  /* 0x0000000000007918 */ /* 0x000fca0000000000 */
[----:B------:R-:W-:Y:S04]  /*430b0*/  STL.64 [R1+0x250], R28 ;  /* 0x0002501c01007387 */ /* 0x000fe80000100a00 */
[----:B------:R0:W-:Y:S04]  /*430c0*/  STL.64 [R1+0x258], R30 ;  /* 0x0002581e01007387 */ /* 0x0001e80000100a00 */
[----:B0-----:R-:W4:Y:S04]  /*430d0*/  LDL.LU.64 R30, [R1+0x2b58] ;  /* 0x002b5800011e7983 */ /* 0x001f280000300a00 */
[----:B------:R-:W4:Y:S01]  /*430e0*/  LDL.LU.64 R28, [R1+0x2b50] ;  /* 0x002b5000011c7983 */ /* 0x000f220000300a00 */
[----:B---3--:R-:W-:-:S15]  /*430f0*/  HMMA.16816.F32.BF16 R32, R24, R38, R32 ;  /* 0x000000261820723c */ /* 0x008fde0000041820 */
[----:B------:R-:W-:-:S08]  /*43100*/  NOP ;  /* 0x0000000000007918 */ /* 0x000fd00000000000 */
[----:B------:R-:W-:Y:S04]  /*43110*/  STL.64 [R1+0x3d0], R32 ;  /* 0x0003d02001007387 */ /* 0x000fe80000100a00 */
[----:B------:R0:W-:Y:S04]  /*43120*/  STL.64 [R1+0x3d8], R34 ;  /* 0x0003d82201007387 */ /* 0x0001e80000100a00 */
[----:B0-----:R-:W3:Y:S04]  /*43130*/  LDL.LU.64 R34, [R1+0x2b48] ;  /* 0x002b480001227983 */ /* 0x001ee80000300a00 */
[----:B------:R-:W3:Y:S04]  /*43140*/  LDL.LU.64 R32, [R1+0x2b40] ;  /* 0x002b400001207983 */ /* 0x000ee80000300a00 */
[----:B------:R-:W2:Y:S02]  /*43150*/  LDL.LU.64 R38, [R1+0x2b38] ;  /* 0x002b380001267983 */ /* 0x000ea40000300a00 */
[----:B--2---:R-:W-:-:S15]  /*43160*/  HMMA.16816.F32.BF16 R40, R24, R38, R40 ;  /* 0x000000261828723c */ /* 0x004fde0000041828 */
[----:B------:R-:W-:-:S08]  /*43170*/  NOP ;  /* 0x0000000000007918 */ /* 0x000fd00000000000 */
[----:B------:R-:W-:Y:S04]  /*43180*/  STL.64 [R1+0x3c0], R40 ;  /* 0x0003c02801007387 */ /* 0x000fe80000100a00 */
[----:B------:R0:W-:Y:S04]  /*43190*/  STL.64 [R1+0x3c8], R42 ;  /* 0x0003c82a01007387 */ /* 0x0001e80000100a00 */
[----:B0-----:R-:W4:Y:S01]  /*431a0*/  LDL.LU.64 R42, [R1+0x2b30] ;  /* 0x002b3000012a7983 */ /* 0x001f220000300a00 */
[----:B------:R-:W0:Y:S01]  /*431b0*/  S2R R49, SR_TID.X ;  /* 0x0000000000317919 */ /* 0x000e220000002100 */
[----:B------:R-:W-:Y:S01]  /*431c0*/  HMMA.16816.F32.BF16 R20, R24, R58, R20 ;  /* 0x0000003a1814723c */ /* 0x000fe20000041814 */
[----:B------:R-:W-:-:S02]  /*431d0*/  IMAD.SHL.U32 R48, R60, 0x2, RZ ;  /* 0x000000023c307824 */ /* 0x000fc400078e00ff */
[----:B------:R-:W-:-:S03]  /*431e0*/  IMAD.SHL.U32 R60, R60, 0x80, RZ ;  /* 0x000000803c3c7824 */ /* 0x000fc600078e00ff */
[----:B----4-:R-:W-:-:S15]  /*431f0*/  HMMA.16816.F32.BF16 R28, R24, R42, R28 ;  /* 0x0000002a181c723c */ /* 0x010fde000004181c */
[----:B------:R-:W-:-:S08]  /*43200*/  NOP ;  /* 0x0000000000007918 */ /* 0x000fd00000000000 */
[----:B------:R-:W-:Y:S04]  /*43210*/  STL.64 [R1+0x3b0], R28 ;  /* 0x0003b01c01007387 */ /* 0x000fe80000100a00 */
[----:B------:R1:W-:Y:S04]  /*43220*/  STL.64 [R1+0x3b8], R30 ;  /* 0x0003b81e01007387 */ /* 0x0003e80000100a00 */
[----:B-1----:R-:W2:Y:S04]  /*43230*/  LDL.LU.64 R30, [R1+0x2b28] ;  /* 0x002b2800011e7983 */ /* 0x002ea80000300a00 */
[----:B------:R-:W2:Y:S01]  /*43240*/  LDL.LU.64 R28, [R1+0x2b20] ;  /* 0x002b2000011c7983 */ /* 0x000ea20000300a00 */
[----:B0-----:R-:W-:-:S05]  /*43250*/  LOP3.LUT R49, R49, 0x7, RZ, 0xc0, !PT ;  /* 0x0000000731317812 */ /* 0x001fca00078ec0ff */
[----:B------:R-:W-:Y:S01]  /*43260*/  IMAD R49, R49, 0x110, RZ ;  /* 0x0000011031317824 */ /* 0x000fe200078e02ff */
[----:B------:R-:W-:Y:S04]  /*43270*/  STL.64 [R1+0x2b10], R42 ;  /* 0x002b102a01007387 */ /* 0x000fe80000100a00 */
[----:B------:R-:W-:Y:S01]  /*43280*/  STL.64 [R1+0x2b08], R58 ;  /* 0x002b083a01007387 */ /* 0x000fe20000100a00 */
[----:B------:R-:W-:-:S03]  /*43290*/  LOP3.LUT R37, R49, 0x10, R48, 0x78, !PT ;  /* 0x0000001031257812 */ /* 0x000fc600078e7830 */
[----:B------:R-:W-:Y:S04]  /*432a0*/  STL.64 [R1+0x2b00], R56 ;  /* 0x002b003801007387 */ /* 0x000fe80000100a00 */
[----:B------:R-:W-:Y:S01]  /*432b0*/  STL.64 [R1+0x390], R20 ;  /* 0x0003901401007387 */ /* 0x000fe20000100a00 */
[----:B------:R-:W-:-:S03]  /*432c0*/  LOP3.LUT R37, R37, 0x800, R60, 0xf8, !PT ;  /* 0x0000080025257812 */ /* 0x000fc600078ef83c */
[----:B------:R-:W-:Y:S01]  /*432d0*/  STL.64 [R1+0x398], R22 ;  /* 0x0003981601007387 */ /* 0x000fe20000100a00 */
[----:B------:R-:W-:Y:S06]  /*432e0*/  HMMA.16816.F32.BF16 R16, R24, R10, R16 ;  /* 0x0000000a1810723c */ /* 0x000fec0000041810 */
[----:B------:R-:W-:Y:S01]  /*432f0*/  STL.64 [R1+0x2af8], R10 ;  /* 0x002af80a01007387 */ /* 0x000fe20000100a00 */
[----:B------:R-:W-:-:S03]  /*43300*/  LOP3.LUT R37, R37, 0x40, RZ, 0x3c, !PT ;  /* 0x0000004025257812 */ /* 0x000fc600078e3cff */
[----:B------:R3:W-:Y:S02]  /*43310*/  STL.64 [R1+0x2af0], R8 ;  /* 0x002af00801007387 */ /* 0x0007e40000100a00 */
[----:B---3--:R-:W-:Y:S02]  /*43320*/  HMMA.16816.F32.BF16 R8, R24, R14, R32 ;  /* 0x0000000e1808723c */ /* 0x008fe40000041820 */
[----:B------:R-:W0:Y:S09]  /*43330*/  LDSM.16.MT88.4 R24, [R37+UR4+0x5000] ;  /* 0x005000042518783b */ /* 0x000e320008004200 */
[----:B------:R-:W-:Y:S04]  /*43340*/  STL.64 [R1+0x380], R16 ;  /* 0x0003801001007387 */ /* 0x000fe80000100a00 */
[----:B------:R-:W-:Y:S04]  /*43350*/  STL.64 [R1+0x388], R18 ;  /* 0x0003881201007387 */ /* 0x000fe80000100a00 */
[----:B------:R-:W-:Y:S04]  /*43360*/  STL.64 [R1+0x2b18], R14 ;  /* 0x002b180e01007387 */ /* 0x000fe80000100a00 */
[----:B------:R-:W-:Y:S04]  /*43370*/  STL.64 [R1+0x350], R8 ;  /* 0x0003500801007387 */ /* 0x000fe80000100a00 */
[----:B------:R-:W-:Y:S04]  /*43380*/  STL.64 [R1+0x358], R10 ;  /* 0x0003580a01007387 */ /* 0x000fe80000100a00 */
[----:B0-----:R0:W-:Y:S04]  /*43390*/  STL.64 [R1+0x2a50], R26 ;  /* 0x002a501a01007387 */ /* 0x0011e80000100a00 */
[----:B------:R-:W-:Y:S04]  /*433a0*/  STL.64 [R1+0x2a48], R24 ;  /* 0x002a481801007387 */ /* 0x000fe80000100a00 */
[----:B------:R-:W-:Y:S04]  /*433b0*/  STL.64 [R1+0x2ae8], R6 ;  /* 0x002ae80601007387 */ /* 0x000fe80000100a00 */
[----:B------:R-:W-:Y:S01]  /*433c0*/  STL.64 [R1+0x2ae0], R4 ;  /* 0x002ae00401007387 */ /* 0x000fe20000100a00 */
[----:B0-----:R-:W-:-:S02]  /*433d0*/  IMAD.MOV.U32 R27, RZ, RZ, R12 ;  /* 0x000000ffff1b7224 */ /* 0x001fc400078e000c */
[----:B------:R-:W-:Y:S01]  /*433e0*/  IMAD.MOV.U32 R26, RZ, RZ, R13 ;  /* 0x000000ffff1a7224 */ /* 0x000fe200078e000d */
[----:B--2---:R-:W-:-:S15]  /*433f0*/  HMMA.16816.F32.BF16 R8, R28, R6, R44 ;  /* 0x000000061c08723c */ /* 0x004fde000004182c */
[----:B------:R-:W-:-:S08]  /*43400*/  NOP ;  /* 0x0000000000007918 */ /* 0x000fd00000000000 */
[----:B------:R-:W-:Y:S04]  /*43410*/  STL.64 [R1+0x330], R8 ;  /* 0x0003300801007387 */ /* 0x000fe80000100a00 */
[----:B------:R0:W-:Y:S02]  /*43420*/  STL.64 [R1+0x338], R10 ;  /* 0x0003380a01007387 */ /* 0x0001e40000100a00 */
[----:B0-----:R-:W-:-:S15]  /*43430*/  HMMA.16816.F32.BF16 R8, R28, R50, R52 ;  /* 0x000000321c08723c */ /* 0x001fde0000041834 */
[----:B------:R-:W-:-:S08]  /*43440*/  NOP ;  /* 0x0000000000007918 */ /* 0x000fd00000000000 */
[----:B------:R0:W-:Y:S04]  /*43450*/  STL.64 [R1+0x320], R8 ;  /* 0x0003200801007387 */ /* 0x0001e80000100a00 */
[----:B------:R1:W-:Y:S04]  /*43460*/  STL [R1+0x328], R10 ;  /* 0x0003280a01007387 */ /* 0x0003e80000100800 */
[----:B------:R2:W-:Y:S04]  /*43470*/  STL.64 [R1+0x2ac8], R50 ;  /* 0x002ac83201007387 */ /* 0x0005e80000100a00 */
[----:B------:R-:W3:Y:S04]  /*43480*/  LDL.LU R20, [R1+0x230] ;  /* 0x0002300001147983 */ /* 0x000ee80000300800 */
[----:B------:R-:W3:Y:S04]  /*43490*/  LDL.LU R21, [R1+0x234] ;  /* 0x0002340001157983 */ /* 0x000ee80000300800 */
        /* <DEDUP_REMOVED lines=22> */
[----:B0-----:R-:W2:Y:S04]  /*43600*/  LDL.LU R8, [R1+0x2d0] ;  /* 0x0002d00001087983 */ /* 0x001ea80000300800 */
[----:B------:R-:W2:Y:S01]  /*43610*/  LDL.LU R9, [R1+0x2d4] ;  /* 0x0002d40001097983 */ /* 0x000ea20000300800 */
[----:B------:R-:W-:-:S03]  /*43620*/  IMAD.MOV.U32 R60, RZ, RZ, R11 ;  /* 0x000000ffff3c7224 */ /* 0x000fc600078e000b */
[----:B-1----:R-:W2:Y:S04]  /*43630*/  LDL.LU R10, [R1+0x2d8] ;  /* 0x0002d800010a7983 */ /* 0x002ea80000300800 */
[----:B------:R-:W2:Y:S01]  /*43640*/  LDL.LU R11, [R1+0x2dc] ;  /* 0x0002dc00010b7983 */ /* 0x000ea20000300800 */
[----:B------:R-:W-:Y:S02]  /*43650*/  IMAD.MOV.U32 R54, RZ, RZ, R2 ;  /* 0x000000ffff367224 */ /* 0x000fe400078e0002 */
[----:B------:R-:W-:Y:S01]  /*43660*/  IMAD.MOV.U32 R55, RZ, RZ, R0 ;  /* 0x000000ffff377224 */ /* 0x000fe200078e0000 */
[----:B----4-:R-:W-:Y:S04]  /*43670*/  STL.64 [R1+0x2ac0], R22 ;  /* 0x002ac01601007387 */ /* 0x010fe80000100a00 */
[----:B---3--:R0:W-:Y:S04]  /*43680*/  STL.64 [R1+0x2ab8], R20 ;  /* 0x002ab81401007387 */ /* 0x0081e80000100a00 */
[----:B------:R-:W3:Y:S04]  /*43690*/  LDL.LU R16, [R1+0x220] ;  /* 0x0002200001107983 */ /* 0x000ee80000300800 */
[----:B------:R-:W3:Y:S04]  /*436a0*/  LDL.LU R17, [R1+0x224] ;  /* 0x0002240001117983 */ /* 0x000ee80000300800 */
[----:B------:R-:W3:Y:S04]  /*436b0*/  LDL.LU R18, [R1+0x228] ;  /* 0x0002280001127983 */ /* 0x000ee80000300800 */
[----:B------:R-:W3:Y:S04]  /*436c0*/  LDL.LU R19, [R1+0x22c] ;  /* 0x00022c0001137983 */ /* 0x000ee80000300800 */
[----:B------:R-:W4:Y:S04]  /*436d0*/  LDL.LU R48, [R1+0x2a0] ;  /* 0x0002a00001307983 */ /* 0x000f280000300800 */
[----:B------:R-:W4:Y:S04]  /*436e0*/  LDL.LU R49, [R1+0x2a4] ;  /* 0x0002a40001317983 */ /* 0x000f280000300800 */
[----:B--2---:R-:W4:Y:S04]  /*436f0*/  LDL.LU R50, [R1+0x2a8] ;  /* 0x0002a80001327983 */ /* 0x004f280000300800 */
[----:B------:R-:W4:Y:S01]  /*43700*/  LDL.LU R51, [R1+0x2ac] ;  /* 0x0002ac0001337983 */ /* 0x000f220000300800 */
[C---:B------:R-:W-:Y:S06]  /*43710*/  HMMA.16816.F32.BF16 R40, R28.reuse, R38, R40 ;  /* 0x000000261c28723c */ /* 0x040fec0000041828 */
[----:B------:R-:W-:Y:S01]  /*43720*/  HMMA.16816.F32.BF16 R12, R28, R26, R12 ;  /* 0x0000001a1c0c723c */ /* 0x000fe2000004180c */
        /* <DEDUP_REMOVED lines=9> */
[----:B------:R-:W-:Y:S04]  /*437c0*/  STL [R1+0x28e8], R60 ;  /* 0x0028e83c01007387 */ /* 0x000fe80000100800 */
[----:B------:R-:W-:Y:S04]  /*437d0*/  STL.64 [R1+0x300], R12 ;  /* 0x0003000c01007387 */ /* 0x000fe80000100a00 */
[----:B------:R0:W-:Y:S01]  /*437e0*/  STL.64 [R1+0x308], R14 ;  /* 0x0003080e01007387 */ /* 0x0001e20000100a00 */
[----:B------:R-:W-:-:S02]  /*437f0*/  IMAD.MOV.U32 R2, RZ, RZ, R42 ;  /* 0x000000ffff027224 */ /* 0x000fc400078e002a */
[----:B------:R-:W-:Y:S01]  /*43800*/  IMAD.MOV.U32 R0, RZ, RZ, R43 ;  /* 0x000000ffff007224 */ /* 0x000fe200078e002b */
[----:B0-----:R-:W4:Y:S04]  /*43810*/  LDL.LU.64 R14, [R1+0x2b18] ;  /* 0x002b1800010e7983 */ /* 0x001f280000300a00 */
[----:B------:R-:W-:Y:S04]  /*43820*/  STL [R1+0x2f0], R40 ;  /* 0x0002f02801007387 */ /* 0x000fe80000100800 */
[----:B------:R-:W2:Y:S02]  /*43830*/  LDL.LU.64 R42, [R1+0x2b10] ;  /* 0x002b1000012a7983 */ /* 0x000ea40000300a00 */
[----:B--2---:R-:W-:-:S15]  /*43840*/  HMMA.16816.F32.BF16 R56, R28, R42, R56 ;  /* 0x0000002a1c38723c */ /* 0x004fde0000041838 */
[----:B------:R-:W-:-:S08]  /*43850*/  NOP ;  /* 0x0000000000007918 */ /* 0x000fd00000000000 */
[----:B------:R0:W-:Y:S04]  /*43860*/  STL.64 [R1+0x2b8], R58 ;  /* 0x0002b83a01007387 */ /* 0x0001e80000100a00 */
[----:B0-----:R-:W2:Y:S01]  /*43870*/  LDL.LU.64 R58, [R1+0x2b08] ;  /* 0x002b0800013a7983 */ /* 0x001ea20000300a00 */
[----:B------:R-:W-:Y:S02]  /*43880*/  IMAD.MOV.U32 R13, RZ, RZ, R57 ;  /* 0x000000ffff0d7224 */ /* 0x000fe400078e0039 */
[----:B------:R-:W-:Y:S02]  /*43890*/  IMAD.MOV.U32 R12, RZ, RZ, R56 ;  /* 0x000000ffff0c7224 */ /* 0x000fe400078e0038 */
[----:B------:R-:W3:Y:S04]  /*438a0*/  LDL.LU.64 R56, [R1+0x2b00] ;  /* 0x002b000001387983 */ /* 0x000ee80000300a00 */
[----:B------:R-:W-:Y:S04]  /*438b0*/  STL [R1+0x286c], R13 ;  /* 0x00286c0d01007387 */ /* 0x000fe80000100800 */
[----:B------:R-:W-:Y:S01]  /*438c0*/  STL [R1+0x2868], R12 ;  /* 0x0028680c01007387 */ /* 0x000fe20000100800 */
[----:B--2---:R-:W-:-:S15]  /*438d0*/  HMMA.16816.F32.BF16 R8, R28, R58, R8 ;  /* 0x0000003a1c08723c */ /* 0x004fde0000041808 */
[----:B------:R-:W-:-:S08]  /*438e0*/  NOP ;  /* 0x0000000000007918 */ /* 0x000fd00000000000 */
[----:B------:R-:W-:Y:S04]  /*438f0*/  STL.64 [R1+0x370], R8 ;  /* 0x0003700801007387 */ /* 0x000fe80000100a00 */
[----:B------:R0:W-:Y:S04]  /*43900*/  STL.64 [R1+0x378], R10 ;  /* 0x0003780a01007387 */ /* 0x0001e80000100a00 */
[----:B0-----:R-:W2:Y:S04]  /*43910*/  LDL.LU.64 R10, [R1+0x2af8] ;  /* 0x002af800010a7983 */ /* 0x001ea80000300a00 */
[----:B------:R-:W3:Y:S01]  /*43920*/  LDL.LU.64 R8, [R1+0x2af0] ;  /* 0x002af00001087983 */ /* 0x000ee20000300a00 */
[C---:B--2---:R-:W-:Y:S06]  /*43930*/  HMMA.16816.F32.BF16 R4, R28.reuse, R10, R4 ;  /* 0x0000000a1c04723c */ /* 0x044fec0000041804 */
[----:B----4-:R-:W-:-:S15]  /*43940*/  HMMA.16816.F32.BF16 R28, R28, R14, R32 ;  /* 0x0000000e1c1c723c */ /* 0x010fde0000041820 */
[----:B------:R-:W-:-:S02]  /*43950*/  NOP ;  /* 0x0000000000007918 */ /* 0x000fc40000000000 */
[----:B------:R-:W-:Y:S04]  /*43960*/  STL.64 [R1+0x360], R4 ;  /* 0x0003600401007387 */ /* 0x000fe80000100a00 */
[----:B------:R0:W-:Y:S04]  /*43970*/  STL.64 [R1+0x368], R6 ;  /* 0x0003680601007387 */ /* 0x0001e80000100a00 */
[----:B0-----:R-:W2:Y:S04]  /*43980*/  LDL.LU.64 R6, [R1+0x2ae8] ;  /* 0x002ae80001067983 */ /* 0x001ea80000300a00 */
[----:B------:R-:W4:Y:S04]  /*43990*/  LDL.LU.64 R4, [R1+0x2ae0] ;  /* 0x002ae00001047983 */ /* 0x000f280000300a00 */
[----:B------:R-:W2:Y:S04]  /*439a0*/  LDL.LU.64 R34, [R1+0x2ad8] ;  /* 0x002ad80001227983 */ /* 0x000ea80000300a00 */
[----:B------:R-:W2:Y:S04]  /*439b0*/  LDL.LU.64 R32, [R1+0x2ad0] ;  /* 0x002ad00001207983 */ /* 0x000ea80000300a00 */
[----:B------:R-:W-:Y:S04]  /*439c0*/  STL.64 [R1+0x290], R28 ;  /* 0x0002901c01007387 */ /* 0x000fe80000100a00 */
[----:B------:R-:W-:Y:S04]  /*439d0*/  STL.64 [R1+0x298], R30 ;  /* 0x0002981e01007387 */ /* 0x000fe80000100a00 */
[----:B------:R-:W0:Y:S04]  /*439e0*/  LDSM.16.MT88.4 R28, [R37+UR4+0x5080] ;  /* 0x00508004251c783b */ /* 0x000e280008004200 */
[----:B0-----:R-:W-:Y:S04]  /*439f0*/  STL.64 [R1+0x29e0], R30 ;  /* 0x0029e01e01007387 */ /* 0x001fe80000100a00 */
[----:B------:R0:W-:Y:S04]  /*43a00*/  STL.64 [R1+0x29d8], R28 ;  /* 0x0029d81c01007387 */ /* 0x0001e80000100a00 */
[----:B0-----:R-:W3:Y:S04]  /*43a10*/  LDL.LU R28, [R1+0x270] ;  /* 0x00027000011c7983 */ /* 0x001ee80000300800 */
[----:B------:R-:W3:Y:S04]  /*43a20*/  LDL.LU R29, [R1+0x274] ;  /* 0x00027400011d7983 */ /* 0x000ee80000300800 */
[----:B------:R-:W3:Y:S04]  /*43a30*/  LDL.LU R30, [R1+0x278] ;  /* 0x00027800011e7983 */ /* 0x000ee80000300800 */
[----:B------:R-:W3:Y:S01]  /*43a40*/  LDL.LU R31, [R1+0x27c] ;  /* 0x00027c00011f7983 */ /* 0x000ee20000300800 */
        /* <DEDUP_REMOVED lines=10> */
[----:B------:R-:W2:Y:S01]  /*43af0*/  LDL.LU.64 R20, [R1+0x2ab8] ;  /* 0x002ab80001147983 */ /* 0x000ea20000300a00 */
[C---:B---3--:R-:W-:Y:S06]  /*43b00*/  HMMA.16816.F32.BF16 R24, R32.reuse, R26, R28 ;  /* 0x0000001a2018723c */ /* 0x048fec000004181c */
[----:B------:R-:W-:Y:S01]  /*43b10*/  HMMA.16816.F32.BF16 R16, R32, R42, R16 ;  /* 0x0000002a2010723c */ /* 0x000fe20000041810 */
[----:B------:R-:W-:-:S15]  /*43b20*/  STL.64 [R1+0x2a98], R38 ;  /* 0x002a982601007387 */ /* 0x000fde0000100a00 */
[----:B------:R-:W-:-:S01]  /*43b30*/  NOP ;  /* 0x0000000000007918 */ /* 0x000fc20000000000 */
[----:B------:R-:W-:Y:S04]  /*43b40*/  STL.64 [R1+0x2e0], R24 ;  /* 0x0002e01801007387 */ /* 0x000fe80000100a00 */
[----:B------:R-:W-:Y:S03]  /*43b50*/  STL.64 [R1+0x2e8], R26 ;  /* 0x0002e81a01007387 */ /* 0x000fe60000100a00 */
[----:B------:R-:W-:Y:S02]  /*43b60*/  IMAD.MOV.U32 R13, RZ, RZ, R17 ;  /* 0x000000ffff0d7224 */ /* 0x000fe400078e0011 */
[----:B------:R-:W-:Y:S02]  /*43b70*/  IMAD.MOV.U32 R12, RZ, RZ, R18 ;  /* 0x000000ffff0c7224 */ /* 0x000fe400078e0012 */
[----:B------:R-:W-:Y:S01]  /*43b80*/  IMAD.MOV.U32 R53, RZ, RZ, R3 ;  /* 0x000000ffff357224 */ /* 0x000fe200078e0003 */
[----:B--2---:R-:W-:-:S15]  /*43b90*/  HMMA.16816.F32.BF16 R20, R32, R38, R20 ;  /* 0x000000262014723c */ /* 0x004fde0000041814 */
[----:B------:R-:W-:-:S08]  /*43ba0*/  NOP ;  /* 0x0000000000007918 */ /* 0x000fd00000000000 */
[----:B------:R-:W-:Y:S04]  /*43bb0*/  STL.64 [R1+0x2d0], R20 ;  /* 0x0002d01401007387 */ /* 0x000fe80000100a00 */
[----:B------:R-:W-:Y:S04]  /*43bc0*/  STL.64 [R1+0x2d8], R22 ;  /* 0x0002d81601007387 */ /* 0x000fe80000100a00 */
[----:B------:R-:W-:Y:S04]  /*43bd0*/  STL [R1+0x2c0], R16 ;  /* 0x0002c01001007387 */ /* 0x000fe80000100800 */
[----:B------:R0:W-:Y:S02]  /*43be0*/  STL [R1+0x2cc], R19 ;  /* 0x0002cc1301007387 */ /* 0x0001e40000100800 */
[C---:B0-----:R-:W-:Y:S02]  /*43bf0*/  HMMA.16816.F32.BF16 R16, R32.reuse, R58, R44 ;  /* 0x0000003a2010723c */ /* 0x041fe4000004182c */
[----:B------:R-:W-:Y:S04]  /*43c00*/  STL [R1+0x2874], R13 ;  /* 0x0028740d01007387 */ /* 0x000fe80000100800 */
[----:B------:R-:W-:Y:S04]  /*43c10*/  STL [R1+0x2870], R12 ;  /* 0x0028700c01007387 */ /* 0x000fe80000100800 */
[----:B------:R-:W-:Y:S04]  /*43c20*/  STL.64 [R1+0x2a80], R58 ;  /* 0x002a803a01007387 */ /* 0x000fe80000100a00 */
[----:B------:R-:W-:Y:S09]  /*43c30*/  STL.64 [R1+0x2a78], R56 ;  /* 0x002a783801007387 */ /* 0x000ff20000100a00 */
[----:B------:R-:W-:Y:S04]  /*43c40*/  STL.64 [R1+0x3e0], R16 ;  /* 0x0003e01001007387 */ /* 0x000fe80000100a00 */
[----:B------:R0:W-:Y:S02]  /*43c50*/  STL.64 [R1+0x3e8], R18 ;  /* 0x0003e81201007387 */ /* 0x0001e40000100a00 */
[----:B0-----:R-:W-:-:S15]  /*43c60*/  HMMA.16816.F32.BF16 R16, R32, R10, R52 ;  /* 0x0000000a2010723c */ /* 0x001fde0000041834 */
[----:B------:R-:W-:-:S08]  /*43c70*/  NOP ;  /* 0x0000000000007918 */ /* 0x000fd00000000000 */
[----:B------:R-:W-:Y:S04]  /*43c80*/  STL.64 [R1+0x3a8], R18 ;  /* 0x0003a81201007387 */ /* 0x000fe80000100a00 */
[----:B------:R-:W-:Y:S04]  /*43c90*/  STL.64 [R1+0x2a70], R10 ;  /* 0x002a700a01007387 */ /* 0x000fe80000100a00 */
[----:B------:R-:W-:Y:S04]  /*43ca0*/  STL.64 [R1+0x2a68], R8 ;  /* 0x002a680801007387 */ /* 0x000fe80000100a00 */
[----:B------:R-:W2:Y:S04]  /*43cb0*/  LDL.LU R52, [R1+0x20] ;  /* 0x0000200001347983 */ /* 0x000ea80000300800 */
[----:B------:R-:W2:Y:S04]  /*43cc0*/  LDL.LU R53, [R1+0x24] ;  /* 0x0000240001357983 */ /* 0x000ea80000300800 */
[----:B------:R-:W3:Y:S04]  /*43cd0*/  LDL.LU R54, [R1+0x28] ;  /* 0x0000280001367983 */ /* 0x000ee80000300800 */
[----:B------:R-:W3:Y:S01]  /*43ce0*/  LDL.LU R55, [R1+0x2c] ;  /* 0x00002c0001377983 */ /* 0x000ee20000300800 */
[----:B------:R-:W-:-:S03]  /*43cf0*/  IMAD.MOV.U32 R3, RZ, RZ, R41 ;  /* 0x000000ffff037224 */ /* 0x000fc600078e0029 */
[----:B---3--:R-:W-:Y:S04]  /*43d00*/  STL.64 [R1+0x29f0], R54 ;  /* 0x0029f03601007387 */ /* 0x008fe80000100a00 */
[----:B--2---:R0:W-:Y:S04]  /*43d10*/  STL.64 [R1+0x29e8], R52 ;  /* 0x0029e83401007387 */ /* 0x0041e80000100a00 */
[----:B------:R-:W2:Y:S04]  /*43d20*/  LDL.LU R40, [R1+0xb0] ;  /* 0x0000b00001287983 */ /* 0x000ea80000300800 */
        /* <DEDUP_REMOVED lines=9> */
[----:B---3--:R-:W-:Y:S04]  /*43dc0*/  STL.64 [R1+0x2a10], R30 ;  /* 0x002a101e01007387 */ /* 0x008fe80000100a00 */
[----:B--2---:R-:W-:Y:S04]  /*43dd0*/  STL.64 [R1+0x2a08], R28 ;  /* 0x002a081c01007387 */ /* 0x004fe80000100a00 */
[----:B0-----:R-:W2:Y:S04]  /*43de0*/  LDL.LU R52, [R1+0x150] ;  /* 0x0001500001347983 */ /* 0x001ea80000300800 */
[----:B------:R-:W2:Y:S04]  /*43df0*/  LDL.LU R53, [R1+0x154] ;  /* 0x0001540001357983 */ /* 0x000ea80000300800 */
[----:B------:R-:W3:Y:S04]  /*43e00*/  LDL.LU R54, [R1+0x158] ;  /* 0x0001580001367983 */ /* 0x000ee80000300800 */
[----:B------:R-:W3:Y:S04]  /*43e10*/  LDL.LU R55, [R1+0x15c] ;  /* 0x00015c0001377983 */ /* 0x000ee80000300800 */
[----:B---3--:R0:W-:Y:S04]  /*43e20*/  STL.64 [R1+0x2a20], R54 ;  /* 0x002a203601007387 */ /* 0x0081e80000100a00 */
[----:B--2---:R-:W-:Y:S04]  /*43e30*/  STL.64 [R1+0x2a18], R52 ;  /* 0x002a183401007387 */ /* 0x004fe80000100a00 */
[----:B0-----:R-:W2:Y:S04]  /*43e40*/  LDL.64 R54, [R1+0x88] ;  /* 0x0000880001367983 */ /* 0x001ea80000100a00 */
[----:B--2---:R-:W-:Y:S04]  /*43e50*/  STL.64 [R1+0x2aa0], R54 ;  /* 0x002aa03601007387 */ /* 0x004fe80000100a00 */
        /* <DEDUP_REMOVED lines=10> */
[----:B0-----:R-:W2:Y:S04]  /*43f00*/  LDL.LU R24, [R1+0x100] ;  /* 0x0001000001187983 */ /* 0x001ea80000300800 */
[----:B------:R-:W2:Y:S04]  /*43f10*/  LDL.LU R25, [R1+0x104] ;  /* 0x0001040001197983 */ /* 0x000ea80000300800 */
[----:B------:R-:W4:Y:S04]  /*43f20*/  LDL.LU R26, [R1+0x108] ;  /* 0x00010800011a7983 */ /* 0x000f280000300800 */
[----:B------:R-:W4:Y:S01]  /*43f30*/  LDL.LU R27, [R1+0x10c] ;  /* 0x00010c00011b7983 */ /* 0x000f220000300800 */
[----:B------:R-:W-:-:S02]  /*43f40*/  IMAD.MOV.U32 R13, RZ, RZ, R16 ;  /* 0x000000ffff0d7224 */ /* 0x000fc400078e0010 */
[----:B------:R-:W-:Y:S01]  /*43f50*/  IMAD.MOV.U32 R12, RZ, RZ, R17 ;  /* 0x000000ffff0c7224 */ /* 0x000fe200078e0011 */
[----:B----4-:R-:W-:Y:S04]  /*43f60*/  STL.64 [R1+0x2a90], R26 ;  /* 0x002a901a01007387 */ /* 0x010fe80000100a00 */
[----:B--2---:R0:W-:Y:S04]  /*43f70*/  STL.64 [R1+0x2a88], R24 ;  /* 0x002a881801007387 */ /* 0x0041e80000100a00 */
        /* <DEDUP_REMOVED lines=32> */
[----:B------:R-:W2:Y:S04]  /*44180*/  LDL.LU R30, [R1+0xd8] ;  /* 0x0000d800011e7983 */ /* 0x000ea80000300800 */
[----:B------:R-:W2:Y:S01]  /*44190*/  LDL.LU R31, [R1+0xdc] ;  /* 0x0000dc00011f7983 */ /* 0x000ea20000300800 */
[----:B----4-:R-:W-:Y:S03]  /*441a0*/  HMMA.16816.F32.BF16 R32, R32, R14, R20 ;  /* 0x0000000e2020723c */ /* 0x010fe60000041814 */
[----:B--2---:R-:W-:Y:S04]  /*441b0*/  STL.64 [R1+0x2a40], R30 ;  /* 0x002a401e01007387 */ /* 0x004fe80000100a00 */
[----:B---3--:R0:W-:Y:S04]  /*441c0*/  STL.64 [R1+0x2a38], R28 ;  /* 0x002a381c01007387 */ /* 0x0081e80000100a00 */
        /* <DEDUP_REMOVED lines=12> */
[----:B------:R-:W-:Y:S04]  /*44290*/  STL [R1+0x2878], R12 ;  /* 0x0028780c01007387 */ /* 0x000fe80000100800 */
[----:B------:R-:W2:Y:S04]  /*442a0*/  LDL.LU.64 R22, [R1+0x2ab0] ;  /* 0x002ab00001167983 */ /* 0x000ea80000300a00 */
[----:B------:R-:W2:Y:S04]  /*442b0*/  LDL.LU.64 R20, [R1+0x2aa8] ;  /* 0x002aa80001147983 */ /* 0x000ea80000300a00 */
[----:B------:R-:W-:Y:S04]  /*442c0*/  STL.64 [R1+0x2a0], R32 ;  /* 0x0002a02001007387 */ /* 0x000fe80000100a00 */
[----:B------:R0:W-:Y:S04]  /*442d0*/  STL.64 [R1+0x2a8], R34 ;  /* 0x0002a82201007387 */ /* 0x0001e80000100a00 */
[----:B0-----:R-:W3:Y:S01]  /*442e0*/  LDL.LU.64 R34, [R1+0x8] ;  /* 0x0000080001227983 */ /* 0x001ee20000300a00 */
[C---:B--2---:R-:W-:Y:S06]  /*442f0*/  HMMA.16816.F32.BF16 R52, R20.reuse, R6, R52 ;  /* 0x000000061434723c */ /* 0x044fec0000041834 */
[----:B------:R-:W-:-:S15]  /*44300*/  HMMA.16816.F32.BF16 R36, R20, R50, R36 ;  /* 0x000000321424723c */ /* 0x000fde0000041824 */
[----:B------:R-:W-:-:S02]  /*44310*/  NOP ;  /* 0x0000000000007918 */ /* 0x000fc40000000000 */
[----:B------:R-:W-:Y:S04]  /*44320*/  STL.64 [R1+0x280], R52 ;  /* 0x0002803401007387 */ /* 0x000fe80000100a00 */
[----:B------:R0:W-:Y:S04]  /*44330*/  STL.64 [R1+0x288], R54 ;  /* 0x0002883601007387 */ /* 0x0001e80000100a00 */
[----:B0-----:R-:W2:Y:S04]  /*44340*/  LDL.LU.64 R54, [R1+0x2aa0] ;  /* 0x002aa00001367983 */ /* 0x001ea80000300a00 */
[----:B------:R-:W-:Y:S04]  /*44350*/  STL.64 [R1+0x270], R36 ;  /* 0x0002702401007387 */ /* 0x000fe80000100a00 */
[----:B------:R0:W-:Y:S04]  /*44360*/  STL.64 [R1+0x278], R38 ;  /* 0x0002782601007387 */ /* 0x0001e80000100a00 */
[----:B0-----:R-:W4:Y:S01]  /*44370*/  LDL.LU.64 R38, [R1+0x2a98] ;  /* 0x002a980001267983 */ /* 0x001f220000300a00 */
[C---:B---3--:R-:W-:Y:S06]  /*44380*/  HMMA.16816.F32.BF16 R56, R20.reuse, R34, R56 ;  /* 0x000000221438723c */ /* 0x048fec0000041838 */
[C---:B--2---:R-:W-:Y:S06]  /*44390*/  HMMA.16816.F32.BF16 R16, R20.reuse, R54, R16 ;  /* 0x000000361410723c */ /* 0x044fec0000041810 */
[----:B----4-:R-:W-:-:S15]  /*443a0*/  HMMA.16816.F32.BF16 R24, R20, R38, R24 ;  /* 0x000000261418723c */ /* 0x010fde0000041818 */
[----:B------:R-:W-:-:S02]  /*443b0*/  NOP ;  /* 0x0000000000007918 */ /* 0x000fc40000000000 */
[----:B------:R-:W-:Y:S04]  /*443c0*/  STL [R1+0x194], R17 ;  /* 0x0001941101007387 */ /* 0x000fe80000100800 */
[----:B------:R-:W-:Y:S04]  /*443d0*/  STL.64 [R1+0x198], R18 ;  /* 0x0001981201007387 */ /* 0x000fe80000100a00 */
[----:B------:R-:W-:Y:S04]  /*443e0*/  STL.64 [R1+0x180], R24 ;  /* 0x0001801801007387 */ /* 0x000fe80000100a00 */
[----:B------:R0:W-:Y:S04]  /*443f0*/  STL.64 [R1+0x188], R26 ;  /* 0x0001881a01007387 */ /* 0x0001e80000100a00 */
[----:B0-----:R-:W2:Y:S04]  /*44400*/  LDL.LU.64 R26, [R1+0x2a90] ;  /* 0x002a9000011a7983 */ /* 0x001ea80000300a00 */
[----:B------:R-:W2:Y:S04]  /*44410*/  LDL.LU.64 R24, [R1+0x2a88] ;  /* 0x002a880001187983 */ /* 0x000ea80000300a00 */
        /* <DEDUP_REMOVED lines=8> */
[----:B0-----:R-:W2:Y:S04]  /*444a0*/  LDL.LU.64 R10, [R1+0x2a70] ;  /* 0x002a7000010a7983 */ /* 0x001ea80000300a00 */
[----:B------:R-:W3:Y:S01]  /*444b0*/  LDL.LU.64 R8, [R1+0x2a68] ;  /* 0x002a680001087983 */ /* 0x000ee20000300a00 */
[----:B--2---:R-:W-:-:S15]  /*444c0*/  HMMA.16816.F32.BF16 R24, R20, R10, R24 ;  /* 0x0000000a1418723c */ /* 0x004fde0000041818 */
[----:B------:R-:W-:-:S08]  /*444d0*/  NOP ;  /* 0x0000000000007918 */ /* 0x000fd00000000000 */
[----:B------:R-:W-:Y:S04]  /*444e0*/  STL.64 [R1+0x110], R24 ;  /* 0x0001101801007387 */ /* 0x000fe80000100a00 */
[----:B------:R0:W-:Y:S04]  /*444f0*/  STL.64 [R1+0x118], R26 ;  /* 0x0001181a01007387 */ /* 0x0001e80000100a00 */
[----:B0-----:R-:W2:Y:S04]  /*44500*/  LDL.LU.64 R26, [R1+0x2a60] ;  /* 0x002a6000011a7983 */ /* 0x001ea80000300a00 */
        /* <DEDUP_REMOVED lines=9> */
[----:B-1----:R-:W4:Y:S04]  /*445a0*/  LDL.LU R22, [R1+0xc8] ;  /* 0x0000c80001167983 */ /* 0x002f280000300800 */
[----:B------:R-:W4:Y:S01]  /*445b0*/  LDL.LU R23, [R1+0xcc] ;  /* 0x0000cc0001177983 */ /* 0x000f220000300800 */
[----:B--2---:R-:W-:-:S15]  /*445c0*/  HMMA.16816.F32.BF16 R28, R24, R6, R28 ;  /* 0x00000006181c723c */ /* 0x004fde000004181c */
[----:B------:R-:W-:-:S08]  /*445d0*/  NOP ;  /* 0x0000000000007918 */ /* 0x000fd00000000000 */
[----:B------:R-:W-:Y:S04]  /*445e0*/  STL.64 [R1+0x4b0], R28 ;  /* 0x0004b01c01007387 */ /* 0x000fe80000100a00 */
[----:B------:R0:W-:Y:S04]  /*445f0*/  STL.64 [R1+0x4b8], R30 ;  /* 0x0004b81e01007387 */ /* 0x0001e80000100a00 */
[----:B0-----:R-:W2:Y:S04]  /*44600*/  LDL.LU.64 R30, [R1+0x2a40] ;  /* 0x002a4000011e7983 */ /* 0x001ea80000300a00 */
[----:B------:R-:W2:Y:S01]  /*44610*/  LDL.LU.64 R28, [R1+0x2a38] ;  /* 0x002a3800011c7983 */ /* 0x000ea20000300a00 */
[----:B----4-:R-:W-:Y:S01]  /*44620*/  HMMA.16816.F32.BF16 R20, R24, R54, R20 ;  /* 0x000000361814723c */ /* 0x010fe20000041814 */
[----:B------:R-:W-:-:S02]  /*44630*/  IMAD R4, R4, 0x110, RZ ;  /* 0x0000011004047824 */ /* 0x000fc400078e02ff */
[C---:B------:R-:W-:Y:S02]  /*44640*/  IMAD.SHL.U32 R49, R5.reuse, 0x2, RZ ;  /* 0x0000000205317824 */ /* 0x040fe400078e00ff */
[----:B------:R-:W-:-:S03]  /*44650*/  IMAD.SHL.U32 R5, R5, 0x80, RZ ;  /* 0x0000008005057824 */ /* 0x000fc600078e00ff */
[----:B------:R-:W-:Y:S01]  /*44660*/  LOP3.LUT R49, R4, 0x10, R49, 0x78, !PT ;  /* 0x0000001004317812 */ /* 0x000fe200078e7831 */
[----:B--2---:R-:W-:-:S15]  /*44670*/  HMMA.16816.F32.BF16 R28, R24, R50, R28 ;  /* 0x00000032181c723c */ /* 0x004fde000004181c */
[----:B------:R-:W-:-:S08]  /*44680*/  NOP ;  /* 0x0000000000007918 */ /* 0x000fd00000000000 */
[----:B------:R-:W-:Y:S04]  /*44690*/  STL.64 [R1+0x4a0], R28 ;  /* 0x0004a01c01007387 */ /* 0x000fe80000100a00 */
[----:B------:R0:W-:Y:S04]  /*446a0*/  STL.64 [R1+0x4a8], R30 ;  /* 0x0004a81e01007387 */ /* 0x0001e80000100a00 */
[----:B0-----:R-:W2:Y:S04]  /*446b0*/  LDL.LU.64 R30, [R1+0x2a30] ;  /* 0x002a3000011e7983 */ /* 0x001ea80000300a00 */
[----:B------:R-:W2:Y:S01]  /*446c0*/  LDL.LU.64 R28, [R1+0x2a28] ;  /* 0x002a2800011c7983 */ /* 0x000ea20000300a00 */
[----:B------:R-:W-:-:S03]  /*446d0*/  LOP3.LUT R49, R49, 0x800, R5, 0xf8, !PT ;  /* 0x0000080031317812 */ /* 0x000fc600078ef805 */
[----:B------:R-:W-:Y:S01]  /*446e0*/  STL.64 [R1+0x490], R20 ;  /* 0x0004901401007387 */ /* 0x000fe20000100a00 */
[----:B------:R-:W-:-:S03]  /*446f0*/  LOP3.LUT R49, R49, 0x60, RZ, 0x3c, !PT ;  /* 0x0000006031317812 */ /* 0x000fc600078e3cff */
[----:B------:R-:W-:Y:S04]  /*44700*/  STL.64 [R1+0x498], R22 ;  /* 0x0004981601007387 */ /* 0x000fe80000100a00 */
[----:B------:R-:W0:Y:S01]  /*44710*/  LDSM.16.MT88.4 R20, [R49+UR4+0x5080] ;  /* 0x005080043114783b */ /* 0x000e220008004200 */
[----:B------:R-:W-:Y:S02]  /*44720*/  IMAD.MOV.U32 R5, RZ, RZ, R54 ;  /* 0x000000ffff057224 */ /* 0x000fe400078e0036 */
[----:B------:R-:W-:Y:S02]  /*44730*/  IMAD.MOV.U32 R4, RZ, RZ, R55 ;  /* 0x000000ffff047224 */ /* 0x000fe400078e0037 */
[----:B------:R-:W4:Y:S04]  /*44740*/  LDL.LU.64 R54, [R1+0x2a20] ;  /* 0x002a200001367983 */ /* 0x000f280000300a00 */
[----:B------:R-:W4:Y:S04]  /*44750*/  LDL.LU.64 R52, [R1+0x2a18] ;  /* 0x002a180001347983 */ /* 0x000f280000300a00 */
[----:B0-----:R-:W-:Y:S04]  /*44760*/  STL.64 [R1+0x2930], R22 ;  /* 0x0029301601007387 */ /* 0x001fe80000100a00 */
[----:B------:R0:W-:Y:S04]  /*44770*/  STL.64 [R1+0x2928], R20 ;  /* 0x0029281401007387 */ /* 0x0001e80000100a00 */
[----:B0-----:R-:W3:Y:S04]  /*44780*/  LDL.LU R20, [R1+0x30] ;  /* 0x0000300001147983 */ /* 0x001ee80000300800 */
[----:B------:R-:W3:Y:S04]  /*44790*/  LDL.LU R21, [R1+0x34] ;  /* 0x0000340001157983 */ /* 0x000ee80000300800 */
[----:B------:R-:W3:Y:S01]  /*447a0*/  LDL.LU R22, [R1+0x38] ;  /* 0x0000380001167983 */ /* 0x000ee20000300800 */
[----:B--2---:R-:W-:-:S15]  /*447b0*/  HMMA.16816.F32.BF16 R28, R24, R38, R28 ;  /* 0x00000026181c723c */ /* 0x004fde000004181c */
[----:B------:R-:W-:-:S08]  /*447c0*/  NOP ;  /* 0x0000000000007918 */ /* 0x000fd00000000000 */
[----:B------:R-:W-:Y:S04]  /*447d0*/  STL.64 [R1+0x170], R28 ;  /* 0x0001701c01007387 */ /* 0x000fe80000100a00 */
[----:B------:R0:W-:Y:S04]  /*447e0*/  STL.64 [R1+0x178], R30 ;  /* 0x0001781e01007387 */ /* 0x0001e80000100a00 */
[----:B0-----:R-:W2:Y:S04]  /*447f0*/  LDL.LU.64 R30, [R1+0x2a10] ;  /* 0x002a1000011e7983 */ /* 0x001ea80000300a00 */
[----:B------:R-:W2:Y:S01]  /*44800*/  LDL.LU.64 R28, [R1+0x2a08] ;  /* 0x002a0800011c7983 */ /* 0x000ea20000300a00 */
[C---:B------:R-:W-:Y:S06]  /*44810*/  HMMA.16816.F32.BF16 R40, R24.reuse, R34, R40 ;  /* 0x000000221828723c */ /* 0x040fec0000041828 */
[----:B----4-:R-:W-:-:S15]  /*44820*/  HMMA.16816.F32.BF16 R52, R24, R58, R52 ;  /* 0x0000003a1834723c */ /* 0x010fde0000041834 */
[----:B------:R-:W-:-:S02]  /*44830*/  NOP ;  /* 0x0000000000007918 */ /* 0x000fc40000000000 */
[----:B------:R-:W-:Y:S04]  /*44840*/  STL.64 [R1+0x160], R40 ;  /* 0x0001602801007387 */ /* 0x000fe80000100a00 */
[----:B------:R0:W-:Y:S04]  /*44850*/  STL.64 [R1+0x168], R42 ;  /* 0x0001682a01007387 */ /* 0x0001e80000100a00 */
[----:B0-----:R-:W4:Y:S04]  /*44860*/  LDL.LU.64 R42, [R1+0x2a00] ;  /* 0x002a0000012a7983 */ /* 0x001f280000300a00 */
[----:B------:R-:W4:Y:S04]  /*44870*/  LDL.LU.64 R40, [R1+0x29f8] ;  /* 0x0029f80001287983 */ /* 0x000f280000300a00 */
[----:B------:R-:W-:Y:S04]  /*44880*/  STL.64 [R1+0x150], R52 ;  /* 0x0001503401007387 */ /* 0x000fe80000100a00 */
        /* <DEDUP_REMOVED lines=8> */
[----:B------:R-:W2:Y:S01]  /*44910*/  LDL.LU.64 R28, [R1+0x29d8] ;  /* 0x0029d800011c7983 */ /* 0x000ea20000300a00 */
[----:B------:R-:W-:Y:S01]  /*44920*/  IMAD.MOV.U32 R23, RZ, RZ, R61 ;  /* 0x000000ffff177224 */ /* 0x000fe200078e003d */
[----:B----4-:R-:W-:Y:S02]  /*44930*/  HMMA.16816.F32.BF16 R24, R24, R14, R40 ;  /* 0x0000000e1818723c */ /* 0x010fe40000041828 */
[----:B------:R-:W4:Y:S04]  /*44940*/  LDL.LU.64 R42, [R1+0x29d0] ;  /* 0x0029d000012a7983 */ /* 0x000f280000300a00 */
[----:B------:R-:W4:Y:S01]  /*44950*/  LDL.LU.64 R40, [R1+0x29c8] ;  /* 0x0029c80001287983 */ /* 0x000f220000300a00 */
[----:B------:R-:W-:-:S03]  /*44960*/  IMAD.MOV.U32 R12, RZ, RZ, R16 ;  /* 0x000000ffff0c7224 */ /* 0x000fc600078e0010 */
[----:B------:R-:W-:-:S13]  /*44970*/  LDSM.16.MT88.4 R16, [R49+UR4+0x5000] ;  /* 0x005000043110783b */ /* 0x000fda0008004200 */
[----:B------:R-:W-:Y:S04]  /*44980*/  STL.64 [R1+0xb0], R24 ;  /* 0x0000b01801007387 */ /* 0x000fe80000100a00 */
[----:B------:R0:W-:Y:S01]  /*44990*/  STL [R1+0xb8], R26 ;  /* 0x0000b81a01007387 */ /* 0x0001e20000100800 */
[----:B------:R-:W-:Y:S02]  /*449a0*/  IMAD.MOV.U32 R61, RZ, RZ, R27 ;  /* 0x000000ffff3d7224 */ /* 0x000fe400078e001b */
[----:B------:R-:W-:Y:S02]  /*449b0*/  IMAD.MOV.U32 R27, RZ, RZ, R4 ;  /* 0x000000ffff1b7224 */ /* 0x000fe400078e0004 */
[----:B0-----:R-:W-:Y:S01]  /*449c0*/  IMAD.MOV.U32 R26, RZ, RZ, R5 ;  /* 0x000000ffff1a7224 */ /* 0x001fe200078e0005 */
[C---:B--2---:R-:W-:Y:S06]  /*449d0*/  HMMA.16816.F32.BF16 R44, R28.reuse, R6, R44 ;  /* 0x000000061c2c723c */ /* 0x044fec000004182c */
[C---:B---3--:R-:W-:Y:S06]  /*449e0*/  HMMA.16816.F32.BF16 R20, R28.reuse, R50, R20 ;  /* 0x000000321c14723c */ /* 0x048fec0000041814 */
[----:B------:R-:W-:Y:S11]  /*449f0*/  HMMA.16816.F32.BF16 R24, R28, R26, R52 ;  /* 0x0000001a1c18723c */ /* 0x000ff60000041834 */
[----:B------:R-:W-:Y:S04]  /*44a00*/  STL.64 [R1+0x100], R44 ;  /* 0x0001002c01007387 */ /* 0x000fe80000100a00 */
[----:B------:R0:W-:Y:S04]  /*44a10*/  STL.64 [R1+0x108], R46 ;  /* 0x0001082e01007387 */ /* 0x0001e80000100a00 */
[----:B0-----:R-:W2:Y:S04]  /*44a20*/  LDL.LU.64 R46, [R1+0x29c0] ;  /* 0x0029c000012e7983 */ /* 0x001ea80000300a00 */
[----:B------:R-:W2:Y:S04]  /*44a30*/  LDL.LU.64 R44, [R1+0x29b8] ;  /* 0x0029b800012c7983 */ /* 0x000ea80000300a00 */
[----:B------:R-:W-:Y:S04]  /*44a40*/  STL.64 [R1+0xe0], R20 ;  /* 0x0000e01401007387 */ /* 0x000fe80000100a00 */
[----:B------:R0:W-:Y:S02]  /*44a50*/  STL.64 [R1+0xe8], R22 ;  /* 0x0000e81601007387 */ /* 0x0001e40000100a00 */
[----:B0-----:R-:W-:-:S02]  /*44a60*/  IMAD.MOV.U32 R23, RZ, RZ, R50 ;  /* 0x000000ffff177224 */ /* 0x001fc400078e0032 */
[----:B------:R-:W-:Y:S02]  /*44a70*/  IMAD.MOV.U32 R22, RZ, RZ, R51 ;  /* 0x000000ffff167224 */ /* 0x000fe400078e0033 */
[----:B------:R-:W3:Y:S04]  /*44a80*/  LDL.LU.64 R50, [R1+0x29b0] ;  /* 0x0029b00001327983 */ /* 0x000ee80000300a00 */
[----:B------:R-:W3:Y:S04]  /*44a90*/  LDL.LU.64 R48, [R1+0x29a8] ;  /* 0x0029a80001307983 */ /* 0x000ee80000300a00 */
[----:B------:R-:W4:Y:S04]  /*44aa0*/  LDL.LU.64 R54, [R1+0x29a0] ;  /* 0x0029a00001367983 */ /* 0x000f280000300a00 */
[----:B------:R-:W4:Y:S04]  /*44ab0*/  LDL.LU.64 R52, [R1+0x2998] ;  /* 0x0029980001347983 */ /* 0x000f280000300a00 */
[----:B------:R-:W-:Y:S04]  /*44ac0*/  STL.64 [R1+0xd0], R24 ;  /* 0x0000d01801007387 */ /* 0x000fe80000100a00 */
[----:B------:R4:W-:Y:S01]  /*44ad0*/  STL.64 [R1+0xd8], R26 ;  /* 0x0000d81a01007387 */ /* 0x0009e20000100a00 */
[----:B------:R-:W-:-:S02]  /*44ae0*/  IMAD.MOV.U32 R5, RZ, RZ, R38 ;  /* 0x000000ffff057224 */ /* 0x000fc400078e0026 */
[----:B------:R-:W-:Y:S01]  /*44af0*/  IMAD.MOV.U32 R4, RZ, RZ, R39 ;  /* 0x000000ffff047224 */ /* 0x000fe200078e0027 */
[----:B----4-:R-:W-:-:S15]  /*44b00*/  HMMA.16816.F32.BF16 R24, R28, R38, R52 ;  /* 0x000000261c18723c */ /* 0x010fde0000041834 */
[----:B------:R-:W-:-:S08]  /*44b10*/  NOP ;  /* 0x0000000000007918 */ /* 0x000fd00000000000 */
[----:B------:R-:W-:Y:S04]  /*44b20*/  STL.64 [R1+0x550], R24 ;  /* 0x0005501801007387 */ /* 0x000fe80000100a00 */
[----:B------:R3:W-:Y:S04]  /*44b30*/  STL.64 [R1+0x558], R26 ;  /* 0x0005581a01007387 */ /* 0x0007e80000100a00 */
[----:B------:R-:W4:Y:S04]  /*44b40*/  LDL.LU.64 R38, [R1+0x2990] ;  /* 0x0029900001267983 */ /* 0x000f280000300a00 */
[----:B------:R-:W4:Y:S01]  /*44b50*/  LDL.LU.64 R36, [R1+0x2988] ;  /* 0x0029880001247983 */ /* 0x000f220000300a00 */
[----:B---3--:R-:W-:Y:S06]  /*44b60*/  HMMA.16816.F32.BF16 R24, R28, R34, R48 ;  /* 0x000000221c18723c */ /* 0x008fec0000041830 */
[----:B------:R-:W-:-:S02]  /*44b70*/  IMAD.MOV.U32 R21, RZ, RZ, R34 ;  /* 0x000000ffff157224 */ /* 0x000fc400078e0022 */
[----:B------:R-:W-:Y:S02]  /*44b80*/  IMAD.MOV.U32 R20, RZ, RZ, R35 ;  /* 0x000000ffff147224 */ /* 0x000fe400078e0023 */
[----:B--2---:R-:W-:-:S13]  /*44b90*/  HMMA.16816.F32.BF16 R32, R28, R58, R44 ;  /* 0x0000003a1c20723c */ /* 0x004fda000004182c */
[----:B------:R-:W-:Y:S04]  /*44ba0*/  STL.64 [R1+0x540], R24 ;  /* 0x0005401801007387 */ /* 0x000fe80000100a00 */
[----:B------:R0:W-:Y:S02]  /*44bb0*/  STL.64 [R1+0x548], R26 ;  /* 0x0005481a01007387 */ /* 0x0001e40000100a00 */
[----:B0-----:R-:W-:Y:S02]  /*44bc0*/  HMMA.16816.F32.BF16 R24, R28, R10, R40 ;  /* 0x0000000a1c18723c */ /* 0x001fe40000041828 */
[----:B------:R-:W-:Y:S04]  /*44bd0*/  STL.64 [R1+0x2958], R58 ;  /* 0x0029583a01007387 */ /* 0x000fe80000100a00 */
[----:B------:R-:W-:Y:S04]  /*44be0*/  STL.64 [R1+0x530], R32 ;  /* 0x0005302001007387 */ /* 0x000fe80000100a00 */
[----:B------:R-:W-:Y:S01]  /*44bf0*/  STL.64 [R1+0x538], R34 ;  /* 0x0005382201007387 */ /* 0x000fe20000100a00 */
[----:B------:R-:W-:-:S12]  /*44c00*/  LOP3.LUT R55, R57, 0x10, R56, 0x78, !PT ;  /* 0x0000001039377812 */ /* 0x000fd800078e7838 */
[----:B------:R-:W-:Y:S04]  /*44c10*/  STL.64 [R1+0x510], R24 ;  /* 0x0005101801007387 */ /* 0x000fe80000100a00 */
[----:B------:R4:W-:Y:S01]  /*44c20*/  STL.64 [R1+0x518], R26 ;  /* 0x0005181a01007387 */ /* 0x0009e20000100a00 */
[----:B------:R-:W-:Y:S02]  /*44c30*/  LOP3.LUT R57, R57, 0x30, R56, 0x78, !PT ;  /* 0x0000003039397812 */ /* 0x000fe400078e7838 */
[----:B------:R-:W-:Y:S01]  /*44c40*/  LOP3.LUT R55, R55, 0x800, R8, 0xf8, !PT ;  /* 0x0000080037377812 */ /* 0x000fe200078ef808 */
[----:B------:R-:W-:Y:S04]  /*44c50*/  STL.64 [R1+0x2940], R14 ;  /* 0x0029400e01007387 */ /* 0x000fe80000100a00 */
[----:B------:R-:W-:Y:S01]  /*44c60*/  STL.64 [R1+0x2938], R12 ;  /* 0x0029380c01007387 */ /* 0x000fe20000100a00 */
[----:B------:R-:W-:-:S05]  /*44c70*/  LOP3.LUT R57, R57, 0x40, RZ, 0x3c, !PT ;  /* 0x0000004039397812 */ /* 0x000fca00078e3cff */
[----:B------:R-:W-:Y:S04]  /*44c80*/  LDSM.16.M88.4 R32, [R57+UR4+0x9880] ;  /* 0x009880043920783b */ /* 0x000fe80008000200 */
[----:B------:R-:W-:Y:S04]  /*44c90*/  LDSM.16.M88.4 R40, [R57+UR4+0xa880] ;  /* 0x00a880043928783b */ /* 0x000fe80008000200 */
[----:B------:R-:W-:Y:S04]  /*44ca0*/  LDSM.16.M88.4 R44, [R57+UR4+0xb080] ;  /* 0x00b08004392c783b */ /* 0x000fe80008000200 */
[----:B------:R-:W-:Y:S01]  /*44cb0*/  LDSM.16.M88.4 R48, [R57+UR4+0xb880] ;  /* 0x00b880043930783b */ /* 0x000fe20008000200 */
[----:B----4-:R-:W-:Y:S03]  /*44cc0*/  HMMA.16816.F32.BF16 R24, R28, R14, R36 ;  /* 0x0000000e1c18723c */ /* 0x010fe60000041824 */
[----:B------:R-:W-:Y:S04]  /*44cd0*/  LDSM.16.M88.4 R12, [R57+UR4+0x8080] ;  /* 0x00808004390c783b */ /* 0x000fe80008000200 */
[----:B------:R-:W-:Y:S04]  /*44ce0*/  LDSM.16.M88.4 R28, [R57+UR4+0x9080] ;  /* 0x00908004391c783b */ /* 0x000fe80008000200 */
[----:B------:R-:W-:-:S12]  /*44cf0*/  LDSM.16.M88.4 R36, [R57+UR4+0xa080] ;  /* 0x00a080043924783b */ /* 0x000fd80008000200 */
[----:B------:R-:W-:Y:S04]  /*44d00*/  STL.64 [R1+0xc0], R24 ;  /* 0x0000c01801007387 */ /* 0x000fe80000100a00 */
[----:B------:R-:W-:Y:S04]  /*44d10*/  STL.64 [R1+0xc8], R26 ;  /* 0x0000c81a01007387 */ /* 0x000fe80000100a00 */
[----:B------:R-:W0:Y:S04]  /*44d20*/  LDSM.16.MT88.4 R24, [R55+UR4+0x6000] ;  /* 0x006000043718783b */ /* 0x000e280008004200 */
[----:B------:R-:W-:Y:S04]  /*44d30*/  LDSM.16.MT88.4 R52, [R55+UR4+0x6080] ;  /* 0x006080043734783b */ /* 0x000fe80008004200 */
[----:B0-----:R-:W-:Y:S04]  /*44d40*/  STL.64 [R1+0x28f8], R26 ;  /* 0x0028f81a01007387 */ /* 0x001fe80000100a00 */
[----:B------:R0:W-:Y:S04]  /*44d50*/  STL.64 [R1+0x28f0], R24 ;  /* 0x0028f01801007387 */ /* 0x0001e80000100a00 */
[----:B------:R-:W-:Y:S01]  /*44d60*/  STL.64 [R1+0x38], R14 ;  /* 0x0000380e01007387 */ /* 0x000fe20000100a00 */
[----:B0-----:R-:W-:-:S02]  /*44d70*/  IMAD.MOV.U32 R25, RZ, RZ, R12 ;  /* 0x000000ffff197224 */ /* 0x001fc400078e000c */
[----:B------:R-:W-:Y:S02]  /*44d80*/  IMAD.MOV.U32 R24, RZ, RZ, R13 ;  /* 0x000000ffff187224 */ /* 0x000fe400078e000d */
[----:B------:R-:W0:Y:S04]  /*44d90*/  LDSM.16.M88.4 R12, [R57+UR4+0x8880] ;  /* 0x00888004390c783b */ /* 0x000e280008000200 */
[----:B------:R-:W-:Y:S01]  /*44da0*/  STL.64 [R1+0x2910], R24 ;  /* 0x0029101801007387 */ /* 0x000fe20000100a00 */
[----:B------:R-:W-:Y:S02]  /*44db0*/  IMAD.MOV.U32 R27, RZ, RZ, R22 ;  /* 0x000000ffff1b7224 */ /* 0x000fe400078e0016 */
[----:B------:R-:W-:Y:S02]  /*44dc0*/  IMAD.MOV.U32 R26, RZ, RZ, R23 ;  /* 0x000000ffff1a7224 */ /* 0x000fe400078e0017 */
[----:B0-----:R-:W-:Y:S01]  /*44dd0*/  IMAD.MOV.U32 R8, RZ, RZ, R13 ;  /* 0x000000ffff087224 */ /* 0x001fe200078e000d */
[----:B------:R-:W-:Y:S04]  /*44de0*/  STL.64 [R1+0x20], R12 ;  /* 0x0000200c01007387 */ /* 0x000fe80000100a00 */
[----:B------:R-:W-:Y:S04]  /*44df0*/  STL.64 [R1+0x28], R14 ;  /* 0x0000280e01007387 */ /* 0x000fe80000100a00 */
[----:B------:R-:W-:Y:S04]  /*44e00*/  STL.64 [R1+0x2950], R10 ;  /* 0x0029500a01007387 */ /* 0x000fe80000100a00 */
[----:B------:R-:W-:Y:S04]  /*44e10*/  STL.64 [R1+0x2948], R8 ;  /* 0x0029480801007387 */ /* 0x000fe80000100a00 */
[----:B------:R-:W-:Y:S04]  /*44e20*/  STL [R1+0x2650], R30 ;  /* 0x0026501e01007387 */ /* 0x000fe80000100800 */
[----:B------:R-:W-:Y:S04]  /*44e30*/  STL [R1+0x264c], R31 ;  /* 0x00264c1f01007387 */ /* 0x000fe80000100800 */
        /* <DEDUP_REMOVED lines=10> */
[----:B------:R0:W-:Y:S04]  /*44ee0*/  STL [R1+0x2600], R46 ;  /* 0x0026002e01007387 */ /* 0x0001e80000100800 */
[----:B------:R1:W-:Y:S04]  /*44ef0*/  STL [R1+0x25fc], R47 ;  /* 0x0025fc2f01007387 */ /* 0x0003e80000100800 */
[----:B------:R2:W-:Y:S01]  /*44f00*/  STL.64 [R1+0x2898], R44 ;  /* 0x0028982c01007387 */ /* 0x0005e20000100a00 */
[----:B0-----:R-:W-:-:S02]  /*44f10*/  IMAD.MOV.U32 R46, RZ, RZ, R21 ;  /* 0x000000ffff2e7224 */ /* 0x001fc400078e0015 */
[----:B-1----:R-:W-:-:S05]  /*44f20*/  IMAD.MOV.U32 R47, RZ, RZ, R20 ;  /* 0x000000ffff2f7224 */ /* 0x002fca00078e0014 */
        /* <DEDUP_REMOVED lines=8> */
[----:B------:R-:W2:Y:S01]  /*44fb0*/  LDL.LU R31, [R1+0x1cc] ;  /* 0x0001cc00011f7983 */ /* 0x000ea20000300800 */
[----:B------:R-:W-:-:S03]  /*44fc0*/  IMAD.MOV.U32 R60, RZ, RZ, R12 ;  /* 0x000000ffff3c7224 */ /* 0x000fc600078e000c */
        /* <DEDUP_REMOVED lines=10> */
[----:B--2---:R-:W2:Y:S04]  /*45070*/  LDL.LU R44, [R1+0x200] ;  /* 0x00020000012c7983 */ /* 0x004ea80000300800 */
[----:B------:R-:W2:Y:S04]  /*45080*/  LDL.LU R45, [R1+0x204] ;  /* 0x00020400012d7983 */ /* 0x000ea80000300800 */
[----:B0-----:R-:W2:Y:S04]  /*45090*/  LDL.LU R46, [R1+0x208] ;  /* 0x00020800012e7983 */ /* 0x001ea80000300800 */
[----:B------:R-:W2:Y:S04]  /*450a0*/  LDL.LU R47, [R1+0x20c] ;  /* 0x00020c00012f7983 */ /* 0x000ea80000300800 */
[----:B-1----:R-:W3:Y:S04]  /*450b0*/  LDL.LU R20, [R1+0x210] ;  /* 0x0002100001147983 */ /* 0x002ee80000300800 */
[----:B------:R-:W3:Y:S04]  /*450c0*/  LDL.LU R21, [R1+0x214] ;  /* 0x0002140001157983 */ /* 0x000ee80000300800 */
[----:B------:R-:W3:Y:S04]  /*450d0*/  LDL.LU R22, [R1+0x218] ;  /* 0x0002180001167983 */ /* 0x000ee80000300800 */
[----:B------:R-:W3:Y:S04]  /*450e0*/  LDL.LU R23, [R1+0x21c] ;  /* 0x00021c0001177983 */ /* 0x000ee80000300800 */
[----:B------:R-:W2:Y:S01]  /*450f0*/  LDL.LU.64 R42, [R1+0x88] ;  /* 0x00008800012a7983 */ /* 0x000ea20000300a00 */
[C---:B------:R-:W-:Y:S03]  /*45100*/  HMMA.16816.F32.BF16 R28, R16.reuse, R6, R28 ;  /* 0x00000006101c723c */ /* 0x040fe6000004181c */
        /* <DEDUP_REMOVED lines=11> */
[----:B------:R-:W4:Y:S04]  /*451c0*/  LDL.LU R32, [R1+0x1a0] ;  /* 0x0001a00001207983 */ /* 0x000f280000300800 */
[----:B------:R1:W-:Y:S04]  /*451d0*/  STL.64 [R1+0x480], R28 ;  /* 0x0004801c01007387 */ /* 0x0003e80000100a00 */
[----:B------:R1:W-:Y:S04]  /*451e0*/  STL.64 [R1+0x488], R30 ;  /* 0x0004881e01007387 */ /* 0x0003e80000100a00 */
        /* <DEDUP_REMOVED lines=11> */
[----:B------:R-:W-:Y:S04]  /*452a0*/  STL.64 [R1+0x2888], R54 ;  /* 0x0028883601007387 */ /* 0x000fe80000100a00 */
[----:B------:R-:W-:Y:S01]  /*452b0*/  STL.64 [R1+0x2880], R52 ;  /* 0x0028803401007387 */ /* 0x000fe20000100a00 */
[C---:B---3--:R-:W-:Y:S06]  /*452c0*/  HMMA.16816.F32.BF16 R20, R16.reuse, R26, R20 ;  /* 0x0000001a1014723c */ /* 0x048fec0000041814 */
[----:B--2---:R-:W-:-:S15]  /*452d0*/  HMMA.16816.F32.BF16 R44, R16, R42, R44 ;  /* 0x0000002a102c723c */ /* 0x004fde000004182c */
[----:B------:R-:W-:-:S02]  /*452e0*/  NOP ;  /* 0x0000000000007918 */ /* 0x000fc40000000000 */
[----:B------:R-:W-:Y:S04]  /*452f0*/  STL.64 [R1+0x470], R20 ;  /* 0x0004701401007387 */ /* 0x000fe80000100a00 */
[----:B------:R0:W-:Y:S04]  /*45300*/  STL.64 [R1+0x478], R22 ;  /* 0x0004781601007387 */ /* 0x0001e80000100a00 */
[----:B0-----:R-:W2:Y:S04]  /*45310*/  LDL.LU.64 R22, [R1+0x2980] ;  /* 0x0029800001167983 */ /* 0x001ea80000300a00 */
[----:B------:R-:W2:Y:S04]  /*45320*/  LDL.LU.64 R20, [R1+0x2978] ;  /* 0x0029780001147983 */ /* 0x000ea80000300a00 */
[----:B------:R-:W-:Y:S04]  /*45330*/  STL.64 [R1+0x460], R44 ;  /* 0x0004602c01007387 */ /* 0x000fe80000100a00 */
[----:B------:R0:W-:Y:S04]  /*45340*/  STL.64 [R1+0x468], R46 ;  /* 0x0004682e01007387 */ /* 0x0001e80000100a00 */
[----:B0-----:R-:W3:Y:S01]  /*45350*/  LDL.LU.64 R46, [R1+0x2970] ;  /* 0x00297000012e7983 */ /* 0x001ee20000300a00 */
[----:B------:R-:W-:-:S02]  /*45360*/  IMAD.MOV.U32 R54, RZ, RZ, R5 ;  /* 0x000000ffff367224 */ /* 0x000fc400078e0005 */
[----:B------:R-:W-:-:S07]  /*45370*/  IMAD.MOV.U32 R55, RZ, RZ, R4 ;  /* 0x000000ffff377224 */ /* 0x000fce00078e0004 */
[----:B----4-:R-:W-:Y:S01]  /*45380*/  HMMA.16816.F32.BF16 R36, R16, R54, R36 ;  /* 0x000000361024723c */ /* 0x010fe20000041824 */
[----:B------:R-:W-:Y:S02]  /*45390*/  IMAD.MOV.U32 R5, RZ, RZ, R42 ;  /* 0x000000ffff057224 */ /* 0x000fe400078e002a */
[----:B------:R-:W4:Y:S04]  /*453a0*/  LDL.LU R42, [R1+0x2968] ;  /* 0x00296800012a7983 */ /* 0x000f280000300800 */
[----:B------:R-:W4:-:S15]  /*453b0*/  LDL.LU.64 R40, [R1+0x2960] ;  /* 0x0029600001287983 */ /* 0x000f1e0000300a00 */
[----:B------:R-:W-:-:S01]  /*453c0*/  NOP ;  /* 0x0000000000007918 */ /* 0x000fc20000000000 */
[----:B------:R0:W-:Y:S04]  /*453d0*/  STL.64 [R1+0x450], R36 ;  /* 0x0004502401007387 */ /* 0x0001e80000100a00 */
[----:B------:R1:W-:Y:S04]  /*453e0*/  STL.64 [R1+0x458], R38 ;  /* 0x0004582601007387 */ /* 0x0003e80000100a00 */
[----:B0-----:R-:W4:Y:S04]  /*453f0*/  LDL.LU R36, [R1+0x4c0] ;  /* 0x0004c00001247983 */ /* 0x001f280000300800 */
[----:B------:R-:W4:Y:S04]  /*45400*/  LDL.LU R37, [R1+0x4c4] ;  /* 0x0004c40001257983 */ /* 0x000f280000300800 */
[----:B-1----:R-:W4:Y:S04]  /*45410*/  LDL.LU R38, [R1+0x4c8] ;  /* 0x0004c80001267983 */ /* 0x002f280000300800 */
[----:B------:R-:W4:Y:S01]  /*45420*/  LDL.LU R39, [R1+0x4cc] ;  /* 0x0004cc0001277983 */ /* 0x000f220000300800 */
[----:B---3--:R-:W-:-:S15]  /*45430*/  HMMA.16816.F32.BF16 R56, R16, R46, R56 ;  /* 0x0000002e1038723c */ /* 0x008fde0000041838 */
[----:B------:R-:W-:-:S08]  /*45440*/  NOP ;  /* 0x0000000000007918 */ /* 0x000fd00000000000 */
[----:B------:R-:W-:Y:S04]  /*45450*/  STL.64 [R1+0x440], R56 ;  /* 0x0004403801007387 */ /* 0x000fe80000100a00 */
[----:B------:R0:W-:Y:S04]  /*45460*/  STL.64 [R1+0x448], R58 ;  /* 0x0004483a01007387 */ /* 0x0001e80000100a00 */
[----:B0-----:R-:W3:Y:S02]  /*45470*/  LDL.LU.64 R58, [R1+0x2958] ;  /* 0x00295800013a7983 */ /* 0x001ee40000300a00 */
        /* <DEDUP_REMOVED lines=12> */
[----:B------:R-:W-:Y:S01]  /*45540*/  IMAD.MOV.U32 R4, RZ, RZ, R43 ;  /* 0x000000ffff047224 */ /* 0x000fe200078e002b */
        /* <DEDUP_REMOVED lines=9> */
[----:B------:R-:W4:Y:S04]  /*455e0*/  LDL.LU R19, [R1+0x4ec] ;  /* 0x0004ec0001137983 */ /* 0x000f280000300800 */
[----:B------:R0:W-:Y:S02]  /*455f0*/  STL.64 [R1+0x2908], R14 ;  /* 0x0029080e01007387 */ /* 0x0001e40000100a00 */
[----:B0-----:R-:W-:-:S02]  /*45600*/  IMAD.MOV.U32 R14, RZ, RZ, R5 ;  /* 0x000000ffff0e7224 */ /* 0x001fc400078e0005 */
[----:B------:R-:W-:Y:S01]  /*45610*/  IMAD.MOV.U32 R15, RZ, RZ, R4 ;  /* 0x000000ffff0f7224 */ /* 0x000fe200078e0004 */
[----:B---3--:R-:W-:Y:S01]  /*45620*/  STL.64 [R1+0x2900], R12 ;  /* 0x0029000c01007387 */ /* 0x008fe20000100a00 */
[----:B--2---:R-:W-:Y:S03]  /*45630*/  HMMA.16816.F32.BF16 R4, R20, R6, R32 ;  /* 0x000000061404723c */ /* 0x004fe60000041820 */
[----:B------:R-:W2:-:S15]  /*45640*/  LDL.LU.64 R32, [R1+0x2920] ;  /* 0x0029200001207983 */ /* 0x000e9e0000300a00 */
[----:B------:R-:W-:-:S05]  /*45650*/  NOP ;  /* 0x0000000000007918 */ /* 0x000fca0000000000 */
[----:B------:R-:W-:Y:S04]  /*45660*/  STL.64 [R1+0x60], R4 ;  /* 0x0000600401007387 */ /* 0x000fe80000100a00 */
[----:B------:R-:W-:Y:S04]  /*45670*/  STL.64 [R1+0x68], R6 ;  /* 0x0000680601007387 */ /* 0x000fe80000100a00 */
[----:B----4-:R-:W0:Y:S04]  /*45680*/  LDSM.16.MT88.4 R4, [R9+UR4+0x6000] ;  /* 0x006000040904783b */ /* 0x010e280008004200 */
[----:B0-----:R-:W-:Y:S04]  /*45690*/  STL.64 [R1+0x2848], R6 ;  /* 0x0028480601007387 */ /* 0x001fe80000100a00 */
[----:B------:R0:W-:Y:S04]  /*456a0*/  STL.64 [R1+0x2840], R4 ;  /* 0x0028400401007387 */ /* 0x0001e80000100a00 */
[----:B0-----:R-:W3:Y:S04]  /*456b0*/  LDL.LU R4, [R1+0x500] ;  /* 0x0005000001047983 */ /* 0x001ee80000300800 */
[----:B------:R-:W3:Y:S04]  /*456c0*/  LDL.LU R5, [R1+0x504] ;  /* 0x0005040001057983 */ /* 0x000ee80000300800 */
[----:B------:R-:W3:Y:S04]  /*456d0*/  LDL.LU R6, [R1+0x508] ;  /* 0x0005080001067983 */ /* 0x000ee80000300800 */
[----:B------:R-:W3:Y:S01]  /*456e0*/  LDL.LU R7, [R1+0x50c] ;  /* 0x00050c0001077983 */ /* 0x000ee20000300800 */
[C---:B------:R-:W-:Y:S03]  /*456f0*/  HMMA.16816.F32.BF16 R24, R20.reuse, R26, R28 ;  /* 0x0000001a1418723c */ /* 0x040fe6000004181c */
[----:B------:R-:W4:Y:S03]  /*45700*/  LDL.LU.64 R28, [R1+0x2918] ;  /* 0x00291800011c7983 */ /* 0x000f260000300a00 */
[----:B------:R-:W-:-:S15]  /*45710*/  HMMA.16816.F32.BF16 R56, R20, R58, R36 ;  /* 0x0000003a1438723c */ /* 0x000fde0000041824 */
[----:B------:R-:W-:-:S03]  /*45720*/  NOP ;  /* 0x0000000000007918 */ /* 0x000fc60000000000 */
[----:B------:R-:W-:Y:S02]  /*45730*/  IMAD.MOV.U32 R35, RZ, RZ, R27 ;  /* 0x000000ffff237224 */ /* 0x000fe400078e001b */
[----:B------:R-:W-:Y:S02]  /*45740*/  IMAD.MOV.U32 R31, RZ, RZ, R26 ;  /* 0x000000ffff1f7224 */ /* 0x000fe400078e001a */
[----:B------:R-:W-:Y:S02]  /*45750*/  IMAD.MOV.U32 R30, RZ, RZ, R25 ;  /* 0x000000ffff1e7224 */ /* 0x000fe400078e0019 */
[----:B------:R-:W-:Y:S02]  /*45760*/  IMAD.MOV.U32 R34, RZ, RZ, R24 ;  /* 0x000000ffff227224 */ /* 0x000fe400078e0018 */
[----:B------:R-:W2:Y:S04]  /*45770*/  LDL.LU.64 R24, [R1+0x2910] ;  /* 0x0029100001187983 */ /* 0x000ea80000300a00 */
[----:B------:R-:W-:Y:S04]  /*45780*/  STL [R1+0x2734], R35 ;  /* 0x0027342301007387 */ /* 0x000fe80000100800 */
[----:B------:R-:W-:Y:S04]  /*45790*/  STL [R1+0x2730], R31 ;  /* 0x0027301f01007387 */ /* 0x000fe80000100800 */
[----:B------:R-:W-:Y:S04]  /*457a0*/  STL [R1+0x272c], R30 ;  /* 0x00272c1e01007387 */ /* 0x000fe80000100800 */
[----:B------:R-:W-:Y:S01]  /*457b0*/  STL [R1+0x2728], R34 ;  /* 0x0027282201007387 */ /* 0x000fe20000100800 */
[C---:B---3--:R-:W-:Y:S06]  /*457c0*/  HMMA.16816.F32.BF16 R4, R20.reuse, R14, R4 ;  /* 0x0000000e1404723c */ /* 0x048fec0000041804 */
[----:B------:R-:W-:-:S15]  /*457d0*/  HMMA.16816.F32.BF16 R12, R20, R54, R16 ;  /* 0x00000036140c723c */ /* 0x000fde0000041810 */
[----:B------:R-:W-:-:S02]  /*457e0*/  NOP ;  /* 0x0000000000007918 */ /* 0x000fc40000000000 */
[----:B------:R-:W-:Y:S04]  /*457f0*/  STL.64 [R1+0x40], R4 ;  /* 0x0000400401007387 */ /* 0x000fe80000100a00 */
[----:B------:R0:W-:Y:S02]  /*45800*/  STL.64 [R1+0x48], R6 ;  /* 0x0000480601007387 */ /* 0x0001e40000100a00 */
[----:B0-----:R-:W-:Y:S02]  /*45810*/  HMMA.16816.F32.BF16 R4, R20, R46, R48 ;  /* 0x0000002e1404723c */ /* 0x001fe40000041830 */
[----:B------:R-:W-:Y:S04]  /*45820*/  STL.64 [R1+0x10], R12 ;  /* 0x0000100c01007387 */ /* 0x000fe80000100a00 */
[----:B------:R-:W-:-:S15]  /*45830*/  STL.64 [R1+0x18], R14 ;  /* 0x0000180e01007387 */ /* 0x000fde0000100a00 */
[----:B------:R-:W-:-:S03]  /*45840*/  NOP ;  /* 0x0000000000007918 */ /* 0x000fc60000000000 */
[----:B------:R-:W-:Y:S02]  /*45850*/  IMAD.MOV.U32 R31, RZ, RZ, R5 ;  /* 0x000000ffff1f7224 */ /* 0x000fe400078e0005 */
[----:B------:R-:W-:Y:S02]  /*45860*/  IMAD.MOV.U32 R30, RZ, RZ, R6 ;  /* 0x000000ffff1e7224 */ /* 0x000fe400078e0006 */
[----:B------:R-:W-:Y:S02]  /*45870*/  IMAD.MOV.U32 R35, RZ, RZ, R4 ;  /* 0x000000ffff237224 */ /* 0x000fe400078e0004 */
[----:B------:R-:W-:Y:S01]  /*45880*/  IMAD.MOV.U32 R34, RZ, RZ, R7 ;  /* 0x000000ffff227224 */ /* 0x000fe200078e0007 */
[----:B------:R-:W-:Y:S04]  /*45890*/  STL.64 [R1+0x28d0], R30 ;  /* 0x0028d01e01007387 */ /* 0x000fe80000100a00 */
[----:B----4-:R-:W-:Y:S04]  /*458a0*/  STL.64 [R1+0x28c8], R28 ;  /* 0x0028c81c01007387 */ /* 0x010fe80000100a00 */
[----:B------:R-:W-:Y:S04]  /*458b0*/  STL.64 [R1+0x28c0], R34 ;  /* 0x0028c02201007387 */ /* 0x000fe80000100a00 */
[----:B--2---:R-:W-:Y:S04]  /*458c0*/  STL.64 [R1+0x28b8], R32 ;  /* 0x0028b82001007387 */ /* 0x004fe80000100a00 */
[----:B------:R-:W-:Y:S04]  /*458d0*/  STL.64 [R1+0x2630], R58 ;  /* 0x0026303a01007387 */ /* 0x000fe80000100a00 */
        /* <DEDUP_REMOVED lines=15> */
[----:B------:R-:W2:Y:S04]  /*459d0*/  LDL.LU R54, [R1+0x3b8] ;  /* 0x0003b80001367983 */ /* 0x000ea80000300800 */
[----:B------:R-:W2:Y:S04]  /*459e0*/  LDL.LU R55, [R1+0x3bc] ;  /* 0x0003bc0001377983 */ /* 0x000ea80000300800 */
[----:B------:R-:W3:Y:S04]  /*459f0*/  LDL.LU R12, [R1+0x400] ;  /* 0x00040000010c7983 */ /* 0x000ee80000300800 */
[----:B------:R-:W3:Y:S04]  /*45a00*/  LDL.LU R13, [R1+0x404] ;  /* 0x00040400010d7983 */ /* 0x000ee80000300800 */
[----:B------:R-:W3:Y:S04]  /*45a10*/  LDL.LU R14, [R1+0x408] ;  /* 0x00040800010e7983 */ /* 0x000ee80000300800 */
[----:B------:R-:W3:Y:S01]  /*45a20*/  LDL.LU R15, [R1+0x40c] ;  /* 0x00040c00010f7983 */ /* 0x000ee20000300800 */
[----:B------:R-:W-:-:S02]  /*45a30*/  IMAD.MOV.U32 R57, RZ, RZ, R24 ;  /* 0x000000ffff397224 */ /* 0x000fc400078e0018 */
[----:B------:R-:W-:Y:S01]  /*45a40*/  IMAD.MOV.U32 R56, RZ, RZ, R25 ;  /* 0x000000ffff387224 */ /* 0x000fe200078e0019 */
        /* <DEDUP_REMOVED lines=28> */
[----:B------:R-:W-:-:S03]  /*45c10*/  IMAD.MOV.U32 R17, RZ, RZ, R3 ;  /* 0x000000ffff117224 */ /* 0x000fc600078e0003 */
[----:B------:R-:W2:Y:S01]  /*45c20*/  LDL.LU R16, [R1+0x2f0] ;  /* 0x0002f00001107983 */ /* 0x000ea20000300800 */
[----:B---3--:R-:W-:-:S15]  /*45c30*/  HMMA.16816.F32.BF16 R12, R20, R10, R12 ;  /* 0x0000000a140c723c */ /* 0x008fde000004180c */
[----:B------:R-:W-:-:S09]  /*45c40*/  NOP ;  /* 0x0000000000007918 */ /* 0x000fd20000000000 */
[----:B------:R-:W-:Y:S02]  /*45c50*/  IMAD.MOV.U32 R43, RZ, RZ, R14 ;  /* 0x000000ffff2b7224 */ /* 0x000fe400078e000e */
[----:B------:R-:W-:Y:S02]  /*45c60*/  IMAD.MOV.U32 R3, RZ, RZ, R15 ;  /* 0x000000ffff037224 */ /* 0x000fe400078e000f */
[----:B------:R-:W4:Y:S01]  /*45c70*/  LDL.LU.64 R14, [R1+0x2908] ;  /* 0x00290800010e7983 */ /* 0x000f220000300a00 */
[----:B------:R-:W-:Y:S02]  /*45c80*/  IMAD.MOV.U32 R18, RZ, RZ, R2 ;  /* 0x000000ffff127224 */ /* 0x000fe400078e0002 */
[----:B------:R-:W-:Y:S02]  /*45c90*/  IMAD.MOV.U32 R19, RZ, RZ, R0 ;  /* 0x000000ffff137224 */ /* 0x000fe400078e0000 */
[----:B------:R-:W-:Y:S02]  /*45ca0*/  IMAD.MOV.U32 R0, RZ, RZ, R12 ;  /* 0x000000ffff007224 */ /* 0x000fe400078e000c */
[----:B------:R-:W-:-:S02]  /*45cb0*/  IMAD.MOV.U32 R2, RZ, RZ, R13 ;  /* 0x000000ffff027224 */ /* 0x000fc400078e000d */
[----:B------:R-:W3:Y:S01]  /*45cc0*/  LDL.LU.64 R12, [R1+0x2900] ;  /* 0x00290000010c7983 */ /* 0x000ee20000300a00 */
[----:B----4-:R-:W-:Y:S03]  /*45cd0*/  HMMA.16816.F32.BF16 R20, R20, R14, R24 ;  /* 0x0000000e1414723c */ /* 0x010fe60000041818 */
[----:B------:R-:W2:Y:S04]  /*45ce0*/  LDL.LU.64 R26, [R1+0x28f8] ;  /* 0x0028f800011a7983 */ /* 0x000ea80000300a00 */
[----:B------:R-:W2:-:S15]  /*45cf0*/  LDL.LU.64 R24, [R1+0x28f0] ;  /* 0x0028f00001187983 */ /* 0x000e9e0000300a00 */
[----:B------:R-:W-:-:S01]  /*45d00*/  NOP ;  /* 0x0000000000007918 */ /* 0x000fc20000000000 */
[----:B------:R0:W-:Y:S02]  /*45d10*/  STL.64 [R1+0x130], R20 ;  /* 0x0001301401007387 */ /* 0x0001e40000100a00 */
[----:B0-----:R-:W-:Y:S02]  /*45d20*/  IMAD.MOV.U32 R21, RZ, RZ, R8 ;  /* 0x000000ffff157224 */ /* 0x001fe400078e0008 */
[----:B------:R-:W0:Y:S01]  /*45d30*/  LDSM.16.MT88.4 R8, [R9+UR4+0x6080] ;  /* 0x006080040908783b */ /* 0x000e220008004200 */
[----:B------:R-:W-:-:S03]  /*45d40*/  IMAD.MOV.U32 R20, RZ, RZ, R60 ;  /* 0x000000ffff147224 */ /* 0x000fc600078e003c */
[----:B------:R-:W-:Y:S04]  /*45d50*/  STL.64 [R1+0x138], R22 ;  /* 0x0001381601007387 */ /* 0x000fe80000100a00 */
[----:B------:R-:W4:Y:S04]  /*45d60*/  LDL.LU R60, [R1+0x28e8] ;  /* 0x0028e800013c7983 */ /* 0x000f280000300800 */
[----:B0-----:R-:W-:Y:S04]  /*45d70*/  STL.64 [R1+0x27e0], R10 ;  /* 0x0027e00a01007387 */ /* 0x001fe80000100a00 */
[----:B------:R0:W-:Y:S04]  /*45d80*/  STL.64 [R1+0x27d8], R8 ;  /* 0x0027d80801007387 */ /* 0x0001e80000100a00 */
[----:B0-----:R-:W3:Y:S04]  /*45d90*/  LDL.LU R8, [R1+0x320] ;  /* 0x0003200001087983 */ /* 0x001ee80000300800 */
[----:B------:R-:W3:Y:S04]  /*45da0*/  LDL.LU R9, [R1+0x324] ;  /* 0x0003240001097983 */ /* 0x000ee80000300800 */
[----:B------:R-:W3:Y:S01]  /*45db0*/  LDL.LU R10, [R1+0x328] ;  /* 0x00032800010a7983 */ /* 0x000ee20000300800 */
[C---:B--2---:R-:W-:Y:S06]  /*45dc0*/  HMMA.16816.F32.BF16 R48, R24.reuse, R56, R48 ;  /* 0x000000381830723c */ /* 0x044fec0000041830 */
[----:B------:R-:W-:-:S15]  /*45dd0*/  HMMA.16816.F32.BF16 R28, R24, R20, R28 ;  /* 0x00000014181c723c */ /* 0x000fde000004181c */
[----:B------:R-:W-:-:S02]  /*45de0*/  NOP ;  /* 0x0000000000007918 */ /* 0x000fc40000000000 */
[----:B------:R-:W-:Y:S04]  /*45df0*/  STL.64 [R1+0x260], R48 ;  /* 0x0002603001007387 */ /* 0x000fe80000100a00 */
[----:B------:R0:W-:Y:S04]  /*45e00*/  STL.64 [R1+0x268], R50 ;  /* 0x0002683201007387 */ /* 0x0001e80000100a00 */
[----:B0-----:R-:W2:Y:S04]  /*45e10*/  LDL.LU.64 R50, [R1+0x28e0] ;  /* 0x0028e00001327983 */ /* 0x001ea80000300a00 */
[----:B------:R-:W2:Y:S04]  /*45e20*/  LDL.LU.64 R48, [R1+0x28d8] ;  /* 0x0028d80001307983 */ /* 0x000ea80000300a00 */
[----:B------:R-:W-:Y:S04]  /*45e30*/  STL.64 [R1+0x250], R28 ;  /* 0x0002501c01007387 */ /* 0x000fe80000100a00 */
[----:B------:R0:W-:Y:S04]  /*45e40*/  STL.64 [R1+0x258], R30 ;  /* 0x0002581e01007387 */ /* 0x0001e80000100a00 */
[----:B0-----:R-:W3:Y:S04]  /*45e50*/  LDL.LU.64 R30, [R1+0x28d0] ;  /* 0x0028d000011e7983 */ /* 0x001ee80000300a00 */
[----:B------:R-:W2:Y:S01]  /*45e60*/  LDL.LU.64 R28, [R1+0x28c8] ;  /* 0x0028c800011c7983 */ /* 0x000ea20000300a00 */
[----:B----4-:R-:W-:Y:S01]  /*45e70*/  IMAD.MOV.U32 R11, RZ, RZ, R60 ;  /* 0x000000ffff0b7224 */ /* 0x010fe200078e003c */
[----:B--2---:R-:W-:-:S15]  /*45e80*/  HMMA.16816.F32.BF16 R32, R24, R28, R32 ;  /* 0x0000001c1820723c */ /* 0x004fde0000041820 */
[----:B------:R-:W-:-:S08]  /*45e90*/  NOP ;  /* 0x0000000000007918 */ /* 0x000fd00000000000 */
[----:B------:R-:W-:Y:S04]  /*45ea0*/  STL.64 [R1+0x240], R32 ;  /* 0x0002402001007387 */ /* 0x000fe80000100a00 */
[----:B------:R0:W-:Y:S01]  /*45eb0*/  STL [R1+0x248], R34 ;  /* 0x0002482201007387 */ /* 0x0001e20000100800 */
[----:B------:R-:W-:-:S03]  /*45ec0*/  IMAD.MOV.U32 R60, RZ, RZ, R35 ;  /* 0x000000ffff3c7224 */ /* 0x000fc600078e0023 */
[----:B0-----:R-:W2:Y:S04]  /*45ed0*/  LDL.LU.64 R34, [R1+0x28c0] ;  /* 0x0028c00001227983 */ /* 0x001ea80000300a00 */
[----:B------:R-:W4:Y:S04]  /*45ee0*/  LDL.LU.64 R32, [R1+0x28b8] ;  /* 0x0028b80001207983 */ /* 0x000f280000300a00 */
[----:B------:R-:W-:Y:S01]  /*45ef0*/  STL [R1+0x2620], R60 ;  /* 0x0026203c01007387 */ /* 0x000fe20000100800 */
[----:B----4-:R-:W-:-:S15]  /*45f00*/  HMMA.16816.F32.BF16 R36, R24, R32, R36 ;  /* 0x000000201824723c */ /* 0x010fde0000041824 */
[----:B------:R-:W-:-:S08]  /*45f10*/  NOP ;  /* 0x0000000000007918 */ /* 0x000fd00000000000 */
[----:B------:R0:W-:Y:S04]  /*45f20*/  STL.64 [R1+0x230], R36 ;  /* 0x0002302401007387 */ /* 0x0001e80000100a00 */
[----:B------:R-:W-:Y:S04]  /*45f30*/  STL.64 [R1+0x238], R38 ;  /* 0x0002382601007387 */ /* 0x000fe80000100a00 */
[----:B0-----:R-:W4:Y:S01]  /*45f40*/  LDL.LU.64 R36, [R1+0x28b0] ;  /* 0x0028b00001247983 */ /* 0x001f220000300a00 */
[C---:B------:R-:W-:Y:S06]  /*45f50*/  HMMA.16816.F32.BF16 R44, R24.reuse, R40, R44 ;  /* 0x00000028182c723c */ /* 0x040fec000004182c */
[----:B----4-:R-:W-:-:S15]  /*45f60*/  HMMA.16816.F32.BF16 R52, R24, R36, R52 ;  /* 0x000000241834723c */ /* 0x010fde0000041834 */
[----:B------:R-:W-:-:S08]  /*45f70*/  NOP ;  /* 0x0000000000007918 */ /* 0x000fd00000000000 */
[----:B------:R-:W-:Y:S04]  /*45f80*/  STL.64 [R1+0x220], R52 ;  /* 0x0002203401007387 */ /* 0x000fe80000100a00 */
[----:B------:R0:W-:Y:S04]  /*45f90*/  STL.64 [R1+0x228], R54 ;  /* 0x0002283601007387 */ /* 0x0001e80000100a00 */
[----:B0-----:R-:W4:Y:S04]  /*45fa0*/  LDL.LU.64 R54, [R1+0x28a8] ;  /* 0x0028a80001367983 */ /* 0x001f280000300a00 */
[----:B------:R-:W4:Y:S04]  /*45fb0*/  LDL.LU.64 R52, [R1+0x28a0] ;  /* 0x0028a00001347983 */ /* 0x000f280000300a00 */
[----:B------:R0:W-:Y:S04]  /*45fc0*/  STL.64 [R1+0x210], R44 ;  /* 0x0002102c01007387 */ /* 0x0001e80000100a00 */
[----:B------:R-:W-:Y:S04]  /*45fd0*/  STL.64 [R1+0x218], R46 ;  /* 0x0002182e01007387 */ /* 0x000fe80000100a00 */
[----:B0-----:R-:W3:Y:S02]  /*45fe0*/  LDL.LU.64 R44, [R1+0x2898] ;  /* 0x00289800012c7983 */ /* 0x001ee40000300a00 */
[----:B---3--:R-:W-:-:S15]  /*45ff0*/  HMMA.16816.F32.BF16 R48, R24, R44, R48 ;  /* 0x0000002c1830723c */ /* 0x008fde0000041830 */
[----:B------:R-:W-:-:S08]  /*46000*/  NOP ;  /* 0x0000000000007918 */ /* 0x000fd00000000000 */
[----:B------:R0:W-:Y:S04]  /*46010*/  STL.64 [R1+0x200], R48 ;  /* 0x0002003001007387 */ /* 0x0001e80000100a00 */
[----:B------:R-:W-:Y:S04]  /*46020*/  STL.64 [R1+0x208], R50 ;  /* 0x0002083201007387 */ /* 0x000fe80000100a00 */
[----:B0-----:R-:W4:Y:S02]  /*46030*/  LDL.LU.64 R48, [R1+0x2890] ;  /* 0x0028900001307983 */ /* 0x001f240000300a00 */
[----:B----4-:R-:W-:Y:S02]  /*46040*/  HMMA.16816.F32.BF16 R24, R24, R48, R52 ;  /* 0x000000301818723c */ /* 0x010fe40000041834 */
[----:B------:R-:W3:Y:S04]  /*46050*/  LDL.LU.64 R54, [R1+0x2888] ;  /* 0x0028880001367983 */ /* 0x000ee80000300a00 */
[----:B------:R-:W3:-:S15]  /*46060*/  LDL.LU.64 R52, [R1+0x2880] ;  /* 0x0028800001347983 */ /* 0x000ede0000300a00 */
[----:B------:R-:W-:-:S02]  /*46070*/  NOP ;  /* 0x0000000000007918 */ /* 0x000fc40000000000 */
[----:B------:R0:W-:Y:S04]  /*46080*/  STL.64 [R1+0x120], R24 ;  /* 0x0001201801007387 */ /* 0x0001e80000100a00 */
[----:B------:R1:W-:Y:S01]  /*46090*/  STL [R1+0x128], R26 ;  /* 0x0001281a01007387 */ /* 0x0003e20000100800 */
[----:B------:R-:W-:-:S03]  /*460a0*/  IMAD.MOV.U32 R60, RZ, RZ, R27 ;  /* 0x000000ffff3c7224 */ /* 0x000fc600078e001b */
[----:B0-----:R-:W3:Y:S04]  /*460b0*/  LDL.LU R24, [R1+0x330] ;  /* 0x0003300001187983 */ /* 0x001ee80000300800 */
[----:B------:R-:W3:Y:S04]  /*460c0*/  LDL.LU R25, [R1+0x334] ;  /* 0x0003340001197983 */ /* 0x000ee80000300800 */
[----:B-1----:R-:W3:Y:S04]  /*460d0*/  LDL.LU R26, [R1+0x338] ;  /* 0x00033800011a7983 */ /* 0x002ee80000300800 */
[----:B------:R-:W3:Y:S04]  /*460e0*/  LDL.LU R27, [R1+0x33c] ;  /* 0x00033c00011b7983 */ /* 0x000ee80000300800 */
[----:B------:R-:W-:Y:S01]  /*460f0*/  STL.64 [R1+0x2850], R56 ;  /* 0x0028503801007387 */ /* 0x000fe20000100a00 */
[----:B---3--:R-:W-:-:S15]  /*46100*/  HMMA.16816.F32.BF16 R24, R52, R56, R24 ;  /* 0x000000383418723c */ /* 0x008fde0000041818 */
[----:B------:R-:W-:-:S08]  /*46110*/  NOP ;  /* 0x0000000000007918 */ /* 0x000fd00000000000 */
[----:B------:R-:W-:Y:S04]  /*46120*/  STL.64 [R1+0xa0], R24 ;  /* 0x0000a01801007387 */ /* 0x000fe80000100a00 */
[----:B------:R0:W-:Y:S02]  /*46130*/  STL.64 [R1+0xa8], R26 ;  /* 0x0000a81a01007387 */ /* 0x0001e40000100a00 */
[----:B0-----:R-:W-:-:S15]  /*46140*/  HMMA.16816.F32.BF16 R24, R52, R20, R8 ;  /* 0x000000143418723c */ /* 0x001fde0000041808 */
[----:B------:R-:W-:-:S08]  /*46150*/  NOP ;  /* 0x0000000000007918 */ /* 0x000fd00000000000 */
[----:B------:R-:W-:Y:S04]  /*46160*/  STL.64 [R1+0x25d0], R26 ;  /* 0x0025d01a01007387 */ /* 0x000fe80000100a00 */
[----:B------:R0:W-:Y:S04]  /*46170*/  STL.64 [R1+0x25c8], R24 ;  /* 0x0025c81801007387 */ /* 0x0001e80000100a00 */
[----:B0-----:R-:W3:Y:S01]  /*46180*/  LDL.64 R24, [R1+0x20] ;  /* 0x0000200001187983 */ /* 0x001ee20000100a00 */
[----:B------:R-:W-:-:S15]  /*46190*/  HMMA.16816.F32.BF16 R4, R52, R28, R4 ;  /* 0x0000001c3404723c */ /* 0x000fde0000041804 */
[----:B------:R-:W-:-:S09]  /*461a0*/  NOP ;  /* 0x0000000000007918 */ /* 0x000fd20000000000 */
[----:B------:R-:W-:Y:S02]  /*461b0*/  IMAD.MOV.U32 R38, RZ, RZ, R5 ;  /* 0x000000ffff267224 */ /* 0x000fe400078e0005 */
[----:B------:R-:W-:Y:S02]  /*461c0*/  IMAD.MOV.U32 R39, RZ, RZ, R6 ;  /* 0x000000ffff277224 */ /* 0x000fe400078e0006 */
[----:B------:R-:W-:Y:S01]  /*461d0*/  IMAD.MOV.U32 R20, RZ, RZ, R12 ;  /* 0x000000ffff147224 */ /* 0x000fe200078e000c */
[----:B---3--:R-:W-:Y:S04]  /*461e0*/  STL.64 [R1+0x2838], R24 ;  /* 0x0028381801007387 */ /* 0x008fe80000100a00 */
[----:B------:R-:W-:Y:S04]  /*461f0*/  STL [R1+0x1e0], R4 ;  /* 0x0001e00401007387 */ /* 0x000fe80000100800 */
[----:B------:R0:W-:Y:S02]  /*46200*/  STL [R1+0x1ec], R7 ;  /* 0x0001ec0701007387 */ /* 0x0001e40000100800 */
[----:B0-----:R-:W-:Y:S02]  /*46210*/  HMMA.16816.F32.BF16 R4, R52, R32, R16 ;  /* 0x000000203404723c */ /* 0x001fe40000041810 */
[----:B------:R-:W-:Y:S04]  /*46220*/  STL.64 [R1+0x2830], R30 ;  /* 0x0028301e01007387 */ /* 0x000fe80000100a00 */
[----:B------:R-:W-:Y:S04]  /*46230*/  STL.64 [R1+0x2828], R28 ;  /* 0x0028281c01007387 */ /* 0x000fe80000100a00 */
[----:B--2---:R-:W-:Y:S04]  /*46240*/  STL.64 [R1+0x2820], R34 ;  /* 0x0028202201007387 */ /* 0x004fe80000100a00 */
[----:B------:R-:W-:Y:S09]  /*46250*/  STL.64 [R1+0x2818], R32 ;  /* 0x0028182001007387 */ /* 0x000ff20000100a00 */
[----:B------:R-:W-:Y:S04]  /*46260*/  STL.64 [R1+0x1d0], R4 ;  /* 0x0001d00401007387 */ /* 0x000fe80000100a00 */
[----:B------:R-:W-:Y:S04]  /*46270*/  STL.64 [R1+0x1d8], R6 ;  /* 0x0001d80601007387 */ /* 0x000fe80000100a00 */
[----:B------:R-:W2:Y:S04]  /*46280*/  LDL.LU R12, [R1+0x2878] ;  /* 0x00287800010c7983 */ /* 0x000ea80000300800 */
[----:B------:R-:W3:Y:S04]  /*46290*/  LDL.LU R21, [R1+0x194] ;  /* 0x0001940001157983 */ /* 0x000ee80000300800 */
[----:B------:R-:W4:Y:S04]  /*462a0*/  LDL.LU R22, [R1+0x198] ;  /* 0x0001980001167983 */ /* 0x000f280000300800 */
[----:B------:R-:W4:Y:S01]  /*462b0*/  LDL.LU R23, [R1+0x19c] ;  /* 0x00019c0001177983 */ /* 0x000f220000300800 */
[----:B------:R-:W-:-:S02]  /*462c0*/  IMAD.MOV.U32 R8, RZ, RZ, R13 ;  /* 0x000000ffff087224 */ /* 0x000fc400078e000d */
[----:B--2---:R-:W-:Y:S01]  /*462d0*/  IMAD.MOV.U32 R9, RZ, RZ, R12 ;  /* 0x000000ffff097224 */ /* 0x004fe200078e000c */
[----:B----4-:R-:W-:Y:S04]  /*462e0*/  STL.64 [R1+0x27f0], R22 ;  /* 0x0027f01601007387 */ /* 0x010fe80000100a00 */
[----:B---3--:R-:W-:Y:S04]  /*462f0*/  STL.64 [R1+0x27e8], R20 ;  /* 0x0027e81401007387 */ /* 0x008fe80000100a00 */
[----:B------:R-:W2:Y:S04]  /*46300*/  LDL.LU R13, [R1+0x2874] ;  /* 0x00287400010d7983 */ /* 0x000ea80000300800 */
[----:B------:R-:W3:Y:S04]  /*46310*/  LDL.LU R12, [R1+0x2870] ;  /* 0x00287000010c7983 */ /* 0x000ee80000300800 */
[----:B------:R-:W4:Y:S04]  /*46320*/  LDL.LU R10, [R1+0x3a8] ;  /* 0x0003a800010a7983 */ /* 0x000f280000300800 */
[----:B------:R-:W4:Y:S04]  /*46330*/  LDL.LU R11, [R1+0x3ac] ;  /* 0x0003ac00010b7983 */ /* 0x000f280000300800 */
[----:B----4-:R3:W-:Y:S04]  /*46340*/  STL.64 [R1+0x2800], R10 ;  /* 0x0028000a01007387 */ /* 0x0107e80000100a00 */
[----:B------:R0:W-:Y:S01]  /*46350*/  STL.64 [R1+0x27f8], R8 ;  /* 0x0027f80801007387 */ /* 0x0001e20000100a00 */
[----:B---3--:R-:W-:-:S03]  /*46360*/  IMAD.MOV.U32 R10, RZ, RZ, R12 ;  /* 0x000000ffff0a7224 */ /* 0x008fc600078e000c */
[----:B0-----:R-:W3:Y:S01]  /*46370*/  LDL.LU R8, [R1+0x2c0] ;  /* 0x0002c00001087983 */ /* 0x001ee20000300800 */
[----:B--2---:R-:W-:-:S03]  /*46380*/  IMAD.MOV.U32 R9, RZ, RZ, R13 ;  /* 0x000000ffff097224 */ /* 0x004fc600078e000d */
[----:B------:R-:W2:Y:S04]  /*46390*/  LDL.LU R13, [R1+0x286c] ;  /* 0x00286c00010d7983 */ /* 0x000ea80000300800 */
[----:B------:R-:W2:Y:S04]  /*463a0*/  LDL.LU R12, [R1+0x2868] ;  /* 0x00286800010c7983 */ /* 0x000ea80000300800 */
[----:B------:R-:W4:Y:S04]  /*463b0*/  LDL.LU R11, [R1+0x2cc] ;  /* 0x0002cc00010b7983 */ /* 0x000f280000300800 */
[----:B------:R-:W3:Y:S04]  /*463c0*/  LDL.LU R32, [R1+0x2e0] ;  /* 0x0002e00001207983 */ /* 0x000ee80000300800 */
[----:B------:R-:W3:Y:S04]  /*463d0*/  LDL.LU R33, [R1+0x2e4] ;  /* 0x0002e40001217983 */ /* 0x000ee80000300800 */
[----:B------:R-:W2:Y:S04]  /*463e0*/  LDL.LU R34, [R1+0x2e8] ;  /* 0x0002e80001227983 */ /* 0x000ea80000300800 */
[----:B------:R-:W2:Y:S04]  /*463f0*/  LDL.LU R35, [R1+0x2ec] ;  /* 0x0002ec0001237983 */ /* 0x000ea80000300800 */
[----:B------:R-:W4:Y:S04]  /*46400*/  LDL.LU R14, [R1+0x2b8] ;  /* 0x0002b800010e7983 */ /* 0x000f280000300800 */
[----:B------:R-:W4:Y:S01]  /*46410*/  LDL.LU R15, [R1+0x2bc] ;  /* 0x0002bc00010f7983 */ /* 0x000f220000300800 */
[----:B------:R-:W0:Y:S03]  /*46420*/  S2R R46, SR_TID.X ;  /* 0x00000000002e7919 */ /* 0x000e260000002100 */
[----:B--2---:R-:W-:Y:S04]  /*46430*/  STL.64 [R1+0x2860], R34 ;  /* 0x0028602201007387 */ /* 0x004fe80000100a00 */
[----:B---3--:R1:W-:Y:S04]  /*46440*/  STL.64 [R1+0x2858], R32 ;  /* 0x0028582001007387 */ /* 0x0083e80000100a00 */
        /* <DEDUP_REMOVED lines=12> */
[----:B------:R-:W3:Y:S04]  /*46510*/  LDL.LU R56, [R1+0x360] ;  /* 0x0003600001387983 */ /* 0x000ee80000300800 */
[----:B------:R-:W3:Y:S04]  /*46520*/  LDL.LU R57, [R1+0x364] ;  /* 0x0003640001397983 */ /* 0x000ee80000300800 */
[----:B------:R-:W3:Y:S04]  /*46530*/  LDL.LU R58, [R1+0x368] ;  /* 0x00036800013a7983 */ /* 0x000ee80000300800 */
[----:B------:R-:W3:Y:S01]  /*46540*/  LDL.LU R59, [R1+0x36c] ;  /* 0x00036c00013b7983 */ /* 0x000ee20000300800 */
[----:B----4-:R-:W-:Y:S01]  /*46550*/  HMMA.16816.F32.BF16 R12, R52, R36, R12 ;  /* 0x00000024340c723c */ /* 0x010fe2000004180c */
[C---:B0-----:R-:W-:Y:S01]  /*46560*/  LOP3.LUT R47, R46.reuse, 0x7, RZ, 0xc0, !PT ;  /* 0x000000072e2f7812 */ /* 0x041fe200078ec0ff */
[----:B------:R-:W-:Y:S01]  /*46570*/  IMAD.SHL.U32 R50, R46, 0x2, RZ ;  /* 0x000000022e327824 */ /* 0x000fe200078e00ff */
[----:B------:R-:W4:Y:S03]  /*46580*/  LDL.LU R24, [R1+0x340] ;  /* 0x0003400001187983 */ /* 0x000f260000300800 */
[----:B------:R-:W-:-:S02]  /*46590*/  IMAD R47, R47, 0x110, RZ ;  /* 0x000001102f2f7824 */ /* 0x000fc400078e02ff */
[----:B------:R-:W-:Y:S01]  /*465a0*/  IMAD.SHL.U32 R46, R46, 0x80, RZ ;  /* 0x000000802e2e7824 */ /* 0x000fe200078e00ff */
[----:B------:R-:W4:Y:S04]  /*465b0*/  LDL.LU R25, [R1+0x344] ;  /* 0x0003440001197983 */ /* 0x000f280000300800 */
[----:B------:R-:W4:Y:S04]  /*465c0*/  LDL.LU R26, [R1+0x348] ;  /* 0x00034800011a7983 */ /* 0x000f280000300800 */
[----:B------:R-:W4:Y:S01]  /*465d0*/  LDL.LU R27, [R1+0x34c] ;  /* 0x00034c00011b7983 */ /* 0x000f220000300800 */
[----:B------:R-:W-:-:S04]  /*465e0*/  LOP3.LUT R19, R47, 0x10, R50, 0x78, !PT ;  /* 0x000000102f137812 */ /* 0x000fc800078e7832 */
[----:B------:R-:W-:-:S04]  /*465f0*/  LOP3.LUT R19, R19, 0x800, R46, 0xf8, !PT ;  /* 0x0000080013137812 */ /* 0x000fc800078ef82e */
[----:B------:R-:W-:Y:S01]  /*46600*/  LOP3.LUT R19, R19, 0x40, RZ, 0x3c, !PT ;  /* 0x0000004013137812 */ /* 0x000fe200078e3cff */
[----:B------:R-:W-:Y:S02]  /*46610*/  IMAD.MOV.U32 R50, RZ, RZ, R12 ;  /* 0x000000ffff327224 */ /* 0x000fe400078e000c */
[----:B------:R-:W-:Y:S02]  /*46620*/  IMAD.MOV.U32 R46, RZ, RZ, R13 ;  /* 0x000000ffff2e7224 */ /* 0x000fe400078e000d */
[----:B------:R-:W-:Y:S02]  /*46630*/  IMAD.MOV.U32 R47, RZ, RZ, R14 ;  /* 0x000000ffff2f7224 */ /* 0x000fe400078e000e */
[----:B------:R-:W-:Y:S02]  /*46640*/  IMAD.MOV.U32 R51, RZ, RZ, R15 ;  /* 0x000000ffff337224 */ /* 0x000fe400078e000f */
[----:B------:R-:W0:Y:S04]  /*46650*/  LDSM.16.MT88.4 R12, [R19+UR4+0x6000] ;  /* 0x00600004130c783b */ /* 0x000e280008004200 */
[----:B------:R-:W-:Y:S04]  /*46660*/  STL.64 [R1+0x2810], R10 ;  /* 0x0028100a01007387 */ /* 0x000fe80000100a00 */
[----:B------:R1:W-:Y:S04]  /*46670*/  STL.64 [R1+0x2808], R8 ;  /* 0x0028080801007387 */ /* 0x0003e80000100a00 */
[----:B------:R-:W4:Y:S04]  /*46680*/  LDSM.16.MT88.4 R16, [R19+UR4+0x6080] ;  /* 0x006080041310783b */ /* 0x000f280008004200 */
        /* <DEDUP_REMOVED lines=8> */
[----:B0-----:R-:W-:Y:S04]  /*46710*/  STL.64 [R1+0x27b0], R14 ;  /* 0x0027b00e01007387 */ /* 0x001fe80000100a00 */
[----:B------:R0:W-:Y:S04]  /*46720*/  STL.64 [R1+0x27a8], R12 ;  /* 0x0027a80c01007387 */ /* 0x0001e80000100a00 */
[----:B0-----:R-:W4:Y:S04]  /*46730*/  LDL.LU R12, [R1+0x270] ;  /* 0x00027000010c7983 */ /* 0x001f280000300800 */
[----:B------:R-:W4:Y:S04]  /*46740*/  LDL.LU R13, [R1+0x274] ;  /* 0x00027400010d7983 */ /* 0x000f280000300800 */
[----:B------:R-:W4:Y:S04]  /*46750*/  LDL.LU R14, [R1+0x278] ;  /* 0x00027800010e7983 */ /* 0x000f280000300800 */
[----:B------:R-:W4:Y:S01]  /*46760*/  LDL.LU R15, [R1+0x27c] ;  /* 0x00027c00010f7983 */ /* 0x000f220000300800 */
[C---:B--2---:R-:W-:Y:S06]  /*46770*/  HMMA.16816.F32.BF16 R32, R52.reuse, R40, R32 ;  /* 0x000000283420723c */ /* 0x044fec0000041820 */
[C---:B---3--:R-:W-:Y:S06]  /*46780*/  HMMA.16816.F32.BF16 R56, R52.reuse, R44, R56 ;  /* 0x0000002c3438723c */ /* 0x048fec0000041838 */
[----:B------:R-:W-:Y:S11]  /*46790*/  HMMA.16816.F32.BF16 R52, R52, R48, R4 ;  /* 0x000000303434723c */ /* 0x000ff60000041804 */
[----:B------:R-:W-:Y:S04]  /*467a0*/  STL.64 [R1+0x370], R32 ;  /* 0x0003702001007387 */ /* 0x000fe80000100a00 */
[----:B------:R0:W-:Y:S04]  /*467b0*/  STL.64 [R1+0x378], R34 ;  /* 0x0003782201007387 */ /* 0x0001e80000100a00 */
[----:B0-----:R-:W2:Y:S04]  /*467c0*/  LDL.LU.64 R34, [R1+0x2860] ;  /* 0x0028600001227983 */ /* 0x001ea80000300a00 */
[----:B------:R-:W2:Y:S04]  /*467d0*/  LDL.LU.64 R32, [R1+0x2858] ;  /* 0x0028580001207983 */ /* 0x000ea80000300a00 */
[----:B------:R0:W-:Y:S04]  /*467e0*/  STL.64 [R1+0x360], R56 ;  /* 0x0003603801007387 */ /* 0x0001e80000100a00 */
[----:B------:R-:W-:Y:S04]  /*467f0*/  STL.64 [R1+0x368], R58 ;  /* 0x0003683a01007387 */ /* 0x000fe80000100a00 */
[----:B0-----:R-:W4:Y:S04]  /*46800*/  LDL.LU.64 R56, [R1+0x2850] ;  /* 0x0028500001387983 */ /* 0x001f280000300a00 */
        /* <DEDUP_REMOVED lines=10> */
[----:B------:R0:W-:Y:S04]  /*468b0*/  STL.64 [R1+0x390], R24 ;  /* 0x0003901801007387 */ /* 0x0001e80000100a00 */
[----:B------:R-:W-:Y:S04]  /*468c0*/  STL.64 [R1+0x398], R26 ;  /* 0x0003981a01007387 */ /* 0x000fe80000100a00 */
[----:B0-----:R-:W4:Y:S02]  /*468d0*/  LDL.LU.64 R24, [R1+0x2838] ;  /* 0x0028380001187983 */ /* 0x001f240000300a00 */
        /* <DEDUP_REMOVED lines=17> */
[----:B------:R-:W3:Y:S02]  /*469f0*/  LDL.LU.64 R8, [R1+0x2808] ;  /* 0x0028080001087983 */ /* 0x000ee40000300a00 */
[----:B---3--:R-:W-:-:S15]  /*46a00*/  HMMA.16816.F32.BF16 R8, R4, R36, R8 ;  /* 0x000000240408723c */ /* 0x008fde0000041808 */
[----:B------:R-:W-:-:S08]  /*46a10*/  NOP ;  /* 0x0000000000007918 */ /* 0x000fd00000000000 */
[----:B------:R-:W-:Y:S04]  /*46a20*/  STL.64 [R1+0x3b0], R8 ;  /* 0x0003b00801007387 */ /* 0x000fe80000100a00 */
[----:B------:R0:W-:Y:S04]  /*46a30*/  STL.64 [R1+0x3b8], R10 ;  /* 0x0003b80a01007387 */ /* 0x0001e80000100a00 */
[----:B0-----:R-:W3:Y:S04]  /*46a40*/  LDL.LU.64 R10, [R1+0x2800] ;  /* 0x00280000010a7983 */ /* 0x001ee80000300a00 */
[----:B------:R-:W3:Y:S01]  /*46a50*/  LDL.LU.64 R8, [R1+0x27f8] ;  /* 0x0027f80001087983 */ /* 0x000ee20000300a00 */
[C---:B------:R-:W-:Y:S03]  /*46a60*/  HMMA.16816.F32.BF16 R20, R4.reuse, R40, R20 ;  /* 0x000000280414723c */ /* 0x040fe60000041814 */
[----:B------:R-:W-:Y:S04]  /*46a70*/  STL.64 [R1+0x2780], R18 ;  /* 0x0027801201007387 */ /* 0x000fe80000100a00 */
[----:B------:R0:W-:Y:S04]  /*46a80*/  STL.64 [R1+0x2778], R16 ;  /* 0x0027781001007387 */ /* 0x0001e80000100a00 */
[----:B0-----:R-:W4:Y:S04]  /*46a90*/  LDL.LU R16, [R1+0x2a0] ;  /* 0x0002a00001107983 */ /* 0x001f280000300800 */
[----:B------:R-:W4:Y:S04]  /*46aa0*/  LDL.LU R17, [R1+0x2a4] ;  /* 0x0002a40001117983 */ /* 0x000f280000300800 */
[----:B------:R-:W4:Y:S04]  /*46ab0*/  LDL.LU R18, [R1+0x2a8] ;  /* 0x0002a80001127983 */ /* 0x000f280000300800 */
[----:B------:R-:W4:Y:S04]  /*46ac0*/  LDL.LU R19, [R1+0x2ac] ;  /* 0x0002ac0001137983 */ /* 0x000f280000300800 */
        /* <DEDUP_REMOVED lines=10> */
[----:B----4-:R-:W-:Y:S03]  /*46b70*/  HMMA.16816.F32.BF16 R4, R4, R48, R16 ;  /* 0x000000300404723c */ /* 0x010fe60000041810 */
[----:B------:R-:W-:Y:S04]  /*46b80*/  STL.64 [R1+0x27d0], R46 ;  /* 0x0027d02e01007387 */ /* 0x000fe80000100a00 */
[----:B------:R-:W-:Y:S04]  /*46b90*/  STL.64 [R1+0x27c8], R44 ;  /* 0x0027c82c01007387 */ /* 0x000fe80000100a00 */
[----:B------:R-:W-:Y:S04]  /*46ba0*/  STL.64 [R1+0x27c0], R50 ;  /* 0x0027c03201007387 */ /* 0x000fe80000100a00 */
[----:B------:R-:W-:Y:S08]  /*46bb0*/  STL.64 [R1+0x27b8], R48 ;  /* 0x0027b83001007387 */ /* 0x000ff00000100a00 */
[----:B------:R-:W-:Y:S04]  /*46bc0*/  STL.64 [R1+0x3a0], R4 ;  /* 0x0003a00401007387 */ /* 0x000fe80000100a00 */
[----:B------:R-:W-:Y:S01]  /*46bd0*/  STL.64 [R1+0x3a8], R6 ;  /* 0x0003a80601007387 */ /* 0x000fe20000100a00 */
[C---:B---3--:R-:W-:Y:S06]  /*46be0*/  HMMA.16816.F32.BF16 R16, R8.reuse, R56, R52 ;  /* 0x000000380810723c */ /* 0x048fec0000041834 */
[----:B------:R-:W-:-:S15]  /*46bf0*/  HMMA.16816.F32.BF16 R12, R8, R24, R12 ;  /* 0x00000018080c723c */ /* 0x000fde000004180c */
[----:B------:R-:W-:-:S02]  /*46c00*/  NOP ;  /* 0x0000000000007918 */ /* 0x000fc40000000000 */
[----:B------:R-:W-:Y:S04]  /*46c10*/  STL.64 [R1+0x350], R16 ;  /* 0x0003501001007387 */ /* 0x000fe80000100a00 */
[----:B------:R-:W-:Y:S04]  /*46c20*/  STL.64 [R1+0x358], R18 ;  /* 0x0003581201007387 */ /* 0x000fe80000100a00 */
[----:B------:R-:W-:Y:S04]  /*46c30*/  STL.64 [R1+0x340], R12 ;  /* 0x0003400c01007387 */ /* 0x000fe80000100a00 */
[----:B------:R2:W-:Y:S02]  /*46c40*/  STL.64 [R1+0x348], R14 ;  /* 0x0003480e01007387 */ /* 0x0005e40000100a00 */
[----:B--2---:R-:W-:Y:S02]  /*46c50*/  HMMA.16816.F32.BF16 R12, R8, R28, R20 ;  /* 0x0000001c080c723c */ /* 0x004fe40000041814 */
[----:B------:R-:W-:Y:S04]  /*46c60*/  STL.64 [R1+0x2790], R30 ;  /* 0x0027901e01007387 */ /* 0x000fe80000100a00 */
[----:B------:R0:W-:-:S15]  /*46c70*/  STL.64 [R1+0x2788], R28 ;  /* 0x0027881c01007387 */ /* 0x0001de0000100a00 */
[----:B------:R-:W-:-:S02]  /*46c80*/  NOP ;  /* 0x0000000000007918 */ /* 0x000fc40000000000 */
[----:B------:R1:W-:Y:S04]  /*46c90*/  STL.64 [R1+0x330], R12 ;  /* 0x0003300c01007387 */ /* 0x0003e80000100a00 */
[----:B------:R2:W-:Y:S04]  /*46ca0*/  STL.64 [R1+0x338], R14 ;  /* 0x0003380e01007387 */ /* 0x0005e80000100a00 */
[----:B------:R-:W3:Y:S04]  /*46cb0*/  LDL.LU R16, [R1+0x490] ;  /* 0x0004900001107983 */ /* 0x000ee80000300800 */
[----:B------:R-:W3:Y:S04]  /*46cc0*/  LDL.LU R17, [R1+0x494] ;  /* 0x0004940001117983 */ /* 0x000ee80000300800 */
[----:B------:R-:W4:Y:S04]  /*46cd0*/  LDL.LU R18, [R1+0x498] ;  /* 0x0004980001127983 */ /* 0x000f280000300800 */
[----:B------:R-:W4:Y:S01]  /*46ce0*/  LDL.LU R19, [R1+0x49c] ;  /* 0x00049c0001137983 */ /* 0x000f220000300800 */
[----:B------:R-:W-:-:S02]  /*46cf0*/  IMAD.MOV.U32 R5, RZ, RZ, R24 ;  /* 0x000000ffff057224 */ /* 0x000fc400078e0018 */
[----:B------:R-:W-:Y:S02]  /*46d00*/  IMAD.MOV.U32 R4, RZ, RZ, R25 ;  /* 0x000000ffff047224 */ /* 0x000fe400078e0019 */
[----:B0-----:R-:W-:Y:S02]  /*46d10*/  IMAD.MOV.U32 R28, RZ, RZ, R5 ;  /* 0x000000ffff1c7224 */ /* 0x001fe400078e0005 */
[----:B------:R-:W-:Y:S01]  /*46d20*/  IMAD.MOV.U32 R29, RZ, RZ, R4 ;  /* 0x000000ffff1d7224 */ /* 0x000fe200078e0004 */
[----:B------:R-:W0:Y:S01]  /*46d30*/  S2R R59, SR_TID.X ;  /* 0x00000000003b7919 */ /* 0x000e220000002100 */
[----:B----4-:R-:W-:Y:S04]  /*46d40*/  STL.64 [R1+0x27a0], R18 ;  /* 0x0027a01201007387 */ /* 0x010fe80000100a00 */
[----:B---3--:R3:W-:Y:S04]  /*46d50*/  STL.64 [R1+0x2798], R16 ;  /* 0x0027981001007387 */ /* 0x0087e80000100a00 */
        /* <DEDUP_REMOVED lines=16> */
[----:B------:R-:W4:Y:S03]  /*46e60*/  S2R R58, SR_TID.X ;  /* 0x00000000003a7919 */ /* 0x000f260000002100 */
[----:B-1----:R-:W4:Y:S04]  /*46e70*/  LDL.LU R12, [R1+0x70] ;  /* 0x00007000010c7983 */ /* 0x002f280000300800 */
[----:B------:R-:W4:Y:S04]  /*46e80*/  LDL.LU R13, [R1+0x74] ;  /* 0x00007400010d7983 */ /* 0x000f280000300800 */
[----:B--2---:R-:W2:Y:S04]  /*46e90*/  LDL.LU R14, [R1+0x78] ;  /* 0x00007800010e7983 */ /* 0x004ea80000300800 */
[----:B------:R-:W2:Y:S04]  /*46ea0*/  LDL.LU R15, [R1+0x7c] ;  /* 0x00007c00010f7983 */ /* 0x000ea80000300800 */
[----:B------:R-:W2:Y:S04]  /*46eb0*/  LDL.LU R20, [R1+0x4b0] ;  /* 0x0004b00001147983 */ /* 0x000ea80000300800 */
[----:B------:R-:W2:Y:S04]  /*46ec0*/  LDL.LU R21, [R1+0x4b4] ;  /* 0x0004b40001157983 */ /* 0x000ea80000300800 */
[----:B------:R-:W2:Y:S04]  /*46ed0*/  LDL.LU R22, [R1+0x4b8] ;  /* 0x0004b80001167983 */ /* 0x000ea80000300800 */
[----:B------:R-:W2:Y:S04]  /*46ee0*/  LDL.LU R23, [R1+0x4bc] ;  /* 0x0004bc0001177983 */ /* 0x000ea80000300800 */
[----:B---3--:R-:W3:Y:S04]  /*46ef0*/  LDL.LU R16, [R1+0x4a0] ;  /* 0x0004a00001107983 */ /* 0x008ee80000300800 */
[----:B------:R-:W3:Y:S04]  /*46f00*/  LDL.LU R17, [R1+0x4a4] ;  /* 0x0004a40001117983 */ /* 0x000ee80000300800 */
[----:B------:R-:W3:Y:S04]  /*46f10*/  LDL.LU R18, [R1+0x4a8] ;  /* 0x0004a80001127983 */ /* 0x000ee80000300800 */
[----:B------:R-:W3:Y:S04]  /*46f20*/  LDL.LU R19, [R1+0x4ac] ;  /* 0x0004ac0001137983 */ /* 0x000ee80000300800 */
[----:B------:R-:W3:Y:S04]  /*46f30*/  LDL.LU R52, [R1+0x150] ;  /* 0x0001500001347983 */ /* 0x000ee80000300800 */
[----:B------:R-:W3:Y:S01]  /*46f40*/  LDL.LU R53, [R1+0x154] ;  /* 0x0001540001357983 */ /* 0x000ee20000300800 */
[----:B0-----:R-:W-:-:S03]  /*46f50*/  LOP3.LUT R59, R59, 0x7, RZ, 0xc0, !PT ;  /* 0x000000073b3b7812 */ /* 0x001fc600078ec0ff */
[----:B------:R-:W3:Y:S04]  /*46f60*/  LDL.LU R54, [R1+0x158] ;  /* 0x0001580001367983 */ /* 0x000ee80000300800 */
[----:B------:R-:W3:Y:S01]  /*46f70*/  LDL.LU R55, [R1+0x15c] ;  /* 0x00015c0001377983 */ /* 0x000ee20000300800 */
[----:B------:R-:W-:Y:S01]  /*46f80*/  IMAD R59, R59, 0x110, RZ ;  /* 0x000001103b3b7824 */ /* 0x000fe200078e02ff */
[C---:B----4-:R-:W-:Y:S06]  /*46f90*/  HMMA.16816.F32.BF16 R24, R8.reuse, R32, R24 ;  /* 0x000000200818723c */ /* 0x050fec0000041818 */
[----:B------:R-:W-:-:S15]  /*46fa0*/  HMMA.16816.F32.BF16 R4, R8, R36, R4 ;  /* 0x000000240804723c */ /* 0x000fde0000041804 */
[----:B------:R-:W-:-:S02]  /*46fb0*/  NOP ;  /* 0x0000000000007918 */ /* 0x000fc40000000000 */
[----:B------:R0:W-:Y:S04]  /*46fc0*/  STL.64 [R1+0x320], R24 ;  /* 0x0003201801007387 */ /* 0x0001e80000100a00 */
[----:B------:R1:W-:Y:S04]  /*46fd0*/  STL.64 [R1+0x328], R26 ;  /* 0x0003281a01007387 */ /* 0x0003e80000100a00 */
[----:B0-----:R-:W4:Y:S01]  /*46fe0*/  LDL.LU R24, [R1+0x140] ;  /* 0x0001400001187983 */ /* 0x001f220000300800 */
[C---:B-1----:R-:W-:Y:S02]  /*46ff0*/  IMAD.SHL.U32 R27, R58.reuse, 0x2, RZ ;  /* 0x000000023a1b7824 */ /* 0x042fe400078e00ff */
[----:B------:R-:W-:Y:S01]  /*47000*/  IMAD.SHL.U32 R58, R58, 0x80, RZ ;  /* 0x000000803a3a7824 */ /* 0x000fe200078e00ff */
[----:B------:R-:W4:Y:S04]  /*47010*/  LDL.LU R25, [R1+0x144] ;  /* 0x0001440001197983 */ /* 0x000f280000300800 */
[----:B------:R-:W4:Y:S01]  /*47020*/  LDL.LU R26, [R1+0x148] ;  /* 0x00014800011a7983 */ /* 0x000f220000300800 */
[----:B------:R-:W-:-:S03]  /*47030*/  LOP3.LUT R59, R59, 0x10, R27, 0x78, !PT ;  /* 0x000000103b3b7812 */ /* 0x000fc600078e781b */
[----:B------:R-:W4:Y:S01]  /*47040*/  LDL.LU R27, [R1+0x14c] ;  /* 0x00014c00011b7983 */ /* 0x000f220000300800 */
[----:B------:R-:W-:-:S03]  /*47050*/  LOP3.LUT R59, R59, 0x800, R58, 0xf8, !PT ;  /* 0x000008003b3b7812 */ /* 0x000fc600078ef83a */
[----:B------:R-:W-:Y:S01]  /*47060*/  STL.64 [R1+0x310], R4 ;  /* 0x0003100401007387 */ /* 0x000fe20000100a00 */
[----:B------:R-:W-:-:S03]  /*47070*/  LOP3.LUT R59, R59, 0x60, RZ, 0x3c, !PT ;  /* 0x000000603b3b7812 */ /* 0x000fc600078e3cff */
[----:B------:R-:W-:Y:S04]  /*47080*/  STL.64 [R1+0x318], R6 ;  /* 0x0003180601007387 */ /* 0x000fe80000100a00 */
[----:B------:R-:W0:Y:S01]  /*47090*/  LDSM.16.MT88.4 R4, [R59+UR4+0x6000] ;  /* 0x006000043b04783b */ /* 0x000e220008004200 */
[C---:B------:R-:W-:Y:S03]  /*470a0*/  HMMA.16816.F32.BF16 R44, R8.reuse, R40, R44 ;  /* 0x00000028082c723c */ /* 0x040fe6000004182c */
[----:B0-----:R-:W-:Y:S04]  /*470b0*/  STL.64 [R1+0x26e0], R6 ;  /* 0x0026e00601007387 */ /* 0x001fe80000100a00 */
[----:B------:R0:W-:Y:S04]  /*470c0*/  STL.64 [R1+0x26d8], R4 ;  /* 0x0026d80401007387 */ /* 0x0001e80000100a00 */
[----:B0-----:R-:W4:Y:S04]  /*470d0*/  LDL.LU R4, [R1+0x160] ;  /* 0x0001600001047983 */ /* 0x001f280000300800 */
[----:B------:R-:W4:Y:S04]  /*470e0*/  LDL.LU R5, [R1+0x164] ;  /* 0x0001640001057983 */ /* 0x000f280000300800 */
[----:B------:R-:W4:Y:S04]  /*470f0*/  LDL.LU R6, [R1+0x168] ;  /* 0x0001680001067983 */ /* 0x000f280000300800 */
[----:B------:R-:W4:Y:S04]  /*47100*/  LDL.LU R7, [R1+0x16c] ;  /* 0x00016c0001077983 */ /* 0x000f280000300800 */
        /* <DEDUP_REMOVED lines=14> */
[----:B------:R-:W-:Y:S04]  /*471f0*/  STL.64 [R1+0x270], R8 ;  /* 0x0002700801007387 */ /* 0x000fe80000100a00 */
[----:B------:R-:W-:Y:S04]  /*47200*/  STL.64 [R1+0x278], R10 ;  /* 0x0002780a01007387 */ /* 0x000fe80000100a00 */
[----:B------:R-:W0:Y:S04]  /*47210*/  LDSM.16.MT88.4 R8, [R59+UR4+0x6080] ;  /* 0x006080043b08783b */ /* 0x000e280008004200 */
[----:B0-----:R-:W-:Y:S04]  /*47220*/  STL.64 [R1+0x2660], R10 ;  /* 0x0026600a01007387 */ /* 0x001fe80000100a00 */
[----:B------:R0:W-:Y:S04]  /*47230*/  STL.64 [R1+0x2658], R8 ;  /* 0x0026580801007387 */ /* 0x0001e80000100a00 */
[----:B0-----:R-:W2:Y:S04]  /*47240*/  LDL.LU R8, [R1+0x170] ;  /* 0x0001700001087983 */ /* 0x001ea80000300800 */
[----:B------:R-:W2:Y:S04]  /*47250*/  LDL.LU R9, [R1+0x174] ;  /* 0x0001740001097983 */ /* 0x000ea80000300800 */
[----:B------:R-:W2:Y:S04]  /*47260*/  LDL.LU R10, [R1+0x178] ;  /* 0x00017800010a7983 */ /* 0x000ea80000300800 */
[----:B------:R-:W2:Y:S01]  /*47270*/  LDL.LU R11, [R1+0x17c] ;  /* 0x00017c00010b7983 */ /* 0x000ea20000300800 */
        /* <DEDUP_REMOVED lines=8> */
[----:B------:R-:W3:Y:S04]  /*47300*/  LDL.LU.64 R18, [R1+0x27a0] ;  /* 0x0027a00001127983 */ /* 0x000ee80000300a00 */
[----:B------:R-:W3:Y:S04]  /*47310*/  LDL.LU.64 R16, [R1+0x2798] ;  /* 0x0027980001107983 */ /* 0x000ee80000300a00 */
[----:B------:R-:W-:Y:S04]  /*47320*/  STL.64 [R1+0x2d0], R28 ;  /* 0x0002d01c01007387 */ /* 0x000fe80000100a00 */
[----:B------:R0:W-:Y:S04]  /*47330*/  STL.64 [R1+0x2d8], R30 ;  /* 0x0002d81e01007387 */ /* 0x0001e80000100a00 */
[----:B0-----:R-:W3:Y:S04]  /*47340*/  LDL.LU.64 R30, [R1+0x2790] ;  /* 0x00279000011e7983 */ /* 0x001ee80000300a00 */
[----:B------:R-:W3:Y:S01]  /*47350*/  LDL.LU.64 R28, [R1+0x2788] ;  /* 0x00278800011c7983 */ /* 0x000ee20000300a00 */
[C---:B----4-:R-:W-:Y:S06]  /*47360*/  HMMA.16816.F32.BF16 R4, R12.reuse, R36, R4 ;  /* 0x000000240c04723c */ /* 0x050fec0000041804 */
[----:B--2---:R-:W-:Y:S01]  /*47370*/  HMMA.16816.F32.BF16 R8, R12, R32, R8 ;  /* 0x000000200c08723c */ /* 0x004fe20000041808 */
[----:B------:R-:W-:-:S05]  /*47380*/  IMAD.MOV.U32 R23, RZ, RZ, R61 ;  /* 0x000000ffff177224 */ /* 0x000fca00078e003d */
[----:B---3--:R-:W-:-:S15]  /*47390*/  HMMA.16816.F32.BF16 R16, R12, R28, R16 ;  /* 0x0000001c0c10723c */ /* 0x008fde0000041810 */
[----:B------:R-:W-:-:S08]  /*473a0*/  NOP ;  /* 0x0000000000007918 */ /* 0x000fd00000000000 */
[----:B------:R-:W-:Y:S04]  /*473b0*/  STL.64 [R1+0x2c0], R16 ;  /* 0x0002c01001007387 */ /* 0x000fe80000100a00 */
[----:B------:R0:W-:Y:S04]  /*473c0*/  STL.64 [R1+0x2c8], R18 ;  /* 0x0002c81201007387 */ /* 0x0001e80000100a00 */
[----:B0-----:R-:W2:Y:S04]  /*473d0*/  LDL.LU.64 R18, [R1+0x2780] ;  /* 0x0027800001127983 */ /* 0x001ea80000300a00 */
[----:B------:R-:W2:Y:S04]  /*473e0*/  LDL.LU.64 R16, [R1+0x2778] ;  /* 0x0027780001107983 */ /* 0x000ea80000300a00 */
[----:B------:R-:W-:Y:S04]  /*473f0*/  STL.64 [R1+0x2750], R30 ;  /* 0x0027501e01007387 */ /* 0x000fe80000100a00 */
        /* <DEDUP_REMOVED lines=11> */
[----:B------:R-:W-:Y:S04]  /*474b0*/  STL.64 [R1+0x290], R4 ;  /* 0x0002900401007387 */ /* 0x000fe80000100a00 */
[----:B------:R0:W-:Y:S01]  /*474c0*/  STL [R1+0x298], R6 ;  /* 0x0002980601007387 */ /* 0x0001e20000100800 */
[----:B------:R-:W-:Y:S02]  /*474d0*/  IMAD.MOV.U32 R61, RZ, RZ, R7 ;  /* 0x000000ffff3d7224 */ /* 0x000fe400078e0007 */
[C---:B0-----:R-:W-:Y:S01]  /*474e0*/  HMMA.16816.F32.BF16 R4, R12.reuse, R44, R24 ;  /* 0x0000002c0c04723c */ /* 0x041fe20000041818 */
[----:B------:R-:W-:Y:S04]  /*474f0*/  STL.64 [R1+0x2710], R42 ;  /* 0x0027102a01007387 */ /* 0x000fe80000100a00 */
[----:B------:R-:W-:Y:S04]  /*47500*/  STL.64 [R1+0x2708], R40 ;  /* 0x0027082801007387 */ /* 0x000fe80000100a00 */
[----:B------:R-:W-:Y:S04]  /*47510*/  STL [R1+0x2598], R61 ;  /* 0x0025983d01007387 */ /* 0x000fe80000100800 */
[----:B------:R-:W-:Y:S04]  /*47520*/  STL.64 [R1+0x2700], R46 ;  /* 0x0027002e01007387 */ /* 0x000fe80000100a00 */
[----:B------:R-:W-:Y:S06]  /*47530*/  STL.64 [R1+0x26f8], R44 ;  /* 0x0026f82c01007387 */ /* 0x000fec0000100a00 */
[----:B------:R-:W-:Y:S04]  /*47540*/  STL.64 [R1+0x280], R4 ;  /* 0x0002800401007387 */ /* 0x000fe80000100a00 */
[----:B------:R0:W-:Y:S04]  /*47550*/  STL.64 [R1+0x288], R6 ;  /* 0x0002880601007387 */ /* 0x0001e80000100a00 */
[----:B------:R-:W3:Y:S04]  /*47560*/  LDL.LU R52, [R1+0x40] ;  /* 0x0000400001347983 */ /* 0x000ee80000300800 */
[----:B------:R-:W3:Y:S04]  /*47570*/  LDL.LU R53, [R1+0x44] ;  /* 0x0000440001357983 */ /* 0x000ee80000300800 */
[----:B------:R-:W4:Y:S04]  /*47580*/  LDL.LU R54, [R1+0x48] ;  /* 0x0000480001367983 */ /* 0x000f280000300800 */
[----:B------:R-:W4:Y:S01]  /*47590*/  LDL.LU R55, [R1+0x4c] ;  /* 0x00004c0001377983 */ /* 0x000f220000300800 */
[----:B0-----:R-:W-:Y:S03]  /*475a0*/  HMMA.16816.F32.BF16 R4, R12, R48, R20 ;  /* 0x000000300c04723c */ /* 0x001fe60000041814 */
[----:B----4-:R-:W-:Y:S04]  /*475b0*/  STL.64 [R1+0x2640], R54 ;  /* 0x0026403601007387 */ /* 0x010fe80000100a00 */
[----:B---3--:R-:W-:Y:S04]  /*475c0*/  STL.64 [R1+0x2638], R52 ;  /* 0x0026383401007387 */ /* 0x008fe80000100a00 */
[----:B------:R-:W3:Y:S04]  /*475d0*/  LDL.LU R24, [R1+0x10] ;  /* 0x0000100001187983 */ /* 0x000ee80000300800 */
[----:B------:R-:W3:Y:S04]  /*475e0*/  LDL.LU R25, [R1+0x14] ;  /* 0x0000140001197983 */ /* 0x000ee80000300800 */
[----:B------:R-:W4:Y:S04]  /*475f0*/  LDL.LU R26, [R1+0x18] ;  /* 0x00001800011a7983 */ /* 0x000f280000300800 */
[----:B------:R-:W4:Y:S04]  /*47600*/  LDL.LU R27, [R1+0x1c] ;  /* 0x00001c00011b7983 */ /* 0x000f280000300800 */
[----:B----4-:R-:W-:Y:S04]  /*47610*/  STL.64 [R1+0x2670], R26 ;  /* 0x0026701a01007387 */ /* 0x010fe80000100a00 */
[----:B---3--:R0:W-:Y:S04]  /*47620*/  STL.64 [R1+0x2668], R24 ;  /* 0x0026681801007387 */ /* 0x0081e80000100a00 */
[----:B------:R-:W-:Y:S04]  /*47630*/  STL.64 [R1+0x26f0], R50 ;  /* 0x0026f03201007387 */ /* 0x000fe80000100a00 */
[----:B------:R-:W-:Y:S04]  /*47640*/  STL.64 [R1+0x26e8], R48 ;  /* 0x0026e83001007387 */ /* 0x000fe80000100a00 */
[----:B------:R-:W-:Y:S04]  /*47650*/  STL.64 [R1+0x1f0], R4 ;  /* 0x0001f00401007387 */ /* 0x000fe80000100a00 */
[----:B------:R-:W-:Y:S04]  /*47660*/  STL.64 [R1+0x1f8], R6 ;  /* 0x0001f80601007387 */ /* 0x000fe80000100a00 */
[----:B0-----:R-:W3:Y:S04]  /*47670*/  LDL.LU R24, [R1+0x4f0] ;  /* 0x0004f00001187983 */ /* 0x001ee80000300800 */
[----:B------:R-:W3:Y:S04]  /*47680*/  LDL.LU R25, [R1+0x4f4] ;  /* 0x0004f40001197983 */ /* 0x000ee80000300800 */
[----:B------:R-:W4:Y:S04]  /*47690*/  LDL.LU R26, [R1+0x4f8] ;  /* 0x0004f800011a7983 */ /* 0x000f280000300800 */
[----:B------:R-:W4:Y:S04]  /*476a0*/  LDL.LU R27, [R1+0x4fc] ;  /* 0x0004fc00011b7983 */ /* 0x000f280000300800 */
[----:B----4-:R-:W-:Y:S04]  /*476b0*/  STL.64 [R1+0x2680], R26 ;  /* 0x0026801a01007387 */ /* 0x010fe80000100a00 */
[----:B---3--:R0:W-:Y:S04]  /*476c0*/  STL.64 [R1+0x2678], R24 ;  /* 0x0026781801007387 */ /* 0x0081e80000100a00 */
        /* <DEDUP_REMOVED lines=38> */
[----:B------:R-:W1:Y:S03]  /*47930*/  S2R R59, SR_TID.X ;  /* 0x00000000003b7919 */ /* 0x000e660000002100 */
[----:B---3--:R-:W-:Y:S04]  /*47940*/  STL.64 [R1+0x2770], R50 ;  /* 0x0027703201007387 */ /* 0x008fe80000100a00 */
[----:B--2---:R2:W-:Y:S04]  /*47950*/  STL.64 [R1+0x2768], R48 ;  /* 0x0027683001007387 */ /* 0x0045e80000100a00 */
[----:B------:R-:W3:Y:S04]  /*47960*/  LDL.LU R40, [R1+0x540] ;  /* 0x0005400001287983 */ /* 0x000ee80000300800 */
[----:B------:R-:W3:Y:S04]  /*47970*/  LDL.LU R41, [R1+0x544] ;  /* 0x0005440001297983 */ /* 0x000ee80000300800 */
[----:B------:R-:W3:Y:S04]  /*47980*/  LDL.LU R42, [R1+0x548] ;  /* 0x00054800012a7983 */ /* 0x000ee80000300800 */
[----:B------:R-:W3:Y:S04]  /*47990*/  LDL.LU R43, [R1+0x54c] ;  /* 0x00054c00012b7983 */ /* 0x000ee80000300800 */
[----:B0-----:R-:W3:Y:S04]  /*479a0*/  LDL.LU R4, [R1+0xe0] ;  /* 0x0000e00001047983 */ /* 0x001ee80000300800 */
[----:B------:R-:W3:Y:S04]  /*479b0*/  LDL.LU R5, [R1+0xe4] ;  /* 0x0000e40001057983 */ /* 0x000ee80000300800 */
[----:B------:R-:W3:Y:S04]  /*479c0*/  LDL.LU R6, [R1+0xe8] ;  /* 0x0000e80001067983 */ /* 0x000ee80000300800 */
[----:B------:R-:W3:Y:S04]  /*479d0*/  LDL.LU R7, [R1+0xec] ;  /* 0x0000ec0001077983 */ /* 0x000ee80000300800 */
[----:B--2---:R-:W2:Y:S04]  /*479e0*/  LDL.LU R48, [R1+0x100] ;  /* 0x0001000001307983 */ /* 0x004ea80000300800 */
[----:B------:R-:W2:Y:S04]  /*479f0*/  LDL.LU R49, [R1+0x104] ;  /* 0x0001040001317983 */ /* 0x000ea80000300800 */
[----:B------:R-:W2:Y:S04]  /*47a00*/  LDL.LU R50, [R1+0x108] ;  /* 0x0001080001327983 */ /* 0x000ea80000300800 */
[----:B------:R-:W2:Y:S04]  /*47a10*/  LDL.LU R51, [R1+0x10c] ;  /* 0x00010c0001337983 */ /* 0x000ea80000300800 */
[----:B------:R-:W3:Y:S04]  /*47a20*/  LDL.LU.64 R28, [R1+0x20] ;  /* 0x00002000011c7983 */ /* 0x000ee80000300a00 */
        /* <DEDUP_REMOVED lines=12> */
[----:B----4-:R-:W-:Y:S04]  /*47af0*/  STL.64 [R1+0x26d0], R26 ;  /* 0x0026d01a01007387 */ /* 0x010fe80000100a00 */
[----:B------:R0:W-:Y:S01]  /*47b00*/  STL.64 [R1+0x26c8], R24 ;  /* 0x0026c81801007387 */ /* 0x0001e20000100a00 */
[C---:B-1----:R-:W-:Y:S01]  /*47b10*/  LOP3.LUT R58, R59.reuse, 0x7, RZ, 0xc0, !PT ;  /* 0x000000073b3a7812 */ /* 0x042fe200078ec0ff */
[----:B------:R-:W-:-:S02]  /*47b20*/  IMAD.SHL.U32 R23, R59, 0x2, RZ ;  /* 0x000000023b177824 */ /* 0x000fc400078e00ff */
        /* <DEDUP_REMOVED lines=10> */
[----:B------:R-:W-:-:S03]  /*47bd0*/  IMAD R58, R58, 0x110, RZ ;  /* 0x000001103a3a7824 */ /* 0x000fc600078e02ff */
[----:B------:R-:W4:Y:S04]  /*47be0*/  LDL.LU R54, [R1+0x68] ;  /* 0x0000680001367983 */ /* 0x000f280000300800 */
[----:B------:R-:W4:Y:S01]  /*47bf0*/  LDL.LU R55, [R1+0x6c] ;  /* 0x00006c0001377983 */ /* 0x000f220000300800 */
[----:B------:R-:W-:Y:S01]  /*47c00*/  IMAD.SHL.U32 R59, R59, 0x80, RZ ;  /* 0x000000803b3b7824 */ /* 0x000fe200078e00ff */
[----:B------:R-:W-:-:S04]  /*47c10*/  LOP3.LUT R15, R58, 0x10, R23, 0x78, !PT ;  /* 0x000000103a0f7812 */ /* 0x000fc800078e7817 */
[----:B------:R-:W-:-:S05]  /*47c20*/  LOP3.LUT R15, R15, 0x800, R59, 0xf8, !PT ;  /* 0x000008000f0f7812 */ /* 0x000fca00078ef83b */
[----:B------:R-:W-:Y:S04]  /*47c30*/  LDSM.16.MT88.4 R20, [R15+UR4+0x7000] ;  /* 0x007000040f14783b */ /* 0x000fe80008004200 */
[----:B------:R-:W0:Y:S01]  /*47c40*/  LDSM.16.MT88.4 R12, [R15+UR4+0x7080] ;  /* 0x007080040f0c783b */ /* 0x000e220008004200 */
[C---:B--2---:R-:W-:Y:S06]  /*47c50*/  HMMA.16816.F32.BF16 R48, R16.reuse, R56, R48 ;  /* 0x000000381030723c */ /* 0x044fec0000041830 */
[----:B---3--:R-:W-:Y:S06]  /*47c60*/  HMMA.16816.F32.BF16 R4, R16, R28, R4 ;  /* 0x0000001c1004723c */ /* 0x008fec0000041804 */
[----:B------:R-:W-:-:S02]  /*47c70*/  IMAD.MOV.U32 R59, RZ, RZ, R28 ;  /* 0x000000ffff3b7224 */ /* 0x000fc400078e001c */
[----:B------:R-:W-:-:S09]  /*47c80*/  IMAD.MOV.U32 R58, RZ, RZ, R29 ;  /* 0x000000ffff3a7224 */ /* 0x000fd200078e001d */
[----:B------:R-:W-:Y:S04]  /*47c90*/  STL.64 [R1+0x1a0], R48 ;  /* 0x0001a03001007387 */ /* 0x000fe80000100a00 */
[----:B------:R1:W-:Y:S01]  /*47ca0*/  STL [R1+0x1a8], R50 ;  /* 0x0001a83201007387 */ /* 0x0003e20000100800 */
[----:B------:R-:W-:-:S03]  /*47cb0*/  IMAD.MOV.U32 R61, RZ, RZ, R51 ;  /* 0x000000ffff3d7224 */ /* 0x000fc600078e0033 */
[----:B-1----:R-:W2:Y:S04]  /*47cc0*/  LDL.LU.64 R50, [R1+0x2770] ;  /* 0x0027700001327983 */ /* 0x002ea80000300a00 */
[----:B------:R-:W2:Y:S04]  /*47cd0*/  LDL.LU.64 R48, [R1+0x2768] ;  /* 0x0027680001307983 */ /* 0x000ea80000300a00 */
[----:B------:R-:W-:Y:S04]  /*47ce0*/  STL.64 [R1+0x190], R4 ;  /* 0x0001900401007387 */ /* 0x000fe80000100a00 */
[----:B------:R1:W-:Y:S04]  /*47cf0*/  STL.64 [R1+0x198], R6 ;  /* 0x0001980601007387 */ /* 0x0003e80000100a00 */
[----:B-1----:R-:W3:Y:S04]  /*47d00*/  LDL.LU.64 R6, [R1+0x2760] ;  /* 0x0027600001067983 */ /* 0x002ee80000300a00 */
[----:B------:R-:W3:Y:S04]  /*47d10*/  LDL.LU.64 R4, [R1+0x2758] ;  /* 0x0027580001047983 */ /* 0x000ee80000300a00 */
[----:B------:R-:W4:Y:S04]  /*47d20*/  LDL.LU.64 R30, [R1+0x2750] ;  /* 0x00275000011e7983 */ /* 0x000f280000300a00 */
[----:B------:R-:W2:Y:S02]  /*47d30*/  LDL.LU.64 R28, [R1+0x2748] ;  /* 0x00274800011c7983 */ /* 0x000ea40000300a00 */
[----:B--2---:R-:W-:-:S15]  /*47d40*/  HMMA.16816.F32.BF16 R32, R16, R28, R32 ;  /* 0x0000001c1020723c */ /* 0x004fde0000041820 */
[----:B------:R-:W-:-:S08]  /*47d50*/  NOP ;  /* 0x0000000000007918 */ /* 0x000fd00000000000 */
[----:B------:R-:W-:Y:S04]  /*47d60*/  STL.64 [R1+0x180], R32 ;  /* 0x0001802001007387 */ /* 0x000fe80000100a00 */
[----:B------:R1:W-:Y:S04]  /*47d70*/  STL.64 [R1+0x188], R34 ;  /* 0x0001882201007387 */ /* 0x0003e80000100a00 */
[----:B-1----:R-:W2:Y:S04]  /*47d80*/  LDL.LU.64 R34, [R1+0x2740] ;  /* 0x0027400001227983 */ /* 0x002ea80000300a00 */
[----:B------:R-:W3:Y:S04]  /*47d90*/  LDL.LU.64 R32, [R1+0x2738] ;  /* 0x0027380001207983 */ /* 0x000ee80000300a00 */
[----:B0-----:R4:W-:Y:S04]  /*47da0*/  STL.64 [R1+0x25e0], R14 ;  /* 0x0025e00e01007387 */ /* 0x0019e80000100a00 */
[----:B------:R0:W-:Y:S01]  /*47db0*/  STL.64 [R1+0x25d8], R12 ;  /* 0x0025d80c01007387 */ /* 0x0001e20000100a00 */
[----:B----4-:R-:W-:-:S02]  /*47dc0*/  IMAD.MOV.U32 R14, RZ, RZ, R30 ;  /* 0x000000ffff0e7224 */ /* 0x010fc400078e001e */
[----:B0-----:R-:W-:Y:S01]  /*47dd0*/  IMAD.MOV.U32 R13, RZ, RZ, R31 ;  /* 0x000000ffff0d7224 */ /* 0x001fe200078e001f */
[----:B---3--:R-:W-:Y:S01]  /*47de0*/  HMMA.16816.F32.BF16 R36, R16, R32, R36 ;  /* 0x000000201024723c */ /* 0x008fe20000041824 */
[----:B--2---:R-:W-:Y:S02]  /*47df0*/  IMAD.MOV.U32 R12, RZ, RZ, R35 ;  /* 0x000000ffff0c7224 */ /* 0x004fe400078e0023 */
[----:B------:R-:W2:Y:S04]  /*47e00*/  LDL.LU R35, [R1+0x2734] ;  /* 0x0027340001237983 */ /* 0x000ea80000300800 */
[----:B------:R-:W3:Y:S04]  /*47e10*/  LDL.LU R31, [R1+0x2730] ;  /* 0x00273000011f7983 */ /* 0x000ee80000300800 */
[----:B------:R-:W4:Y:S01]  /*47e20*/  LDL.LU R30, [R1+0x272c] ;  /* 0x00272c00011e7983 */ /* 0x000f220000300800 */
[----:B------:R-:W-:-:S03]  /*47e30*/  IMAD.MOV.U32 R15, RZ, RZ, R34 ;  /* 0x000000ffff0f7224 */ /* 0x000fc600078e0022 */
[----:B------:R-:W2:Y:S08]  /*47e40*/  LDL.LU R34, [R1+0x2728] ;  /* 0x0027280001227983 */ /* 0x000eb00000300800 */
        /* <DEDUP_REMOVED lines=22> */
[----:B----4-:R-:W-:Y:S02]  /*47fb0*/  HMMA.16816.F32.BF16 R16, R16, R48, R4 ;  /* 0x000000301010723c */ /* 0x010fe40000041804 */
[----:B------:R-:W4:Y:S04]  /*47fc0*/  LDL.LU.64 R6, [R1+0x26e0] ;  /* 0x0026e00001067983 */ /* 0x000f280000300a00 */
[----:B------:R-:W4:-:S15]  /*47fd0*/  LDL.LU.64 R4, [R1+0x26d8] ;  /* 0x0026d80001047983 */ /* 0x000f1e0000300a00 */
[----:B------:R-:W-:-:S02]  /*47fe0*/  NOP ;  /* 0x0000000000007918 */ /* 0x000fc40000000000 */
[----:B------:R-:W-:Y:S04]  /*47ff0*/  STL.64 [R1+0x90], R16 ;  /* 0x0000901001007387 */ /* 0x000fe80000100a00 */
[----:B------:R-:W-:Y:S01]  /*48000*/  STL.64 [R1+0x98], R18 ;  /* 0x0000981201007387 */ /* 0x000fe20000100a00 */
[----:B----4-:R-:W-:-:S15]  /*48010*/  HMMA.16816.F32.BF16 R24, R4, R56, R24 ;  /* 0x000000380418723c */ /* 0x010fde0000041818 */
[----:B------:R-:W-:-:S08]  /*48020*/  NOP ;  /* 0x0000000000007918 */ /* 0x000fd00000000000 */
[----:B------:R-:W-:Y:S04]  /*48030*/  STL.64 [R1+0x110], R24 ;  /* 0x0001101801007387 */ /* 0x000fe80000100a00 */
[----:B------:R0:W-:Y:S04]  /*48040*/  STL.64 [R1+0x118], R26 ;  /* 0x0001181a01007387 */ /* 0x0001e80000100a00 */
[----:B0-----:R-:W4:Y:S04]  /*48050*/  LDL.LU.64 R26, [R1+0x26d0] ;  /* 0x0026d000011a7983 */ /* 0x001f280000300a00 */
[----:B------:R-:W4:Y:S01]  /*48060*/  LDL.LU.64 R24, [R1+0x26c8] ;  /* 0x0026c80001187983 */ /* 0x000f220000300a00 */
[----:B------:R-:W-:-:S02]  /*48070*/  IMAD.MOV.U32 R16, RZ, RZ, R59 ;  /* 0x000000ffff107224 */ /* 0x000fc400078e003b */
[----:B------:R-:W-:-:S07]  /*48080*/  IMAD.MOV.U32 R17, RZ, RZ, R58 ;  /* 0x000000ffff117224 */ /* 0x000fce00078e003a */
[----:B----4-:R-:W-:-:S15]  /*48090*/  HMMA.16816.F32.BF16 R24, R4, R16, R24 ;  /* 0x000000100418723c */ /* 0x010fde0000041818 */
[----:B------:R-:W-:-:S08]  /*480a0*/  NOP ;  /* 0x0000000000007918 */ /* 0x000fd00000000000 */
[----:B------:R-:W-:Y:S04]  /*480b0*/  STL.64 [R1+0x100], R24 ;  /* 0x0001001801007387 */ /* 0x000fe80000100a00 */
[----:B------:R0:W-:Y:S04]  /*480c0*/  STL.64 [R1+0x108], R26 ;  /* 0x0001081a01007387 */ /* 0x0001e80000100a00 */
[----:B0-----:R-:W4:Y:S04]  /*480d0*/  LDL.LU.64 R26, [R1+0x26c0] ;  /* 0x0026c000011a7983 */ /* 0x001f280000300a00 */
[----:B------:R-:W4:Y:S02]  /*480e0*/  LDL.LU.64 R24, [R1+0x26b8] ;  /* 0x0026b80001187983 */ /* 0x000f240000300a00 */
        /* <DEDUP_REMOVED lines=24> */
[C---:B----4-:R-:W-:Y:S06]  /*48270*/  HMMA.16816.F32.BF16 R24, R4.reuse, R44, R24 ;  /* 0x0000002c0418723c */ /* 0x050fec0000041818 */
[----:B------:R-:W-:-:S15]  /*48280*/  HMMA.16816.F32.BF16 R4, R4, R48, R8 ;  /* 0x000000300404723c */ /* 0x000fde0000041808 */
[----:B------:R-:W-:-:S02]  /*48290*/  NOP ;  /* 0x0000000000007918 */ /* 0x000fc40000000000 */
[----:B------:R-:W-:Y:S04]  /*482a0*/  STL.64 [R1+0xb0], R24 ;  /* 0x0000b01801007387 */ /* 0x000fe80000100a00 */
[----:B------:R0:W-:Y:S04]  /*482b0*/  STL.64 [R1+0xb8], R26 ;  /* 0x0000b81a01007387 */ /* 0x0001e80000100a00 */
[----:B0-----:R-:W4:Y:S04]  /*482c0*/  LDL.LU.64 R26, [R1+0x2670] ;  /* 0x00267000011a7983 */ /* 0x001f280000300a00 */
[----:B------:R-:W4:Y:S04]  /*482d0*/  LDL.LU.64 R24, [R1+0x2668] ;  /* 0x0026680001187983 */ /* 0x000f280000300a00 */
[----:B------:R-:W2:Y:S04]  /*482e0*/  LDL.LU.64 R10, [R1+0x2660] ;  /* 0x00266000010a7983 */ /* 0x000ea80000300a00 */
[----:B------:R-:W2:Y:S04]  /*482f0*/  LDL.LU.64 R8, [R1+0x2658] ;  /* 0x0026580001087983 */ /* 0x000ea80000300a00 */
[----:B------:R0:W-:Y:S04]  /*48300*/  STL.64 [R1+0x80], R4 ;  /* 0x0000800401007387 */ /* 0x0001e80000100a00 */
[----:B------:R1:W-:Y:S01]  /*48310*/  STL.64 [R1+0x88], R6 ;  /* 0x0000880601007387 */ /* 0x0003e20000100a00 */
[----:B0-----:R-:W-:-:S02]  /*48320*/  IMAD.MOV.U32 R4, RZ, RZ, R34 ;  /* 0x000000ffff047224 */ /* 0x001fc400078e0022 */
[----:B------:R-:W-:Y:S01]  /*48330*/  IMAD.MOV.U32 R5, RZ, RZ, R30 ;  /* 0x000000ffff057224 */ /* 0x000fe200078e001e */
[----:B------:R-:W3:Y:S04]  /*48340*/  LDL.LU R34, [R1+0x2654] ;  /* 0x0026540001227983 */ /* 0x000ee80000300800 */
[----:B------:R-:W4:Y:S01]  /*48350*/  LDL.LU R30, [R1+0x2650] ;  /* 0x00265000011e7983 */ /* 0x000f220000300800 */
[----:B-1----:R-:W-:Y:S02]  /*48360*/  IMAD.MOV.U32 R6, RZ, RZ, R31 ;  /* 0x000000ffff067224 */ /* 0x002fe400078e001f */
[----:B------:R-:W-:Y:S01]  /*48370*/  IMAD.MOV.U32 R7, RZ, RZ, R35 ;  /* 0x000000ffff077224 */ /* 0x000fe200078e0023 */
[----:B------:R-:W4:Y:S04]  /*48380*/  LDL.LU R31, [R1+0x264c] ;  /* 0x00264c00011f7983 */ /* 0x000f280000300800 */
[----:B------:R-:W3:Y:S01]  /*48390*/  LDL.LU R35, [R1+0x2648] ;  /* 0x0026480001237983 */ /* 0x000ee20000300800 */
[----:B--2---:R-:W-:Y:S03]  /*483a0*/  HMMA.16816.F32.BF16 R56, R8, R56, R52 ;  /* 0x000000380838723c */ /* 0x004fe60000041834 */
[----:B------:R-:W2:Y:S04]  /*483b0*/  LDL.LU.64 R54, [R1+0x2640] ;  /* 0x0026400001367983 */ /* 0x000ea80000300a00 */
[----:B------:R-:W2:-:S15]  /*483c0*/  LDL.LU.64 R52, [R1+0x2638] ;  /* 0x0026380001347983 */ /* 0x000e9e0000300a00 */
[----:B------:R-:W-:-:S01]  /*483d0*/  NOP ;  /* 0x0000000000007918 */ /* 0x000fc20000000000 */
[----:B------:R-:W-:Y:S04]  /*483e0*/  STL.64 [R1+0x70], R56 ;  /* 0x0000703801007387 */ /* 0x000fe80000100a00 */
[----:B------:R0:W-:Y:S04]  /*483f0*/  STL.64 [R1+0x78], R58 ;  /* 0x0000783a01007387 */ /* 0x0001e80000100a00 */
[----:B0-----:R-:W3:Y:S04]  /*48400*/  LDL.LU.64 R58, [R1+0x2630] ;  /* 0x00263000013a7983 */ /* 0x001ee80000300a00 */
[----:B------:R-:W3:Y:S01]  /*48410*/  LDL.LU.64 R56, [R1+0x2628] ;  /* 0x0026280001387983 */ /* 0x000ee20000300a00 */
[----:B------:R-:W-:Y:S03]  /*48420*/  HMMA.16816.F32.BF16 R4, R8, R16, R4 ;  /* 0x000000100804723c */ /* 0x000fe60000041804 */
[----:B----4-:R-:W-:-:S15]  /*48430*/  STL.64 [R1+0x2610], R30 ;  /* 0x0026101e01007387 */ /* 0x010fde0000100a00 */
[----:B------:R-:W-:-:S05]  /*48440*/  NOP ;  /* 0x0000000000007918 */ /* 0x000fca0000000000 */
[----:B------:R-:W-:Y:S04]  /*48450*/  STL.64 [R1+0x60], R4 ;  /* 0x0000600401007387 */ /* 0x000fe80000100a00 */
[----:B------:R0:W-:Y:S02]  /*48460*/  STL.64 [R1+0x68], R6 ;  /* 0x0000680601007387 */ /* 0x0001e40000100a00 */
[----:B0-----:R-:W-:Y:S07]  /*48470*/  HMMA.16816.F32.BF16 R4, R8, R32, R24 ;  /* 0x000000200804723c */ /* 0x001fee0000041818 */
[----:B------:R-:W-:-:S02]  /*48480*/  IMAD.MOV.U32 R24, RZ, RZ, R0 ;  /* 0x000000ffff187224 */ /* 0x000fc400078e0000 */
[----:B------:R-:W0:Y:S01]  /*48490*/  S2R R0, SR_TID.X ;  /* 0x0000000000007919 */ /* 0x000e220000002100 */
[----:B------:R-:W-:Y:S02]  /*484a0*/  IMAD.MOV.U32 R25, RZ, RZ, R2 ;  /* 0x000000ffff197224 */ /* 0x000fe400078e0002 */
[----:B------:R-:W1:Y:S01]  /*484b0*/  S2R R2, SR_TID.X ;  /* 0x0000000000027919 */ /* 0x000e620000002100 */
[----:B------:R-:W-:Y:S02]  /*484c0*/  IMAD.MOV.U32 R26, RZ, RZ, R43 ;  /* 0x000000ffff1a7224 */ /* 0x000fe400078e002b */
[----:B------:R-:W-:Y:S01]  /*484d0*/  IMAD.MOV.U32 R27, RZ, RZ, R3 ;  /* 0x000000ffff1b7224 */ /* 0x000fe200078e0003 */
[----:B0-----:R-:W-:Y:S01]  /*484e0*/  LOP3.LUT R0, R0, 0x7, RZ, 0xc0, !PT ;  /* 0x0000000700007812 */ /* 0x001fe200078ec0ff */
[----:B--2---:R-:W-:-:S15]  /*484f0*/  HMMA.16816.F32.BF16 R16, R8, R28, R52 ;  /* 0x0000001c0810723c */ /* 0x004fde0000041834 */
[----:B------:R-:W-:-:S08]  /*48500*/  NOP ;  /* 0x0000000000007918 */ /* 0x000fd00000000000 */
[----:B------:R-:W-:Y:S04]  /*48510*/  STL.64 [R1+0x50], R16 ;  /* 0x0000501001007387 */ /* 0x000fe80000100a00 */
[----:B------:R-:W-:Y:S04]  /*48520*/  STL.64 [R1+0x58], R18 ;  /* 0x0000581201007387 */ /* 0x000fe80000100a00 */
[----:B------:R-:W-:Y:S04]  /*48530*/  STL.64 [R1+0x40], R4 ;  /* 0x0000400401007387 */ /* 0x000fe80000100a00 */
[----:B------:R0:W-:Y:S04]  /*48540*/  STL.64 [R1+0x48], R6 ;  /* 0x0000480601007387 */ /* 0x0001e80000100a00 */
[----:B------:R-:W2:Y:S01]  /*48550*/  LDL.LU R43, [R1+0x2624] ;  /* 0x00262400012b7983 */ /* 0x000ea20000300800 */
[----:B0-----:R-:W-:Y:S03]  /*48560*/  HMMA.16816.F32.BF16 R4, R8, R36, R12 ;  /* 0x000000240804723c */ /* 0x001fe6000004180c */
[----:B---3--:R-:W-:Y:S01]  /*48570*/  STL.64 [R1+0x2618], R34 ;  /* 0x0026182201007387 */ /* 0x008fe20000100a00 */
[----:B-1----:R-:W-:-:S02]  /*48580*/  IMAD.SHL.U32 R55, R2, 0x80, RZ ;  /* 0x0000008002377824 */ /* 0x002fc400078e00ff */
[----:B------:R-:W-:Y:S02]  /*48590*/  IMAD R54, R0, 0x110, RZ ;  /* 0x0000011000367824 */ /* 0x000fe400078e02ff */
[----:B------:R-:W-:-:S15]  /*485a0*/  IMAD.SHL.U32 R53, R2, 0x2, RZ ;  /* 0x0000000202357824 */ /* 0x000fde00078e00ff */
[----:B------:R0:W-:Y:S01]  /*485b0*/  STL [R1+0x10], R4 ;  /* 0x0000100401007387 */ /* 0x0001e20000100800 */
[----:B------:R-:W-:Y:S02]  /*485c0*/  IMAD.MOV.U32 R0, RZ, RZ, R5 ;  /* 0x000000ffff007224 */ /* 0x000fe400078e0005 */
[----:B------:R-:W-:Y:S02]  /*485d0*/  IMAD.MOV.U32 R2, RZ, RZ, R6 ;  /* 0x000000ffff027224 */ /* 0x000fe400078e0006 */
[----:B------:R-:W-:Y:S02]  /*485e0*/  IMAD.MOV.U32 R3, RZ, RZ, R7 ;  /* 0x000000ffff037224 */ /* 0x000fe400078e0007 */
[----:B0-----:R-:W-:Y:S01]  /*485f0*/  HMMA.16816.F32.BF16 R4, R8, R40, R56 ;  /* 0x000000280804723c */ /* 0x001fe20000041838 */
[----:B------:R-:W-:Y:S04]  /*48600*/  STL [R1+0x24ac], R2 ;  /* 0x0024ac0201007387 */ /* 0x000fe80000100800 */
[----:B------:R-:W-:Y:S01]  /*48610*/  STL [R1+0x24a8], R0 ;  /* 0x0024a80001007387 */ /* 0x000fe20000100800 */
[----:B------:R-:W-:-:S03]  /*48620*/  LOP3.LUT R19, R54, 0x10, R53, 0x78, !PT ;  /* 0x0000001036137812 */ /* 0x000fc600078e7835 */
[----:B------:R-:W3:Y:S01]  /*48630*/  LDL.LU R52, [R1+0x130] ;  /* 0x0001300001347983 */ /* 0x000ee20000300800 */
[----:B------:R-:W-:-:S13]  /*48640*/  LOP3.LUT R19, R19, 0x800, R55, 0xf8, !PT ;  /* 0x0000080013137812 */ /* 0x000fda00078ef837 */
[----:B------:R-:W-:Y:S04]  /*48650*/  STL.64 [R1], R4 ;  /* 0x0000000401007387 */ /* 0x000fe80000100a00 */
[----:B------:R-:W-:Y:S04]  /*48660*/  STL.64 [R1+0x8], R6 ;  /* 0x0000080601007387 */ /* 0x000fe80000100a00 */
[----:B------:R-:W3:Y:S04]  /*48670*/  LDL.LU R53, [R1+0x134] ;  /* 0x0001340001357983 */ /* 0x000ee80000300800 */
[----:B------:R-:W3:Y:S04]  /*48680*/  LDL.LU R54, [R1+0x138] ;  /* 0x0001380001367983 */ /* 0x000ee80000300800 */
[----:B------:R-:W3:Y:S01]  /*48690*/  LDL.LU R55, [R1+0x13c] ;  /* 0x00013c0001377983 */ /* 0x000ee20000300800 */
[----:B------:R-:W-:-:S05]  /*486a0*/  LOP3.LUT R19, R19, 0x20, RZ, 0x3c, !PT ;  /* 0x0000002013137812 */ /* 0x000fca00078e3cff */
[----:B------:R-:W0:Y:S01]  /*486b0*/  LDSM.16.MT88.4 R4, [R19+UR4+0x7000] ;  /* 0x007000041304783b */ /* 0x000e220008004200 */
[C---:B------:R-:W-:Y:S07]  /*486c0*/  HMMA.16816.F32.BF16 R56, R8.reuse, R44, R24 ;  /* 0x0000002c0838723c */ /* 0x040fee0000041818 */
[----:B------:R-:W-:Y:S01]  /*486d0*/  IMAD.MOV.U32 R27, RZ, RZ, R60 ;  /* 0x000000ffff1b7224 */ /* 0x000fe200078e003c */
[----:B--2---:R-:W-:Y:S04]  /*486e0*/  STL.64 [R1+0x25f0], R42 ;  /* 0x0025f02a01007387 */ /* 0x004fe80000100a00 */
[----:B------:R-:W-:Y:S04]  /*486f0*/  STL [R1+0x25e8], R19 ;  /* 0x0025e81301007387 */ /* 0x000fe80000100800 */
[----:B0-----:R-:W-:Y:S04]  /*48700*/  STL.64 [R1+0x25a8], R6 ;  /* 0x0025a80601007387 */ /* 0x001fe80000100a00 */
[----:B------:R0:W-:Y:S04]  /*48710*/  STL.64 [R1+0x25a0], R4 ;  /* 0x0025a00401007387 */ /* 0x0001e80000100a00 */
[----:B0-----:R-:W2:Y:S04]  /*48720*/  LDL.LU R4, [R1+0x230] ;  /* 0x0002300001047983 */ /* 0x001ea80000300800 */
        /* <DEDUP_REMOVED lines=27> */
[----:B------:R0:W-:Y:S04]  /*488e0*/  STL.64 [R1+0x2388], R58 ;  /* 0x0023883a01007387 */ /* 0x0001e80000100a00 */
[----:B------:R-:W-:Y:S04]  /*488f0*/  STL.64 [R1+0x2380], R56 ;  /* 0x0023803801007387 */ /* 0x000fe80000100a00 */
[----:B0-----:R-:W4:Y:S01]  /*48900*/  LDL.LU.64 R58, [R1+0x38] ;  /* 0x00003800013a7983 */ /* 0x001f220000300a00 */
[----:B---3--:R-:W-:Y:S03]  /*48910*/  HMMA.16816.F32.BF16 R52, R8, R48, R52 ;  /* 0x000000300834723c */ /* 0x008fe60000041834 */
[----:B------:R-:W3:Y:S04]  /*48920*/  LDL.LU R8, [R1+0x240] ;  /* 0x0002400001087983 */ /* 0x000ee80000300800 */
[----:B------:R-:W3:Y:S04]  /*48930*/  LDL.LU R9, [R1+0x244] ;  /* 0x0002440001097983 */ /* 0x000ee80000300800 */
[----:B------:R-:W3:-:S12]  /*48940*/  LDL.LU R10, [R1+0x248] ;  /* 0x00024800010a7983 */ /* 0x000ed80000300800 */
[----:B------:R0:W-:Y:S04]  /*48950*/  STL.64 [R1+0x2398], R54 ;  /* 0x0023983601007387 */ /* 0x0001e80000100a00 */
[----:B------:R-:W-:Y:S04]  /*48960*/  STL.64 [R1+0x2390], R52 ;  /* 0x0023903401007387 */ /* 0x000fe80000100a00 */
[----:B0-----:R-:W2:Y:S01]  /*48970*/  LDL.64 R54, [R1+0x28] ;  /* 0x0000280001367983 */ /* 0x001ea20000100a00 */
[----:B----4-:R-:W-:-:S15]  /*48980*/  HMMA.16816.F32.BF16 R32, R20, R58, R32 ;  /* 0x0000003a1420723c */ /* 0x010fde0000041820 */
[----:B------:R-:W-:-:S08]  /*48990*/  NOP ;  /* 0x0000000000007918 */ /* 0x000fd00000000000 */
[----:B------:R-:W-:Y:S04]  /*489a0*/  STL.64 [R1+0x6c0], R32 ;  /* 0x0006c02001007387 */ /* 0x000fe80000100a00 */
[----:B------:R0:W-:Y:S04]  /*489b0*/  STL.64 [R1+0x6c8], R34 ;  /* 0x0006c82201007387 */ /* 0x0001e80000100a00 */
[----:B0-----:R-:W4:Y:S01]  /*489c0*/  LDL.LU.64 R34, [R1+0x2618] ;  /* 0x0026180001227983 */ /* 0x001f220000300a00 */
[----:B--2---:R-:W-:-:S15]  /*489d0*/  HMMA.16816.F32.BF16 R28, R20, R54, R28 ;  /* 0x00000036141c723c */ /* 0x004fde000004181c */
[----:B------:R-:W-:-:S08]  /*489e0*/  NOP ;  /* 0x0000000000007918 */ /* 0x000fd00000000000 */
[----:B------:R-:W-:Y:S04]  /*489f0*/  STL.64 [R1+0x640], R28 ;  /* 0x0006401c01007387 */ /* 0x000fe80000100a00 */
[----:B------:R0:W-:Y:S04]  /*48a00*/  STL.64 [R1+0x648], R30 ;  /* 0x0006481e01007387 */ /* 0x0001e80000100a00 */
[----:B0-----:R-:W3:Y:S01]  /*48a10*/  LDL.LU.64 R30, [R1+0x2610] ;  /* 0x00261000011e7983 */ /* 0x001ee20000300a00 */
[----:B------:R-:W-:Y:S02]  /*48a20*/  IMAD.MOV.U32 R11, RZ, RZ, R60 ;  /* 0x000000ffff0b7224 */ /* 0x000fe400078e003c */
[----:B------:R-:W-:-:S02]  /*48a30*/  IMAD.MOV.U32 R2, RZ, RZ, R54 ;  /* 0x000000ffff027224 */ /* 0x000fc400078e0036 */
[----:B------:R-:W-:Y:S01]  /*48a40*/  IMAD.MOV.U32 R0, RZ, RZ, R55 ;  /* 0x000000ffff007224 */ /* 0x000fe200078e0037 */
[C---:B----4-:R-:W-:Y:S06]  /*48a50*/  HMMA.16816.F32.BF16 R4, R20.reuse, R34, R4 ;  /* 0x000000221404723c */ /* 0x050fec0000041804 */
[----:B---3--:R-:W-:Y:S01]  /*48a60*/  HMMA.16816.F32.BF16 R52, R20, R30, R8 ;  /* 0x0000001e1434723c */ /* 0x008fe20000041808 */
[----:B------:R-:W2:-:S15]  /*48a70*/  LDL.LU R8, [R1+0x1d0] ;  /* 0x0001d00001087983 */ /* 0x000e9e0000300800 */
[----:B------:R-:W-:-:S07]  /*48a80*/  NOP ;  /* 0x0000000000007918 */ /* 0x000fce0000000000 */
[----:B------:R0:W-:Y:S04]  /*48a90*/  STL.64 [R1+0x5a0], R52 ;  /* 0x0005a03401007387 */ /* 0x0001e80000100a00 */
[----:B------:R1:W-:Y:S04]  /*48aa0*/  STL.64 [R1+0x5a8], R54 ;  /* 0x0005a83601007387 */ /* 0x0003e80000100a00 */
[----:B------:R3:W-:Y:S04]  /*48ab0*/  STL.64 [R1+0x520], R4 ;  /* 0x0005200401007387 */ /* 0x0007e80000100a00 */
[----:B------:R4:W-:Y:S04]  /*48ac0*/  STL.64 [R1+0x528], R6 ;  /* 0x0005280601007387 */ /* 0x0009e80000100a00 */
[----:B------:R-:W2:Y:S04]  /*48ad0*/  LDL.LU R9, [R1+0x1d4] ;  /* 0x0001d40001097983 */ /* 0x000ea80000300800 */
[----:B------:R-:W2:Y:S04]  /*48ae0*/  LDL.LU R10, [R1+0x1d8] ;  /* 0x0001d800010a7983 */ /* 0x000ea80000300800 */
[----:B------:R-:W2:Y:S04]  /*48af0*/  LDL.LU R11, [R1+0x1dc] ;  /* 0x0001dc00010b7983 */ /* 0x000ea80000300800 */
[----:B0-----:R-:W2:Y:S01]  /*48b00*/  LDL.LU R52, [R1+0x1e0] ;  /* 0x0001e00001347983 */ /* 0x001ea20000300800 */
[----:B------:R-:W-:-:S03]  /*48b10*/  IMAD.MOV.U32 R53, RZ, RZ, R38 ;  /* 0x000000ffff357224 */ /* 0x000fc600078e0026 */
[----:B------:R-:W2:Y:S01]  /*48b20*/  LDL.LU R38, [R1+0x260c] ;  /* 0x00260c0001267983 */ /* 0x000ea20000300800 */
[----:B-1----:R-:W-:-:S03]  /*48b30*/  IMAD.MOV.U32 R54, RZ, RZ, R39 ;  /* 0x000000ffff367224 */ /* 0x002fc600078e0027 */
        /* <DEDUP_REMOVED lines=9> */
[----:B------:R-:W4:Y:S01]  /*48bd0*/  LDL.LU R51, [R1+0x25f8] ;  /* 0x0025f80001337983 */ /* 0x000f220000300800 */
[----:B--2---:R-:W-:-:S15]  /*48be0*/  HMMA.16816.F32.BF16 R40, R20, R38, R40 ;  /* 0x000000261428723c */ /* 0x004fde0000041828 */
[----:B------:R-:W-:-:S08]  /*48bf0*/  NOP ;  /* 0x0000000000007918 */ /* 0x000fd00000000000 */
[----:B------:R-:W-:Y:S04]  /*48c00*/  STL.64 [R1+0x4b0], R40 ;  /* 0x0004b02801007387 */ /* 0x000fe80000100a00 */
[----:B------:R0:W-:Y:S04]  /*48c10*/  STL.64 [R1+0x4b8], R42 ;  /* 0x0004b82a01007387 */ /* 0x0001e80000100a00 */
[----:B0-----:R-:W2:Y:S01]  /*48c20*/  LDL.LU.64 R42, [R1+0x25f0] ;  /* 0x0025f000012a7983 */ /* 0x001ea20000300a00 */
[----:B---3--:R-:W-:-:S15]  /*48c30*/  HMMA.16816.F32.BF16 R12, R20, R46, R12 ;  /* 0x0000002e140c723c */ /* 0x008fde000004180c */
[----:B------:R-:W-:-:S09]  /*48c40*/  NOP ;  /* 0x0000000000007918 */ /* 0x000fd20000000000 */
[----:B------:R-:W-:Y:S02]  /*48c50*/  IMAD.MOV.U32 R37, RZ, RZ, R15 ;  /* 0x000000ffff257224 */ /* 0x000fe400078e000f */
[----:B------:R-:W-:Y:S02]  /*48c60*/  IMAD.MOV.U32 R29, RZ, RZ, R14 ;  /* 0x000000ffff1d7224 */ /* 0x000fe400078e000e */
[----:B------:R-:W-:Y:S02]  /*48c70*/  IMAD.MOV.U32 R36, RZ, RZ, R13 ;  /* 0x000000ffff247224 */ /* 0x000fe400078e000d */
[----:B------:R-:W-:Y:S01]  /*48c80*/  IMAD.MOV.U32 R28, RZ, RZ, R12 ;  /* 0x000000ffff1c7224 */ /* 0x000fe200078e000c */
[C---:B--2---:R-:W-:Y:S06]  /*48c90*/  HMMA.16816.F32.BF16 R16, R20.reuse, R42, R16 ;  /* 0x0000002a1410723c */ /* 0x044fec0000041810 */
[----:B----4-:R-:W-:-:S15]  /*48ca0*/  HMMA.16816.F32.BF16 R20, R20, R50, R24 ;  /* 0x000000321414723c */ /* 0x010fde0000041818 */
[----:B------:R-:W-:-:S02]  /*48cb0*/  NOP ;  /* 0x0000000000007918 */ /* 0x000fc40000000000 */
[----:B------:R-:W-:Y:S04]  /*48cc0*/  STL.64 [R1+0x440], R16 ;  /* 0x0004401001007387 */ /* 0x000fe80000100a00 */
[----:B------:R0:W-:Y:S03]  /*48cd0*/  STL.64 [R1+0x448], R18 ;  /* 0x0004481201007387 */ /* 0x0001e60000100a00 */
[----:B------:R-:W-:Y:S02]  /*48ce0*/  IMAD.MOV.U32 R45, RZ, RZ, R22 ;  /* 0x000000ffff2d7224 */ /* 0x000fe400078e0016 */
[----:B------:R-:W-:Y:S01]  /*48cf0*/  IMAD.MOV.U32 R44, RZ, RZ, R20 ;  /* 0x000000ffff2c7224 */ /* 0x000fe200078e0014 */
[----:B0-----:R-:W2:Y:S04]  /*48d00*/  LDL.LU R19, [R1+0x25e8] ;  /* 0x0025e80001137983 */ /* 0x001ea80000300800 */
[----:B------:R-:W-:Y:S04]  /*48d10*/  STL.64 [R1+0x420], R12 ;  /* 0x0004200c01007387 */ /* 0x000fe80000100a00 */
[----:B------:R0:W-:Y:S04]  /*48d20*/  STL.64 [R1+0x428], R14 ;  /* 0x0004280e01007387 */ /* 0x0001e80000100a00 */
[----:B0-----:R-:W3:Y:S04]  /*48d30*/  LDL.LU.64 R14, [R1+0x25e0] ;  /* 0x0025e000010e7983 */ /* 0x001ee80000300a00 */
[----:B------:R-:W3:Y:S04]  /*48d40*/  LDL.LU.64 R12, [R1+0x25d8] ;  /* 0x0025d800010c7983 */ /* 0x000ee80000300a00 */
[----:B------:R-:W3:Y:S04]  /*48d50*/  LDL.LU.64 R26, [R1+0x25d0] ;  /* 0x0025d000011a7983 */ /* 0x000ee80000300a00 */
[----:B------:R-:W3:Y:S04]  /*48d60*/  LDL.LU.64 R24, [R1+0x25c8] ;  /* 0x0025c80001187983 */ /* 0x000ee80000300a00 */
[----:B------:R-:W-:Y:S04]  /*48d70*/  STL.64 [R1+0x400], R20 ;  /* 0x0004001401007387 */ /* 0x000fe80000100a00 */
[----:B------:R-:W-:Y:S04]  /*48d80*/  STL.64 [R1+0x408], R22 ;  /* 0x0004081601007387 */ /* 0x000fe80000100a00 */
[----:B------:R-:W-:Y:S04]  /*48d90*/  STL.64 [R1+0x25c0], R46 ;  /* 0x0025c02e01007387 */ /* 0x000fe80000100a00 */
[----:B------:R0:W-:Y:S04]  /*48da0*/  STL.64 [R1+0x25b8], R44 ;  /* 0x0025b82c01007387 */ /* 0x0001e80000100a00 */
[----:B0-----:R-:W4:Y:S04]  /*48db0*/  LDL.LU R44, [R1+0xa0] ;  /* 0x0000a000012c7983 */ /* 0x001f280000300800 */
[----:B------:R-:W4:Y:S04]  /*48dc0*/  LDL.LU R45, [R1+0xa4] ;  /* 0x0000a400012d7983 */ /* 0x000f280000300800 */
[----:B------:R-:W4:Y:S04]  /*48dd0*/  LDL.LU R46, [R1+0xa8] ;  /* 0x0000a800012e7983 */ /* 0x000f280000300800 */
[----:B------:R-:W4:Y:S01]  /*48de0*/  LDL.LU R47, [R1+0xac] ;  /* 0x0000ac00012f7983 */ /* 0x000f220000300800 */
[----:B------:R-:W-:-:S02]  /*48df0*/  IMAD.MOV.U32 R22, RZ, RZ, R2 ;  /* 0x000000ffff167224 */ /* 0x000fc400078e0002 */
[----:B------:R-:W-:Y:S01]  /*48e00*/  IMAD.MOV.U32 R23, RZ, RZ, R0 ;  /* 0x000000ffff177224 */ /* 0x000fe200078e0000 */
[----:B------:R0:W-:Y:S01]  /*48e10*/  STL.64 [R1+0x25b0], R50 ;  /* 0x0025b03201007387 */ /* 0x0001e20000100a00 */
[----:B------:R-:W1:Y:S01]  /*48e20*/  S2R R33, SR_TID.X ;  /* 0x0000000000217919 */ /* 0x000e620000002100 */
[----:B------:R-:W-:Y:S02]  /*48e30*/  IMAD.MOV.U32 R60, RZ, RZ, R32 ;  /* 0x000000ffff3c7224 */ /* 0x000fe400078e0020 */
[----:B--2---:R-:W2:Y:S02]  /*48e40*/  LDSM.16.MT88.4 R16, [R19+UR4+0x7080] ;  /* 0x007080041310783b */ /* 0x004ea40008004200 */
[C---:B---3--:R-:W-:Y:S06]  /*48e50*/  HMMA.16816.F32.BF16 R24, R12.reuse, R22, R24 ;  /* 0x000000160c18723c */ /* 0x048fec0000041818 */
[----:B----4-:R-:W-:-:S15]  /*48e60*/  HMMA.16816.F32.BF16 R44, R12, R58, R44 ;  /* 0x0000003a0c2c723c */ /* 0x010fde000004182c */
[----:B------:R-:W-:-:S08]  /*48e70*/  NOP ;  /* 0x0000000000007918 */ /* 0x000fd00000000000 */
[----:B------:R3:W-:Y:S04]  /*48e80*/  STL.64 [R1+0x690], R44 ;  /* 0x0006902c01007387 */ /* 0x0007e80000100a00 */
[----:B------:R4:W-:Y:S04]  /*48e90*/  STL.64 [R1+0x698], R46 ;  /* 0x0006982e01007387 */ /* 0x0009e80000100a00 */
[----:B------:R-:W2:Y:S04]  /*48ea0*/  LDL.LU R48, [R1+0x360] ;  /* 0x0003600001307983 */ /* 0x000ea80000300800 */
[----:B------:R-:W-:Y:S04]  /*48eb0*/  STL.64 [R1+0x5e0], R24 ;  /* 0x0005e01801007387 */ /* 0x000fe80000100a00 */
[----:B------:R-:W-:Y:S04]  /*48ec0*/  STL.64 [R1+0x5e8], R26 ;  /* 0x0005e81a01007387 */ /* 0x000fe80000100a00 */
[----:B------:R-:W2:Y:S04]  /*48ed0*/  LDL.LU R49, [R1+0x364] ;  /* 0x0003640001317983 */ /* 0x000ea80000300800 */
[----:B0-----:R-:W2:Y:S04]  /*48ee0*/  LDL.LU R50, [R1+0x368] ;  /* 0x0003680001327983 */ /* 0x001ea80000300800 */
[----:B------:R-:W2:Y:S04]  /*48ef0*/  LDL.LU R51, [R1+0x36c] ;  /* 0x00036c0001337983 */ /* 0x000ea80000300800 */
[----:B---3--:R-:W3:Y:S04]  /*48f00*/  LDL.LU R44, [R1+0x370] ;  /* 0x00037000012c7983 */ /* 0x008ee80000300800 */
[----:B------:R-:W3:Y:S04]  /*48f10*/  LDL.LU R45, [R1+0x374] ;  /* 0x00037400012d7983 */ /* 0x000ee80000300800 */
[----:B----4-:R-:W3:Y:S04]  /*48f20*/  LDL.LU R46, [R1+0x378] ;  /* 0x00037800012e7983 */ /* 0x010ee80000300800 */
[----:B------:R-:W3:Y:S04]  /*48f30*/  LDL.LU R47, [R1+0x37c] ;  /* 0x00037c00012f7983 */ /* 0x000ee80000300800 */
[----:B--2---:R-:W-:Y:S04]  /*48f40*/  STL.64 [R1+0x2570], R18 ;  /* 0x0025701201007387 */ /* 0x004fe80000100a00 */
[----:B------:R0:W-:Y:S01]  /*48f50*/  STL.64 [R1+0x2568], R16 ;  /* 0x0025681001007387 */ /* 0x0001e20000100a00 */
[----:B------:R-:W-:Y:S01]  /*48f60*/  HMMA.16816.F32.BF16 R8, R12, R34, R8 ;  /* 0x000000220c08723c */ /* 0x000fe20000041808 */
[----:B-1----:R-:W-:-:S05]  /*48f70*/  LOP3.LUT R32, R33, 0x7, RZ, 0xc0, !PT ;  /* 0x0000000721207812 */ /* 0x002fca00078ec0ff */
[----:B0-----:R-:W-:Y:S01]  /*48f80*/  HMMA.16816.F32.BF16 R16, R12, R30, R52 ;  /* 0x0000001e0c10723c */ /* 0x001fe20000041834 */
[----:B------:R-:W-:Y:S02]  /*48f90*/  IMAD R32, R32, 0x110, RZ ;  /* 0x0000011020207824 */ /* 0x000fe400078e02ff */
[C---:B------:R-:W-:Y:S02]  /*48fa0*/  IMAD.SHL.U32 R2, R33.reuse, 0x2, RZ ;  /* 0x0000000221027824 */ /* 0x040fe400078e00ff */
[----:B------:R-:W-:-:S03]  /*48fb0*/  IMAD.SHL.U32 R33, R33, 0x80, RZ ;  /* 0x0000008021217824 */ /* 0x000fc600078e00ff */
[----:B------:R-:W-:-:S04]  /*48fc0*/  LOP3.LUT R56, R32, 0x10, R2, 0x78, !PT ;  /* 0x0000001020387812 */ /* 0x000fc800078e7802 */
[----:B------:R-:W-:-:S04]  /*48fd0*/  LOP3.LUT R56, R56, 0x800, R33, 0xf8, !PT ;  /* 0x0000080038387812 */ /* 0x000fc800078ef821 */
[----:B------:R-:W-:Y:S01]  /*48fe0*/  LOP3.LUT R56, R56, 0x40, RZ, 0x3c, !PT ;  /* 0x0000004038387812 */ /* 0x000fe200078e3cff */
[C---:B------:R-:W-:Y:S06]  /*48ff0*/  HMMA.16816.F32.BF16 R4, R12.reuse, R38, R4 ;  /* 0x000000260c04723c */ /* 0x040fec0000041804 */
[----:B------:R-:W-:Y:S04]  /*49000*/  STL.64 [R1+0x560], R16 ;  /* 0x0005601001007387 */ /* 0x000fe80000100a00 */
[----:B------:R-:W-:Y:S04]  /*49010*/  STL.64 [R1+0x568], R18 ;  /* 0x0005681201007387 */ /* 0x000fe80000100a00 */
[----:B------:R-:W2:Y:S04]  /*49020*/  LDL.LU R52, [R1+0x3b0] ;  /* 0x0003b00001347983 */ /* 0x000ea80000300800 */
[----:B------:R-:W-:Y:S04]  /*49030*/  STL.64 [R1+0x4f0], R8 ;  /* 0x0004f00801007387 */ /* 0x000fe80000100a00 */
[----:B------:R-:W-:Y:S04]  /*49040*/  STL.64 [R1+0x4f8], R10 ;  /* 0x0004f80a01007387 */ /* 0x000fe80000100a00 */
[----:B------:R-:W0:Y:S04]  /*49050*/  LDSM.16.MT88.4 R8, [R56+UR4+0x7000] ;  /* 0x007000043808783b */ /* 0x000e280008004200 */
[----:B------:R1:W-:Y:S04]  /*49060*/  STL.64 [R1+0x470], R4 ;  /* 0x0004700401007387 */ /* 0x0003e80000100a00 */
[----:B------:R4:W-:Y:S04]  /*49070*/  STL.64 [R1+0x478], R6 ;  /* 0x0004780601007387 */ /* 0x0009e80000100a00 */
[----:B------:R-:W2:Y:S04]  /*49080*/  LDL.LU R53, [R1+0x3b4] ;  /* 0x0003b40001357983 */ /* 0x000ea80000300800 */
[----:B------:R-:W2:Y:S04]  /*49090*/  LDL.LU R54, [R1+0x3b8] ;  /* 0x0003b80001367983 */ /* 0x000ea80000300800 */
[----:B------:R-:W2:Y:S04]  /*490a0*/  LDL.LU R55, [R1+0x3bc] ;  /* 0x0003bc0001377983 */ /* 0x000ea80000300800 */
[----:B-1----:R-:W2:Y:S04]  /*490b0*/  LDL.LU R4, [R1+0x1b0] ;  /* 0x0001b00001047983 */ /* 0x002ea80000300800 */
[----:B------:R-:W2:Y:S04]  /*490c0*/  LDL.LU R5, [R1+0x1b4] ;  /* 0x0001b40001057983 */ /* 0x000ea80000300800 */
[----:B----4-:R-:W2:Y:S04]  /*490d0*/  LDL.LU R6, [R1+0x1b8] ;  /* 0x0001b80001067983 */ /* 0x010ea80000300800 */
        /* <DEDUP_REMOVED lines=15> */
[----:B---3--:R-:W-:-:S15]  /*491d0*/  HMMA.16816.F32.BF16 R44, R12, R42, R44 ;  /* 0x0000002a0c2c723c */ /* 0x008fde000004182c */
[----:B------:R-:W-:-:S08]  /*491e0*/  NOP ;  /* 0x0000000000007918 */ /* 0x000fd00000000000 */
[----:B------:R-:W-:Y:S04]  /*491f0*/  STL.64 [R1+0x430], R44 ;  /* 0x0004302c01007387 */ /* 0x000fe80000100a00 */
[----:B------:R0:W-:Y:S04]  /*49200*/  STL.64 [R1+0x438], R46 ;  /* 0x0004382e01007387 */ /* 0x0001e80000100a00 */
[----:B0-----:R-:W3:Y:S04]  /*49210*/  LDL.LU.64 R46, [R1+0x25c0] ;  /* 0x0025c000012e7983 */ /* 0x001ee80000300a00 */
[----:B------:R-:W2:Y:S01]  /*49220*/  LDL.LU.64 R44, [R1+0x25b8] ;  /* 0x0025b800012c7983 */ /* 0x000ea20000300a00 */
[----:B---3--:R-:W-:-:S15]  /*49230*/  HMMA.16816.F32.BF16 R48, R12, R46, R48 ;  /* 0x0000002e0c30723c */ /* 0x008fde0000041830 */
[----:B------:R-:W-:-:S08]  /*49240*/  NOP ;  /* 0x0000000000007918 */ /* 0x000fd00000000000 */
[----:B------:R-:W-:Y:S01]  /*49250*/  STL.64 [R1+0x410], R48 ;  /* 0x0004103001007387 */ /* 0x000fe20000100a00 */
[----:B------:R-:W-:Y:S02]  /*49260*/  IMAD.MOV.U32 R41, RZ, RZ, R51 ;  /* 0x000000ffff297224 */ /* 0x000fe400078e0033 */
[----:B------:R-:W-:Y:S01]  /*49270*/  IMAD.MOV.U32 R33, RZ, RZ, R50 ;  /* 0x000000ffff217224 */ /* 0x000fe200078e0032 */
[----:B------:R0:W-:Y:S04]  /*49280*/  STL.64 [R1+0x418], R50 ;  /* 0x0004183201007387 */ /* 0x0001e80000100a00 */
[----:B0-----:R-:W3:Y:S04]  /*49290*/  LDL.LU.64 R50, [R1+0x25b0] ;  /* 0x0025b00001327983 */ /* 0x001ee80000300a00 */
[----:B------:R-:W-:Y:S04]  /*492a0*/  STL.64 [R1+0x2590], R46 ;  /* 0x0025902e01007387 */ /* 0x000fe80000100a00 */
[----:B--2---:R0:W-:Y:S04]  /*492b0*/  STL.64 [R1+0x2588], R44 ;  /* 0x0025882c01007387 */ /* 0x0041e80000100a00 */
[----:B0-----:R-:W2:Y:S04]  /*492c0*/  LDL.LU R44, [R1+0x390] ;  /* 0x00039000012c7983 */ /* 0x001ea80000300800 */
[----:B------:R-:W2:Y:S04]  /*492d0*/  LDL.LU R45, [R1+0x394] ;  /* 0x00039400012d7983 */ /* 0x000ea80000300800 */
[----:B------:R-:W2:Y:S04]  /*492e0*/  LDL.LU R46, [R1+0x398] ;  /* 0x00039800012e7983 */ /* 0x000ea80000300800 */
[----:B------:R-:W2:Y:S01]  /*492f0*/  LDL.LU R47, [R1+0x39c] ;  /* 0x00039c00012f7983 */ /* 0x000ea20000300800 */
[----:B------:R-:W0:Y:S01]  /*49300*/  S2R R2, SR_TID.X ;  /* 0x0000000000027919 */ /* 0x000e220000002100 */
[----:B------:R-:W1:Y:S01]  /*49310*/  S2R R0, SR_TID.X ;  /* 0x0000000000007919 */ /* 0x000e620000002100 */
[----:B------:R-:W-:-:S02]  /*49320*/  IMAD.MOV.U32 R40, RZ, RZ, R49 ;  /* 0x000000ffff287224 */ /* 0x000fc400078e0031 */
[----:B------:R-:W-:Y:S01]  /*49330*/  IMAD.MOV.U32 R32, RZ, RZ, R48 ;  /* 0x000000ffff207224 */ /* 0x000fe200078e0030 */
[----:B---3--:R-:W-:Y:S01]  /*49340*/  HMMA.16816.F32.BF16 R12, R12, R50, R4 ;  /* 0x000000320c0c723c */ /* 0x008fe20000041804 */
[----:B------:R-:W4:Y:S04]  /*49350*/  LDL.LU.64 R6, [R1+0x25a8] ;  /* 0x0025a80001067983 */ /* 0x000f280000300a00 */
[----:B------:R-:W4:Y:S01]  /*49360*/  LDL.LU.64 R4, [R1+0x25a0] ;  /* 0x0025a00001047983 */ /* 0x000f220000300a00 */
[----:B0-----:R-:W-:Y:S01]  /*49370*/  LOP3.LUT R2, R2, 0x7, RZ, 0xc0, !PT ;  /* 0x0000000702027812 */ /* 0x001fe200078ec0ff */
[----:B-1----:R-:W-:-:S04]  /*49380*/  IMAD.SHL.U32 R57, R0, 0x2, RZ ;  /* 0x0000000200397824 */ /* 0x002fc800078e00ff */
[----:B------:R-:W-:-:S12]  /*49390*/  IMAD R2, R2, 0x110, RZ ;  /* 0x0000011002027824 */ /* 0x000fd800078e02ff */
[----:B------:R-:W-:Y:S01]  /*493a0*/  STL.64 [R1+0x360], R12 ;  /* 0x0003600c01007387 */ /* 0x000fe20000100a00 */
[----:B------:R-:W-:-:S03]  /*493b0*/  IMAD.MOV.U32 R49, RZ, RZ, R14 ;  /* 0x000000ffff317224 */ /* 0x000fc600078e000e */
[----:B------:R-:W-:Y:S01]  /*493c0*/  STL.64 [R1+0x368], R14 ;  /* 0x0003680e01007387 */ /* 0x000fe20000100a00 */
[----:B------:R-:W-:-:S03]  /*493d0*/  IMAD.MOV.U32 R48, RZ, RZ, R12 ;  /* 0x000000ffff307224 */ /* 0x000fc600078e000c */
[----:B------:R-:W0:Y:S01]  /*493e0*/  LDSM.16.MT88.4 R12, [R56+UR4+0x7080] ;  /* 0x00708004380c783b */ /* 0x000e220008004200 */
[----:B------:R-:W-:Y:S01]  /*493f0*/  IMAD.SHL.U32 R0, R0, 0x80, RZ ;  /* 0x0000008000007824 */ /* 0x000fe200078e00ff */
[----:B------:R-:W-:-:S04]  /*49400*/  LOP3.LUT R2, R2, 0x10, R57, 0x78, !PT ;  /* 0x0000001002027812 */ /* 0x000fc800078e7839 */
[----:B------:R-:W-:-:S04]  /*49410*/  LOP3.LUT R2, R2, 0x800, R0, 0xf8, !PT ;  /* 0x0000080002027812 */ /* 0x000fc800078ef800 */
[----:B------:R-:W-:Y:S01]  /*49420*/  LOP3.LUT R2, R2, 0x60, RZ, 0x3c, !PT ;  /* 0x0000006002027812 */ /* 0x000fe200078e3cff */
[----:B------:R-:W-:Y:S04]  /*49430*/  STL.64 [R1+0x2580], R50 ;  /* 0x0025803201007387 */ /* 0x000fe80000100a00 */
[----:B------:R-:W-:Y:S04]  /*49440*/  STL.64 [R1+0x2578], R48 ;  /* 0x0025783001007387 */ /* 0x000fe80000100a00 */
[----:B0-----:R-:W-:Y:S04]  /*49450*/  STL.64 [R1+0x24b8], R14 ;  /* 0x0024b80e01007387 */ /* 0x001fe80000100a00 */
[----:B------:R2:W-:Y:S01]  /*49460*/  STL.64 [R1+0x24b0], R12 ;  /* 0x0024b00c01007387 */ /* 0x0005e20000100a00 */
[C---:B----4-:R-:W-:Y:S03]  /*49470*/  HMMA.16816.F32.BF16 R8, R4.reuse, R22, R8 ;  /* 0x000000160408723c */ /* 0x050fe60000041808 */
[----:B------:R-:W0:Y:S03]  /*49480*/  LDSM.16.MT88.4 R20, [R2+UR4+0x7000] ;  /* 0x007000040214783b */ /* 0x000e260008004200 */
[----:B--2---:R-:W-:-:S15]  /*49490*/  HMMA.16816.F32.BF16 R12, R4, R58, R44 ;  /* 0x0000003a040c723c */ /* 0x004fde000004182c */
[----:B------:R-:W-:-:S08]  /*494a0*/  NOP ;  /* 0x0000000000007918 */ /* 0x000fd00000000000 */
[----:B------:R-:W-:Y:S04]  /*494b0*/  STL.64 [R1+0x6b0], R12 ;  /* 0x0006b00c01007387 */ /* 0x000fe80000100a00 */
[----:B------:R-:W-:Y:S04]  /*494c0*/  STL.64 [R1+0x6b8], R14 ;  /* 0x0006b80e01007387 */ /* 0x000fe80000100a00 */
[----:B0-----:R-:W-:Y:S04]  /*494d0*/  STL.64 [R1+0x2468], R22 ;  /* 0x0024681601007387 */ /* 0x001fe80000100a00 */
[----:B------:R-:W-:Y:S04]  /*494e0*/  STL.64 [R1+0x630], R8 ;  /* 0x0006300801007387 */ /* 0x000fe80000100a00 */
[----:B------:R0:W-:Y:S02]  /*494f0*/  STL.64 [R1+0x638], R10 ;  /* 0x0006380a01007387 */ /* 0x0001e40000100a00 */
[----:B0-----:R-:W-:Y:S02]  /*49500*/  HMMA.16816.F32.BF16 R8, R4, R30, R16 ;  /* 0x0000001e0408723c */ /* 0x001fe40000041810 */
[----:B------:R-:W-:Y:S04]  /*49510*/  STL.64 [R1+0x2460], R20 ;  /* 0x0024601401007387 */ /* 0x000fe80000100a00 */
[----:B------:R-:W-:Y:S04]  /*49520*/  STL.64 [R1+0x2558], R30 ;  /* 0x0025581e01007387 */ /* 0x000fe80000100a00 */
[----:B------:R-:W-:-:S13]  /*49530*/  STL.64 [R1+0x2550], R28 ;  /* 0x0025501c01007387 */ /* 0x000fda0000100a00 */
[----:B------:R-:W-:Y:S04]  /*49540*/  STL.64 [R1+0x590], R8 ;  /* 0x0005900801007387 */ /* 0x000fe80000100a00 */
[----:B------:R0:W-:Y:S02]  /*49550*/  STL.64 [R1+0x598], R10 ;  /* 0x0005980a01007387 */ /* 0x0001e40000100a00 */
[C---:B0-----:R-:W-:Y:S06]  /*49560*/  HMMA.16816.F32.BF16 R8, R4.reuse, R34, R24 ;  /* 0x000000220408723c */ /* 0x041fec0000041818 */
[----:B------:R-:W-:Y:S04]  /*49570*/  STL.64 [R1+0x2548], R34 ;  /* 0x0025482201007387 */ /* 0x000fe80000100a00 */
[----:B------:R-:W-:Y:S04]  /*49580*/  STL.64 [R1+0x2540], R32 ;  /* 0x0025402001007387 */ /* 0x000fe80000100a00 */
[----:B------:R-:W0:Y:S09]  /*49590*/  LDSM.16.MT88.4 R24, [R2+UR4+0x7080] ;  /* 0x007080040218783b */ /* 0x000e320008004200 */
[----:B------:R-:W-:Y:S04]  /*495a0*/  STL.64 [R1+0x510], R8 ;  /* 0x0005100801007387 */ /* 0x000fe80000100a00 */
[----:B------:R1:W-:Y:S02]  /*495b0*/  STL.64 [R1+0x518], R10 ;  /* 0x0005180a01007387 */ /* 0x0003e40000100a00 */
[----:B-1----:R-:W-:Y:S06]  /*495c0*/  HMMA.16816.F32.BF16 R8, R4, R38, R52 ;  /* 0x000000260408723c */ /* 0x002fec0000041834 */
[----:B------:R-:W-:Y:S04]  /*495d0*/  STL.64 [R1+0x2538], R38 ;  /* 0x0025382601007387 */ /* 0x000fe80000100a00 */
[----:B------:R-:W-:-:S13]  /*495e0*/  STL.64 [R1+0x2530], R36 ;  /* 0x0025302401007387 */ /* 0x000fda0000100a00 */
        /* <DEDUP_REMOVED lines=8> */
[----:B--2---:R-:W-:Y:S04]  /*49670*/  STL.64 [R1+0x24c0], R20 ;  /* 0x0024c01401007387 */ /* 0x004fe80000100a00 */
[----:B------:R-:W2:Y:S04]  /*49680*/  LDL.LU R52, [R1+0x1a0] ;  /* 0x0001a00001347983 */ /* 0x000ea80000300800 */
[----:B------:R-:W2:Y:S04]  /*49690*/  LDL.LU R53, [R1+0x1a4] ;  /* 0x0001a40001357983 */ /* 0x000ea80000300800 */
[----:B------:R-:W3:Y:S04]  /*496a0*/  LDL.LU R54, [R1+0x1a8] ;  /* 0x0001a80001367983 */ /* 0x000ee80000300800 */
[----:B------:R-:W4:Y:S04]  /*496b0*/  LDL.LU R61, [R1+0x2598] ;  /* 0x00259800013d7983 */ /* 0x000f280000300800 */
[----:B---3--:R1:W-:Y:S04]  /*496c0*/  STL.64 [R1+0x24d8], R54 ;  /* 0x0024d83601007387 */ /* 0x0083e80000100a00 */
[----:B--2---:R-:W-:Y:S04]  /*496d0*/  STL.64 [R1+0x24d0], R52 ;  /* 0x0024d03401007387 */ /* 0x004fe80000100a00 */
[----:B-1----:R-:W2:Y:S04]  /*496e0*/  LDL.LU.64 R54, [R1+0x28] ;  /* 0x0000280001367983 */ /* 0x002ea80000300a00 */
        /* <DEDUP_REMOVED lines=11> */
[----:B-1----:R-:W2:Y:S04]  /*497a0*/  LDL.LU R8, [R1+0x2f0] ;  /* 0x0002f00001087983 */ /* 0x002ea80000300800 */
[----:B------:R-:W2:Y:S04]  /*497b0*/  LDL.LU R9, [R1+0x2f4] ;  /* 0x0002f40001097983 */ /* 0x000ea80000300800 */
[----:B------:R-:W4:Y:S04]  /*497c0*/  LDL.LU R10, [R1+0x2f8] ;  /* 0x0002f800010a7983 */ /* 0x000f280000300800 */
[----:B------:R-:W4:Y:S04]  /*497d0*/  LDL.LU R11, [R1+0x2fc] ;  /* 0x0002fc00010b7983 */ /* 0x000f280000300800 */
[----:B----4-:R-:W-:Y:S04]  /*497e0*/  STL.64 [R1+0x2518], R10 ;  /* 0x0025180a01007387 */ /* 0x010fe80000100a00 */
[----:B--2---:R1:W-:Y:S04]  /*497f0*/  STL.64 [R1+0x2510], R8 ;  /* 0x0025100801007387 */ /* 0x0043e80000100a00 */
[----:B-1----:R-:W2:Y:S04]  /*49800*/  LDL.LU R8, [R1+0x300] ;  /* 0x0003000001087983 */ /* 0x002ea80000300800 */
[----:B------:R-:W2:Y:S04]  /*49810*/  LDL.LU R9, [R1+0x304] ;  /* 0x0003040001097983 */ /* 0x000ea80000300800 */
[----:B------:R-:W4:Y:S04]  /*49820*/  LDL.LU R10, [R1+0x308] ;  /* 0x00030800010a7983 */ /* 0x000f280000300800 */
        /* <DEDUP_REMOVED lines=30> */
[----:B--2---:R1:W-:Y:S04]  /*49a10*/  STL.64 [R1+0x2520], R8 ;  /* 0x0025200801007387 */ /* 0x0043e80000100a00 */
[----:B-1----:R-:W2:Y:S04]  /*49a20*/  LDL.LU R8, [R1+0x310] ;  /* 0x0003100001087983 */ /* 0x002ea80000300800 */
[----:B------:R-:W2:Y:S04]  /*49a30*/  LDL.LU R9, [R1+0x314] ;  /* 0x0003140001097983 */ /* 0x000ea80000300800 */
[----:B------:R-:W2:Y:S04]  /*49a40*/  LDL.LU R10, [R1+0x318] ;  /* 0x00031800010a7983 */ /* 0x000ea80000300800 */
[----:B------:R-:W2:Y:S01]  /*49a50*/  LDL.LU R11, [R1+0x31c] ;  /* 0x00031c00010b7983 */ /* 0x000ea20000300800 */
[C---:B---3--:R-:W-:Y:S03]  /*49a60*/  HMMA.16816.F32.BF16 R44, R4.reuse, R42, R44 ;  /* 0x0000002a042c723c */ /* 0x048fe6000004182c */
[----:B------:R-:W-:Y:S04]  /*49a70*/  STL.64 [R1+0x24e8], R22 ;  /* 0x0024e81601007387 */ /* 0x000fe80000100a00 */
[----:B------:R1:W-:Y:S04]  /*49a80*/  STL.64 [R1+0x24e0], R20 ;  /* 0x0024e01401007387 */ /* 0x0003e80000100a00 */
[----:B-1----:R-:W3:Y:S04]  /*49a90*/  LDL.LU R20, [R1+0x2e0] ;  /* 0x0002e00001147983 */ /* 0x002ee80000300800 */
[----:B------:R-:W3:Y:S04]  /*49aa0*/  LDL.LU R21, [R1+0x2e4] ;  /* 0x0002e40001157983 */ /* 0x000ee80000300800 */
[----:B------:R-:W3:Y:S04]  /*49ab0*/  LDL.LU R22, [R1+0x2e8] ;  /* 0x0002e80001167983 */ /* 0x000ee80000300800 */
[----:B------:R-:W3:Y:S04]  /*49ac0*/  LDL.LU R23, [R1+0x2ec] ;  /* 0x0002ec0001177983 */ /* 0x000ee80000300800 */
        /* <DEDUP_REMOVED lines=13> */
[----:B------:R0:W5:Y:S01]  /*49ba0*/  LDL.LU.64 R44, [R1+0x2588] ;  /* 0x00258800012c7983 */ /* 0x0001620000300a00 */
[----:B--2---:R-:W-:-:S15]  /*49bb0*/  HMMA.16816.F32.BF16 R48, R4, R46, R48 ;  /* 0x0000002e0430723c */ /* 0x004fde0000041830 */
[----:B------:R-:W-:-:S08]  /*49bc0*/  NOP ;  /* 0x0000000000007918 */ /* 0x000fd00000000000 */
[----:B------:R-:W-:Y:S04]  /*49bd0*/  STL.64 [R1+0x390], R48 ;  /* 0x0003903001007387 */ /* 0x000fe80000100a00 */
[----:B------:R1:W-:Y:S04]  /*49be0*/  STL.64 [R1+0x398], R50 ;  /* 0x0003983201007387 */ /* 0x0003e80000100a00 */
[----:B-1----:R-:W2:Y:S04]  /*49bf0*/  LDL.LU.64 R50, [R1+0x2580] ;  /* 0x0025800001327983 */ /* 0x002ea80000300a00 */
[----:B------:R-:W4:Y:S01]  /*49c00*/  LDL.LU.64 R48, [R1+0x2578] ;  /* 0x0025780001307983 */ /* 0x000f220000300a00 */
[----:B--2---:R-:W-:Y:S03]  /*49c10*/  HMMA.16816.F32.BF16 R4, R4, R50, R16 ;  /* 0x000000320404723c */ /* 0x004fe60000041810 */
[----:B------:R-:W2:Y:S04]  /*49c20*/  LDL.LU.64 R18, [R1+0x2570] ;  /* 0x0025700001127983 */ /* 0x000ea80000300a00 */
[----:B------:R-:W2:-:S15]  /*49c30*/  LDL.LU.64 R16, [R1+0x2568] ;  /* 0x0025680001107983 */ /* 0x000e9e0000300a00 */
[----:B------:R-:W-:-:S01]  /*49c40*/  NOP ;  /* 0x0000000000007918 */ /* 0x000fc20000000000 */
[----:B------:R1:W-:Y:S04]  /*49c50*/  STL.64 [R1+0x370], R4 ;  /* 0x0003700401007387 */ /* 0x0003e80000100a00 */
[----:B------:R0:W-:Y:S04]  /*49c60*/  STL.64 [R1+0x378], R6 ;  /* 0x0003780601007387 */ /* 0x0001e80000100a00 */
[----:B-1----:R-:W4:Y:S04]  /*49c70*/  LDL.LU R4, [R1+0x2d0] ;  /* 0x0002d00001047983 */ /* 0x002f280000300800 */
[----:B------:R-:W4:Y:S04]  /*49c80*/  LDL.LU R5, [R1+0x2d4] ;  /* 0x0002d40001057983 */ /* 0x000f280000300800 */
[----:B0-----:R-:W4:Y:S04]  /*49c90*/  LDL.LU R6, [R1+0x2d8] ;  /* 0x0002d80001067983 */ /* 0x001f280000300800 */
[----:B------:R-:W4:Y:S01]  /*49ca0*/  LDL.LU R7, [R1+0x2dc] ;  /* 0x0002dc0001077983 */ /* 0x000f220000300800 */
        /* <DEDUP_REMOVED lines=28> */
[----:B------:R-:W2:Y:S02]  /*49e70*/  LDL.LU.64 R8, [R1+0x2520] ;  /* 0x0025200001087983 */ /* 0x000ea40000300a00 */
        /* <DEDUP_REMOVED lines=12> */
[----:B--2---:R-:W-:Y:S02]  /*49f40*/  HMMA.16816.F32.BF16 R16, R16, R50, R8 ;  /* 0x000000321010723c */ /* 0x004fe40000041808 */
[----:B------:R-:W3:Y:S04]  /*49f50*/  LDL.LU.64 R10, [R1+0x24f8] ;  /* 0x0024f800010a7983 */ /* 0x000ee80000300a00 */
[----:B------:R-:W3:-:S15]  /*49f60*/  LDL.LU.64 R8, [R1+0x24f0] ;  /* 0x0024f00001087983 */ /* 0x000ede0000300a00 */
[----:B------:R-:W-:-:S02]  /*49f70*/  NOP ;  /* 0x0000000000007918 */ /* 0x000fc40000000000 */
[----:B------:R-:W-:Y:S04]  /*49f80*/  STL.64 [R1+0x2f0], R16 ;  /* 0x0002f01001007387 */ /* 0x000fe80000100a00 */
[----:B------:R1:W-:Y:S02]  /*49f90*/  STL.64 [R1+0x2f8], R18 ;  /* 0x0002f81201007387 */ /* 0x0003e40000100a00 */
[----:B-1----:R-:W-:-:S05]  /*49fa0*/  IMAD.MOV.U32 R18, RZ, RZ, R16 ;  /* 0x000000ffff127224 */ /* 0x002fca00078e0010 */
[----:B------:R1:W-:Y:S04]  /*49fb0*/  STL [R1+0x2480], R18 ;  /* 0x0024801201007387 */ /* 0x0003e80000100800 */
[----:B------:R-:W2:Y:S04]  /*49fc0*/  LDL.LU R16, [R1+0x290] ;  /* 0x0002900001107983 */ /* 0x000ea80000300800 */
[----:B------:R-:W2:Y:S01]  /*49fd0*/  LDL.LU R17, [R1+0x294] ;  /* 0x0002940001117983 */ /* 0x000ea20000300800 */
[----:B------:R-:W-:-:S03]  /*49fe0*/  IMAD.MOV.U32 R19, RZ, RZ, R61 ;  /* 0x000000ffff137224 */ /* 0x000fc600078e003d */
[----:B-1----:R-:W2:Y:S01]  /*49ff0*/  LDL.LU R18, [R1+0x298] ;  /* 0x0002980001127983 */ /* 0x002ea20000300800 */
[----:B---3--:R-:W-:-:S15]  /*4a000*/  HMMA.16816.F32.BF16 R20, R8, R58, R20 ;  /* 0x0000003a0814723c */ /* 0x008fde0000041814 */
[----:B------:R-:W-:-:S08]  /*4a010*/  NOP ;  /* 0x0000000000007918 */ /* 0x000fd00000000000 */
[----:B------:R-:W-:Y:S04]  /*4a020*/  STL.64 [R1+0x6d0], R20 ;  /* 0x0006d01401007387 */ /* 0x000fe80000100a00 */
[----:B------:R1:W-:Y:S01]  /*4a030*/  STL.64 [R1+0x6d8], R22 ;  /* 0x0006d81601007387 */ /* 0x0003e20000100a00 */
[----:B------:R-:W-:-:S03]  /*4a040*/  IMAD.MOV.U32 R61, RZ, RZ, R20 ;  /* 0x000000ffff3d7224 */ /* 0x000fc600078e0014 */
[----:B-1----:R-:W3:Y:S04]  /*4a050*/  LDL.LU.64 R22, [R1+0x24e8] ;  /* 0x0024e80001167983 */ /* 0x002ee80000300a00 */
[----:B------:R-:W3:Y:S01]  /*4a060*/  LDL.LU.64 R20, [R1+0x24e0] ;  /* 0x0024e00001147983 */ /* 0x000ee20000300a00 */
[C---:B----4-:R-:W-:Y:S06]  /*4a070*/  HMMA.16816.F32.BF16 R4, R8.reuse, R54, R4 ;  /* 0x000000360804723c */ /* 0x050fec0000041804 */
[----:B------:R-:W-:-:S15]  /*4a080*/  HMMA.16816.F32.BF16 R12, R8, R34, R12 ;  /* 0x00000022080c723c */ /* 0x000fde000004180c */
[----:B------:R-:W-:-:S02]  /*4a090*/  NOP ;  /* 0x0000000000007918 */ /* 0x000fc40000000000 */
[----:B------:R1:W-:Y:S04]  /*4a0a0*/  STL.64 [R1+0x660], R4 ;  /* 0x0006600401007387 */ /* 0x0003e80000100a00 */
[----:B------:R-:W-:Y:S01]  /*4a0b0*/  STL.64 [R1+0x668], R6 ;  /* 0x0006680601007387 */ /* 0x000fe20000100a00 */
[----:B-1----:R-:W-:Y:S02]  /*4a0c0*/  IMAD.MOV.U32 R5, RZ, RZ, R54 ;  /* 0x000000ffff057224 */ /* 0x002fe400078e0036 */
[----:B------:R-:W-:Y:S02]  /*4a0d0*/  IMAD.MOV.U32 R4, RZ, RZ, R55 ;  /* 0x000000ffff047224 */ /* 0x000fe400078e0037 */
[----:B------:R-:W4:Y:S04]  /*4a0e0*/  LDL.LU.64 R54, [R1+0x24d8] ;  /* 0x0024d80001367983 */ /* 0x000f280000300a00 */
[----:B------:R-:W4:Y:S01]  /*4a0f0*/  LDL.LU.64 R52, [R1+0x24d0] ;  /* 0x0024d00001347983 */ /* 0x000f220000300a00 */
[----:B---3--:R-:W-:-:S15]  /*4a100*/  HMMA.16816.F32.BF16 R20, R8, R30, R20 ;  /* 0x0000001e0814723c */ /* 0x008fde0000041814 */
[----:B------:R-:W-:-:S08]  /*4a110*/  NOP ;  /* 0x0000000000007918 */ /* 0x000fd00000000000 */
[----:B------:R-:W-:Y:S04]  /*4a120*/  STL.64 [R1+0x5b0], R20 ;  /* 0x0005b01401007387 */ /* 0x000fe80000100a00 */
[----:B------:R1:W-:Y:S04]  /*4a130*/  STL.64 [R1+0x5b8], R22 ;  /* 0x0005b81601007387 */ /* 0x0003e80000100a00 */
[----:B-1----:R-:W3:Y:S04]  /*4a140*/  LDL.LU.64 R22, [R1+0x24c8] ;  /* 0x0024c80001167983 */ /* 0x002ee80000300a00 */
[----:B------:R-:W3:Y:S04]  /*4a150*/  LDL.LU.64 R20, [R1+0x24c0] ;  /* 0x0024c00001147983 */ /* 0x000ee80000300a00 */
[----:B------:R-:W-:Y:S04]  /*4a160*/  STL.64 [R1+0x24a0], R30 ;  /* 0x0024a01e01007387 */ /* 0x000fe80000100a00 */
[----:B------:R1:W-:Y:S04]  /*4a170*/  STL.64 [R1+0x2498], R28 ;  /* 0x0024981c01007387 */ /* 0x0003e80000100a00 */
[----:B-1----:R-:W2:Y:S04]  /*4a180*/  LDL.LU R28, [R1+0x2a0] ;  /* 0x0002a000011c7983 */ /* 0x002ea80000300800 */
[----:B------:R-:W2:Y:S04]  /*4a190*/  LDL.LU R29, [R1+0x2a4] ;  /* 0x0002a400011d7983 */ /* 0x000ea80000300800 */
[----:B------:R-:W2:Y:S04]  /*4a1a0*/  LDL.LU R30, [R1+0x2a8] ;  /* 0x0002a800011e7983 */ /* 0x000ea80000300800 */
[----:B------:R-:W2:Y:S04]  /*4a1b0*/  LDL.LU R31, [R1+0x2ac] ;  /* 0x0002ac00011f7983 */ /* 0x000ea80000300800 */
[----:B------:R-:W-:Y:S04]  /*4a1c0*/  STL.64 [R1+0x530], R12 ;  /* 0x0005300c01007387 */ /* 0x000fe80000100a00 */
[----:B------:R1:W-:Y:S04]  /*4a1d0*/  STL.64 [R1+0x538], R14 ;  /* 0x0005380e01007387 */ /* 0x0003e80000100a00 */
[----:B-1----:R-:W4:Y:S04]  /*4a1e0*/  LDL.LU.64 R14, [R1+0x24b8] ;  /* 0x0024b800010e7983 */ /* 0x002f280000300a00 */
[----:B------:R-:W4:Y:S04]  /*4a1f0*/  LDL.LU.64 R12, [R1+0x24b0] ;  /* 0x0024b000010c7983 */ /* 0x000f280000300a00 */
[----:B------:R-:W-:Y:S04]  /*4a200*/  STL.64 [R1+0x2490], R34 ;  /* 0x0024902201007387 */ /* 0x000fe80000100a00 */
[----:B------:R2:W-:Y:S02]  /*4a210*/  STL.64 [R1+0x2488], R32 ;  /* 0x0024882001007387 */ /* 0x0005e40000100a00 */
[C---:B--2---:R-:W-:Y:S06]  /*4a220*/  HMMA.16816.F32.BF16 R32, R8.reuse, R38, R28 ;  /* 0x000000260820723c */ /* 0x044fec000004181c */
[C---:B------:R-:W-:Y:S06]  /*4a230*/  HMMA.16816.F32.BF16 R28, R8.reuse, R42, R16 ;  /* 0x0000002a081c723c */ /* 0x040fec0000041810 */
[C---:B------:R-:W-:Y:S06]  /*4a240*/  HMMA.16816.F32.BF16 R16, R8.reuse, R46, R24 ;  /* 0x0000002e0810723c */ /* 0x040fec0000041818 */
[----:B---3--:R-:W-:Y:S05]  /*4a250*/  HMMA.16816.F32.BF16 R8, R8, R50, R20 ;  /* 0x000000320808723c */ /* 0x008fea0000041814 */
        /* <DEDUP_REMOVED lines=10> */
[----:B----4-:R-:W-:-:S15]  /*4a300*/  HMMA.16816.F32.BF16 R8, R12, R58, R52 ;  /* 0x0000003a0c08723c */ /* 0x010fde0000041834 */
[----:B------:R-:W-:-:S08]  /*4a310*/  NOP ;  /* 0x0000000000007918 */ /* 0x000fd00000000000 */
[----:B------:R-:W-:Y:S04]  /*4a320*/  STL.64 [R1+0x670], R8 ;  /* 0x0006700801007387 */ /* 0x000fe80000100a00 */
[----:B------:R-:W-:Y:S04]  /*4a330*/  STL.64 [R1+0x678], R10 ;  /* 0x0006780a01007387 */ /* 0x000fe80000100a00 */
[----:B------:R-:W2:Y:S04]  /*4a340*/  LDL.LU R52, [R1+0x50] ;  /* 0x0000500001347983 */ /* 0x000ea80000300800 */
[----:B------:R-:W2:Y:S04]  /*4a350*/  LDL.LU R53, [R1+0x54] ;  /* 0x0000540001357983 */ /* 0x000ea80000300800 */
[----:B------:R-:W3:Y:S04]  /*4a360*/  LDL.LU R54, [R1+0x58] ;  /* 0x0000580001367983 */ /* 0x000ee80000300800 */
[----:B------:R-:W3:Y:S01]  /*4a370*/  LDL.LU R55, [R1+0x5c] ;  /* 0x00005c0001377983 */ /* 0x000ee20000300800 */
[----:B------:R-:W-:-:S02]  /*4a380*/  IMAD.MOV.U32 R2, RZ, RZ, R58 ;  /* 0x000000ffff027224 */ /* 0x000fc400078e003a */
[----:B------:R-:W-:Y:S01]  /*4a390*/  IMAD.MOV.U32 R0, RZ, RZ, R59 ;  /* 0x000000ffff007224 */ /* 0x000fe200078e003b */
[----:B---3--:R-:W-:Y:S04]  /*4a3a0*/  STL.64 [R1+0x23a8], R54 ;  /* 0x0023a83601007387 */ /* 0x008fe80000100a00 */
[----:B--2---:R-:W-:Y:S04]  /*4a3b0*/  STL.64 [R1+0x23a0], R52 ;  /* 0x0023a03401007387 */ /* 0x004fe80000100a00 */
        /* <DEDUP_REMOVED lines=37> */
[----:B------:R-:W4:Y:S01]  /*4a610*/  LDL.LU R27, [R1+0xec] ;  /* 0x0000ec00011b7983 */ /* 0x000f220000300800 */
[----:B------:R-:W-:-:S02]  /*4a620*/  IMAD.MOV.U32 R55, RZ, RZ, R4 ;  /* 0x000000ffff377224 */ /* 0x000fc400078e0004 */
[----:B------:R-:W-:Y:S01]  /*4a630*/  IMAD.MOV.U32 R54, RZ, RZ, R5 ;  /* 0x000000ffff367224 */ /* 0x000fe200078e0005 */
        /* <DEDUP_REMOVED lines=38> */
[----:B------:R-:W4:Y:S04]  /*4a8a0*/  LDL.LU R26, [R1+0x108] ;  /* 0x00010800011a7983 */ /* 0x000f280000300800 */
[----:B------:R-:W4:Y:S01]  /*4a8b0*/  LDL.LU R27, [R1+0x10c] ;  /* 0x00010c00011b7983 */ /* 0x000f220000300800 */
[----:B---3--:R-:W-:Y:S03]  /*4a8c0*/  HMMA.16816.F32.BF16 R28, R12, R54, R28 ;  /* 0x000000360c1c723c */ /* 0x008fe6000004181c */
[----:B----4-:R-:W-:Y:S04]  /*4a8d0*/  STL.64 [R1+0x2458], R26 ;  /* 0x0024581a01007387 */ /* 0x010fe80000100a00 */
[----:B--2---:R1:W-:Y:S04]  /*4a8e0*/  STL.64 [R1+0x2450], R24 ;  /* 0x0024501801007387 */ /* 0x0043e80000100a00 */
[----:B-1----:R-:W2:Y:S04]  /*4a8f0*/  LDL.LU R24, [R1+0x110] ;  /* 0x0001100001187983 */ /* 0x002ea80000300800 */
[----:B------:R-:W2:Y:S04]  /*4a900*/  LDL.LU R25, [R1+0x114] ;  /* 0x0001140001197983 */ /* 0x000ea80000300800 */
[----:B------:R-:W2:Y:S04]  /*4a910*/  LDL.LU R26, [R1+0x118] ;  /* 0x00011800011a7983 */ /* 0x000ea80000300800 */
[----:B------:R-:W2:Y:S04]  /*4a920*/  LDL.LU R27, [R1+0x11c] ;  /* 0x00011c00011b7983 */ /* 0x000ea80000300800 */
[----:B------:R1:W-:Y:S04]  /*4a930*/  STL.64 [R1+0x23c8], R58 ;  /* 0x0023c83a01007387 */ /* 0x0003e80000100a00 */
[----:B------:R-:W-:Y:S01]  /*4a940*/  STL.64 [R1+0x23c0], R56 ;  /* 0x0023c03801007387 */ /* 0x000fe20000100a00 */
[----:B-1----:R-:W-:-:S02]  /*4a950*/  IMAD.MOV.U32 R58, RZ, RZ, R2 ;  /* 0x000000ffff3a7224 */ /* 0x002fc400078e0002 */
[----:B------:R-:W-:Y:S01]  /*4a960*/  IMAD.MOV.U32 R59, RZ, RZ, R0 ;  /* 0x000000ffff3b7224 */ /* 0x000fe200078e0000 */
[----:B------:R-:W3:Y:S04]  /*4a970*/  LDL.LU R2, [R1+0x24ac] ;  /* 0x0024ac0001027983 */ /* 0x000ee80000300800 */
[----:B------:R-:W4:Y:S04]  /*4a980*/  LDL.LU R0, [R1+0x24a8] ;  /* 0x0024a80001007983 */ /* 0x000f280000300800 */
[----:B------:R-:W-:Y:S04]  /*4a990*/  STL.64 [R1+0x5c0], R28 ;  /* 0x0005c01c01007387 */ /* 0x000fe80000100a00 */
[----:B------:R1:W-:Y:S04]  /*4a9a0*/  STL.64 [R1+0x5c8], R30 ;  /* 0x0005c81e01007387 */ /* 0x0003e80000100a00 */
[----:B-1----:R-:W2:Y:S04]  /*4a9b0*/  LDL.LU.64 R30, [R1+0x24a0] ;  /* 0x0024a000011e7983 */ /* 0x002ea80000300a00 */
[----:B------:R0:W5:Y:S01]  /*4a9c0*/  LDL.LU.64 R28, [R1+0x2498] ;  /* 0x00249800011c7983 */ /* 0x0001620000300a00 */
[----:B--2---:R-:W-:-:S15]  /*4a9d0*/  HMMA.16816.F32.BF16 R32, R12, R30, R32 ;  /* 0x0000001e0c20723c */ /* 0x004fde0000041820 */
[----:B------:R-:W-:-:S08]  /*4a9e0*/  NOP ;  /* 0x0000000000007918 */ /* 0x000fd00000000000 */
        /* <DEDUP_REMOVED lines=8> */
[----:B-1----:R-:W2:Y:S01]  /*4aa70*/  LDL.LU.64 R6, [R1+0x628] ;  /* 0x0006280001067983 */ /* 0x002ea20000300a00 */
[C---:B------:R-:W-:Y:S06]  /*4aa80*/  HMMA.16816.F32.BF16 R16, R12.reuse, R38, R16 ;  /* 0x000000260c10723c */ /* 0x040fec0000041810 */
[C---:B------:R-:W-:Y:S06]  /*4aa90*/  HMMA.16816.F32.BF16 R8, R12.reuse, R42, R8 ;  /* 0x0000002a0c08723c */ /* 0x040fec0000041808 */
[----:B------:R-:W-:Y:S01]  /*4aaa0*/  HMMA.16816.F32.BF16 R48, R12, R46, R48 ;  /* 0x0000002e0c30723c */ /* 0x000fe20000041830 */
[----:B--2---:R1:W-:Y:S04]  /*4aab0*/  STL.64 [R1+0x23d0], R6 ;  /* 0x0023d00601007387 */ /* 0x0043e80000100a00 */
[----:B------:R-:W2:Y:S04]  /*4aac0*/  LDL.LU R4, [R1+0x70] ;  /* 0x0000700001047983 */ /* 0x000ea80000300800 */
[----:B------:R-:W2:Y:S04]  /*4aad0*/  LDL.LU R5, [R1+0x74] ;  /* 0x0000740001057983 */ /* 0x000ea80000300800 */
[----:B-1----:R-:W2:Y:S04]  /*4aae0*/  LDL.LU R6, [R1+0x78] ;  /* 0x0000780001067983 */ /* 0x002ea80000300800 */
[----:B------:R-:W2:Y:S04]  /*4aaf0*/  LDL.LU R7, [R1+0x7c] ;  /* 0x00007c0001077983 */ /* 0x000ea80000300800 */
[----:B------:R-:W-:Y:S04]  /*4ab00*/  STL.64 [R1+0x450], R16 ;  /* 0x0004501001007387 */ /* 0x000fe80000100a00 */
[----:B------:R1:W-:Y:S04]  /*4ab10*/  STL.64 [R1+0x458], R18 ;  /* 0x0004581201007387 */ /* 0x0003e80000100a00 */
[----:B-1----:R0:W5:Y:S04]  /*4ab20*/  LDL.LU R18, [R1+0x2480] ;  /* 0x0024800001127983 */ /* 0x0021680000300800 */
[----:B------:R1:W-:Y:S04]  /*4ab30*/  STL.64 [R1+0x310], R8 ;  /* 0x0003100801007387 */ /* 0x0003e80000100a00 */
[----:B------:R3:W-:Y:S01]  /*4ab40*/  STL.64 [R1+0x318], R10 ;  /* 0x0003180a01007387 */ /* 0x0007e20000100a00 */
[----:B------:R-:W-:-:S02]  /*4ab50*/  IMAD.MOV.U32 R17, RZ, RZ, R50 ;  /* 0x000000ffff117224 */ /* 0x000fc400078e0032 */
[----:B------:R-:W-:Y:S01]  /*4ab60*/  IMAD.MOV.U32 R16, RZ, RZ, R48 ;  /* 0x000000ffff107224 */ /* 0x000fe200078e0030 */
[----:B-1----:R-:W1:Y:S01]  /*4ab70*/  LDC R8, c[0x0][0x238] ;  /* 0x00008e00ff087b82 */ /* 0x002e620000000800 */
[----:B---3--:R-:W3:Y:S04]  /*4ab80*/  LDL.LU.64 R10, [R1+0x620] ;  /* 0x00062000010a7983 */ /* 0x008ee80000300a00 */
[----:B------:R-:W-:Y:S04]  /*4ab90*/  STL.64 [R1+0x2d0], R48 ;  /* 0x0002d03001007387 */ /* 0x000fe80000100a00 */
[----:B------:R4:W-:Y:S04]  /*4aba0*/  STL.64 [R1+0x2d8], R50 ;  /* 0x0002d83201007387 */ /* 0x0009e80000100a00 */
[----:B----4-:R-:W4:Y:S04]  /*4abb0*/  LDL.LU.64 R50, [R1+0x2478] ;  /* 0x0024780001327983 */ /* 0x010f280000300a00 */
[----:B------:R0:W5:Y:S01]  /*4abc0*/  LDL.LU.64 R48, [R1+0x2470] ;  /* 0x0024700001307983 */ /* 0x0001620000300a00 */
[----:B----4-:R-:W-:Y:S03]  /*4abd0*/  HMMA.16816.F32.BF16 R12, R12, R50, R20 ;  /* 0x000000320c0c723c */ /* 0x010fe60000041814 */
[----:B------:R-:W4:Y:S04]  /*4abe0*/  LDL.LU.64 R22, [R1+0x2468] ;  /* 0x0024680001167983 */ /* 0x000f280000300a00 */
[----:B------:R-:W4:-:S15]  /*4abf0*/  LDL.LU.64 R20, [R1+0x2460] ;  /* 0x0024600001147983 */ /* 0x000f1e0000300a00 */
[----:B------:R-:W-:-:S01]  /*4ac00*/  NOP ;  /* 0x0000000000007918 */ /* 0x000fc20000000000 */
[----:B------:R0:W-:Y:S04]  /*4ac10*/  STL.64 [R1+0x2e0], R12 ;  /* 0x0002e00c01007387 */ /* 0x0001e80000100a00 */
[----:B------:R1:W-:Y:S04]  /*4ac20*/  STL.64 [R1+0x2e8], R14 ;  /* 0x0002e80e01007387 */ /* 0x0003e80000100a00 */
[----:B0-----:R-:W3:Y:S04]  /*4ac30*/  LDL.LU R12, [R1] ;  /* 0x00000000010c7983 */ /* 0x001ee80000300800 */
        /* <DEDUP_REMOVED lines=45> */
[----:B----4-:R-:W-:Y:S02]  /*4af10*/  HMMA.16816.F32.BF16 R20, R20, R50, R24 ;  /* 0x000000321414723c */ /* 0x010fe40000041818 */
[----:B------:R-:W2:Y:S04]  /*4af20*/  LDL.LU.64 R26, [R1+0x23e8] ;  /* 0x0023e800011a7983 */ /* 0x000ea80000300a00 */
[----:B------:R-:W2:-:S15]  /*4af30*/  LDL.LU.64 R24, [R1+0x23e0] ;  /* 0x0023e00001187983 */ /* 0x000e9e0000300a00 */
[----:B------:R-:W-:-:S02]  /*4af40*/  NOP ;  /* 0x0000000000007918 */ /* 0x000fc40000000000 */
[----:B------:R0:W-:Y:S04]  /*4af50*/  STL.64 [R1+0x350], R20 ;  /* 0x0003501401007387 */ /* 0x0001e80000100a00 */
[----:B------:R1:W-:Y:S04]  /*4af60*/  STL.64 [R1+0x358], R22 ;  /* 0x0003581601007387 */ /* 0x0003e80000100a00 */
[----:B0-----:R-:W4:Y:S01]  /*4af70*/  LDL.LU R20, [R1+0x10] ;  /* 0x0000100001147983 */ /* 0x001f220000300800 */
[----:B------:R-:W-:-:S03]  /*4af80*/  IMAD.MOV.U32 R21, RZ, RZ, R0 ;  /* 0x000000ffff157224 */ /* 0x000fc600078e0000 */
[----:B------:R-:W3:Y:S01]  /*4af90*/  LDL.LU R0, [R1+0x23dc] ;  /* 0x0023dc0001007983 */ /* 0x000ee20000300800 */
[----:B-1----:R-:W-:-:S03]  /*4afa0*/  IMAD.MOV.U32 R22, RZ, RZ, R2 ;  /* 0x000000ffff167224 */ /* 0x002fc600078e0002 */
[----:B------:R-:W3:Y:S01]  /*4afb0*/  LDL.LU R2, [R1+0x23d8] ;  /* 0x0023d80001027983 */ /* 0x000ee20000300800 */
[----:B--2---:R-:W-:Y:S03]  /*4afc0*/  HMMA.16816.F32.BF16 R56, R24, R58, R4 ;  /* 0x0000003a1838723c */ /* 0x004fe60000041804 */
[----:B------:R-:W2:-:S15]  /*4afd0*/  LDL.LU.64 R6, [R1+0x23d0] ;  /* 0x0023d00001067983 */ /* 0x000e9e0000300a00 */
[----:B------:R-:W-:-:S05]  /*4afe0*/  NOP ;  /* 0x0000000000007918 */ /* 0x000fca0000000000 */
[----:B------:R-:W-:Y:S04]  /*4aff0*/  STL.64 [R1+0x650], R56 ;  /* 0x0006503801007387 */ /* 0x000fe80000100a00 */
[----:B------:R0:W-:Y:S04]  /*4b000*/  STL.64 [R1+0x658], R58 ;  /* 0x0006583a01007387 */ /* 0x0001e80000100a00 */
[----:B0-----:R-:W4:Y:S04]  /*4b010*/  LDL.LU.64 R58, [R1+0x23c8] ;  /* 0x0023c800013a7983 */ /* 0x001f280000300a00 */
[----:B------:R-:W4:Y:S02]  /*4b020*/  LDL.LU.64 R56, [R1+0x23c0] ;  /* 0x0023c00001387983 */ /* 0x000f240000300a00 */
[----:B----4-:R-:W-:Y:S02]  /*4b030*/  HMMA.16816.F32.BF16 R52, R24, R54, R56 ;  /* 0x000000361834723c */ /* 0x010fe40000041838 */
[----:B------:R-:W4:Y:S04]  /*4b040*/  LDL.LU.64 R58, [R1+0x23b8] ;  /* 0x0023b800013a7983 */ /* 0x000f280000300a00 */
[----:B------:R-:W4:-:S15]  /*4b050*/  LDL.LU.64 R56, [R1+0x23b0] ;  /* 0x0023b00001387983 */ /* 0x000f1e0000300a00 */
[----:B------:R-:W-:-:S02]  /*4b060*/  NOP ;  /* 0x0000000000007918 */ /* 0x000fc40000000000 */
[----:B------:R-:W-:Y:S04]  /*4b070*/  STL.64 [R1+0x580], R52 ;  /* 0x0005803401007387 */ /* 0x000fe80000100a00 */
[----:B------:R0:W-:Y:S04]  /*4b080*/  STL.64 [R1+0x588], R54 ;  /* 0x0005883601007387 */ /* 0x0001e80000100a00 */
[----:B0-----:R-:W3:Y:S04]  /*4b090*/  LDL.LU.64 R54, [R1+0x23a8] ;  /* 0x0023a80001367983 */ /* 0x001ee80000300a00 */
[----:B------:R-:W3:Y:S01]  /*4b0a0*/  LDL.LU.64 R52, [R1+0x23a0] ;  /* 0x0023a00001347983 */ /* 0x000ee20000300a00 */
[C---:B----4-:R-:W-:Y:S06]  /*4b0b0*/  HMMA.16816.F32.BF16 R56, R24.reuse, R34, R56 ;  /* 0x000000221838723c */ /* 0x050fec0000041838 */
[----:B---3--:R-:W-:-:S15]  /*4b0c0*/  HMMA.16816.F32.BF16 R52, R24, R30, R52 ;  /* 0x0000001e1834723c */ /* 0x008fde0000041834 */
[----:B------:R-:W-:-:S08]  /*4b0d0*/  NOP ;  /* 0x0000000000007918 */ /* 0x000fd00000000000 */
[----:B------:R-:W-:Y:S04]  /*4b0e0*/  STL.64 [R1+0x4c0], R52 ;  /* 0x0004c03401007387 */ /* 0x000fe80000100a00 */
[----:B------:R0:W-:Y:S04]  /*4b0f0*/  STL.64 [R1+0x4c8], R54 ;  /* 0x0004c83601007387 */ /* 0x0001e80000100a00 */
[----:B0-----:R-:W3:Y:S04]  /*4b100*/  LDL.LU.64 R54, [R1+0x2398] ;  /* 0x0023980001367983 */ /* 0x001ee80000300a00 */
[----:B------:R-:W3:Y:S04]  /*4b110*/  LDL.LU.64 R52, [R1+0x2390] ;  /* 0x0023900001347983 */ /* 0x000ee80000300a00 */
[----:B------:R-:W-:Y:S04]  /*4b120*/  STL.64 [R1+0x3a0], R56 ;  /* 0x0003a03801007387 */ /* 0x000fe80000100a00 */
[----:B------:R0:W-:Y:S04]  /*4b130*/  STL.64 [R1+0x3a8], R58 ;  /* 0x0003a83a01007387 */ /* 0x0001e80000100a00 */
[----:B0-----:R-:W4:Y:S04]  /*4b140*/  LDL.LU.64 R58, [R1+0x2388] ;  /* 0x00238800013a7983 */ /* 0x001f280000300a00 */
[----:B------:R-:W4:Y:S01]  /*4b150*/  LDL.LU.64 R56, [R1+0x2380] ;  /* 0x0023800001387983 */ /* 0x000f220000300a00 */
[----:B------:R-:W-:-:S03]  /*4b160*/  IMAD.MOV.U32 R23, RZ, RZ, R3 ;  /* 0x000000ffff177224 */ /* 0x000fc600078e0003 */
[----:B------:R-:W2:Y:S04]  /*4b170*/  LDL.LU R35, [R1+0xb64] ;  /* 0x000b640001237983 */ /* 0x000ea80000300800 */
[----:B------:R-:W-:-:S15]  /*4b180*/  HMMA.16816.F32.BF16 R20, R24, R38, R20 ;  /* 0x000000261814723c */ /* 0x000fde0000041814 */
[----:B------:R-:W-:-:S08]  /*4b190*/  NOP ;  /* 0x0000000000007918 */ /* 0x000fd00000000000 */
[----:B------:R-:W-:Y:S04]  /*4b1a0*/  STL.64 [R1+0x3b0], R20 ;  /* 0x0003b01401007387 */ /* 0x000fe80000100a00 */
[----:B------:R0:W-:Y:S02]  /*4b1b0*/  STL.64 [R1+0x3b8], R22 ;  /* 0x0003b81601007387 */ /* 0x0001e40000100a00 */
[----:B0-----:R-:W-:-:S15]  /*4b1c0*/  HMMA.16816.F32.BF16 R20, R24, R42, R12 ;  /* 0x0000002a1814723c */ /* 0x001fde000004180c */
[----:B------:R-:W-:-:S08]  /*4b1d0*/  NOP ;  /* 0x0000000000007918 */ /* 0x000fd00000000000 */
[----:B------:R-:W-:Y:S04]  /*4b1e0*/  STL.64 [R1+0x3c0], R20 ;  /* 0x0003c01401007387 */ /* 0x000fe80000100a00 */
[----:B------:R0:W-:Y:S01]  /*4b1f0*/  STL.64 [R1+0x3c8], R22 ;  /* 0x0003c81601007387 */ /* 0x0001e20000100a00 */
[----:B------:R-:W-:-:S03]  /*4b200*/  IMAD.MOV.U32 R12, RZ, RZ, R20 ;  /* 0x000000ffff0c7224 */ /* 0x000fc600078e0014 */
[----:B0-----:R-:W2:Y:S04]  /*4b210*/  LDL.LU R23, [R1+0x20d8] ;  /* 0x0020d80001177983 */ /* 0x001ea80000300800 */
[----:B------:R-:W2:Y:S04]  /*4b220*/  LDL.LU R20, [R1+0x20d0] ;  /* 0x0020d00001147983 */ /* 0x000ea80000300800 */
[----:B------:R-:W2:Y:S04]  /*4b230*/  LDL.LU R3, [R1+0x20c8] ;  /* 0x0020c80001037983 */ /* 0x000ea80000300800 */
[----:B------:R-:W2:Y:S04]  /*4b240*/  LDL.LU R43, [R1+0x20b8] ;  /* 0x0020b800012b7983 */ /* 0x000ea80000300800 */
[----:B------:R-:W2:Y:S04]  /*4b250*/  LDL.LU R39, [R1+0x20b0] ;  /* 0x0020b00001277983 */ /* 0x000ea80000300800 */
[----:B------:R-:W2:Y:S04]  /*4b260*/  LDL.LU R30, [R1+0x20d4] ;  /* 0x0020d400011e7983 */ /* 0x000ea80000300800 */
[----:B------:R-:W2:Y:S04]  /*4b270*/  LDL.LU R31, [R1+0x20a8] ;  /* 0x0020a800011f7983 */ /* 0x000ea80000300800 */
[----:B------:R-:W2:Y:S01]  /*4b280*/  LDL.LU R21, [R1+0x20cc] ;  /* 0x0020cc0001157983 */ /* 0x000ea20000300800 */
[----:B----4-:R-:W-:-:S15]  /*4b290*/  HMMA.16816.F32.BF16 R56, R24, R46, R56 ;  /* 0x0000002e1838723c */ /* 0x010fde0000041838 */
[----:B------:R-:W-:-:S08]  /*4b2a0*/  NOP ;  /* 0x0000000000007918 */ /* 0x000fd00000000000 */
[----:B------:R0:W-:Y:S04]  /*4b2b0*/  STL.64 [R1+0x3e0], R56 ;  /* 0x0003e03801007387 */ /* 0x0001e80000100a00 */
[----:B------:R1:W-:Y:S04]  /*4b2c0*/  STL.64 [R1+0x3e8], R58 ;  /* 0x0003e83a01007387 */ /* 0x0003e80000100a00 */
[----:B------:R-:W4:Y:S01]  /*4b2d0*/  LDL.LU.64 R46, [R1+0x618] ;  /* 0x00061800012e7983 */ /* 0x000f220000300a00 */
[----:B------:R-:W-:Y:S02]  /*4b2e0*/  IMAD.MOV.U32 R38, RZ, RZ, R57 ;  /* 0x000000ffff267224 */ /* 0x000fe400078e0039 */
[----:B------:R-:W-:-:S02]  /*4b2f0*/  IMAD.MOV.U32 R14, RZ, RZ, R56 ;  /* 0x000000ffff0e7224 */ /* 0x000fc400078e0038 */
[----:B0-----:R-:W4:Y:S01]  /*4b300*/  LDL.LU.64 R56, [R1+0x610] ;  /* 0x0006100001387983 */ /* 0x001f220000300a00 */
[----:B------:R-:W-:Y:S01]  /*4b310*/  IMAD.MOV.U32 R42, RZ, RZ, R59 ;  /* 0x000000ffff2a7224 */ /* 0x000fe200078e003b */
[----:B---3--:R-:W-:Y:S01]  /*4b320*/  HMMA.16816.F32.BF16 R24, R24, R50, R52 ;  /* 0x000000321818723c */ /* 0x008fe20000041834 */
[----:B-1----:R-:W0:Y:S08]  /*4b330*/  LDC R59, c[0x0][0x230] ;  /* 0x00008c00ff3b7b82 */ /* 0x002e300000000800 */
[----:B------:R-:W1:Y:S01]  /*4b340*/  LDC R53, c[0x0][0x238] ;  /* 0x00008e00ff357b82 */ /* 0x000e620000000800 */
[----:B------:R-:W-:-:S02]  /*4b350*/  IMAD.MOV.U32 R15, RZ, RZ, R58 ;  /* 0x000000ffff0f7224 */ /* 0x000fc400078e003a */
[----:B------:R-:W3:Y:S01]  /*4b360*/  LDL.LU R58, [R1+0x20c0] ;  /* 0x0020c000013a7983 */ /* 0x000ee20000300800 */
[----:B------:R-:W-:Y:S02]  /*4b370*/  IMAD.SHL.U32 R8, R8, 0x80, RZ ;  /* 0x0000008008087824 */ /* 0x000fe400078e00ff */
[----:B------:R-:W-:Y:S02]  /*4b380*/  IMAD.MOV.U32 R13, RZ, RZ, R22 ;  /* 0x000000ffff0d7224 */ /* 0x000fe400078e0016 */
[----:B------:R-:W3:Y:S01]  /*4b390*/  LDL.LU R22, [R1+0x20a0] ;  /* 0x0020a00001167983 */ /* 0x000ee20000300800 */
[----:B------:R-:W-:-:S05]  /*4b3a0*/  IMAD.SHL.U32 R8, R8, 0x2, RZ ;  /* 0x0000000208087824 */ /* 0x000fca00078e00ff */
[-C--:B--2---:R-:W-:Y:S01]  /*4b3b0*/  IADD3 R4, P0, R6, R8.reuse, RZ ;  /* 0x0000000806047210 */ /* 0x084fe20007f1e0ff */
[----:B------:R-:W-:Y:S02]  /*4b3c0*/  VIADD R35, R35, 0x1 ;  /* 0x0000000123237836 */ /* 0x000fe40000000000 */
[----:B0-----:R-:W-:Y:S02]  /*4b3d0*/  VIADD R59, R59, 0x7f ;  /* 0x0000007f3b3b7836 */ /* 0x001fe40000000000 */
[----:B-1----:R-:W-:Y:S02]  /*4b3e0*/  IMAD.SHL.U32 R53, R53, 0x80, RZ ;  /* 0x0000008035357824 */ /* 0x002fe400078e00ff */
[----:B------:R-:W-:Y:S01]  /*4b3f0*/  IMAD.X R6, R7, 0x1, R2, P0 ;  /* 0x0000000107067824 */ /* 0x000fe200000e0602 */
[----:B------:R-:W-:Y:S01]  /*4b400*/  SHF.R.S32.HI R34, RZ, 0x1f, R59 ;  /* 0x0000001fff227819 */ /* 0x000fe2000001143b */
[----:B------:R-:W-:Y:S01]  /*4b410*/  IMAD.SHL.U32 R53, R53, 0x2, RZ ;  /* 0x0000000235357824 */ /* 0x000fe200078e00ff */
[----:B------:R-:W-:-:S02]  /*4b420*/  IADD3 R5, P0, R10, R8, RZ ;  /* 0x000000080a057210 */ /* 0x000fc40007f1e0ff */
[----:B------:R-:W-:Y:S01]  /*4b430*/  LEA.HI R34, R34, R59, RZ, 0x7 ;  /* 0x0000003b22227211 */ /* 0x000fe200078f38ff */
[----:B------:R-:W-:Y:S04]  /*4b440*/  STL.64 [R1+0x3d0], R24 ;  /* 0x0003d01801007387 */ /* 0x000fe80000100a00 */
[----:B------:R-:W-:Y:S04]  /*4b450*/  STL.64 [R1+0x3d8], R26 ;  /* 0x0003d81a01007387 */ /* 0x000fe80000100a00 */
[----:B------:R-:W-:Y:S01]  /*4b460*/  STL [R1+0xb64], R35 ;  /* 0x000b642301007387 */ /* 0x000fe20000100800 */
[----:B------:R-:W-:-:S02]  /*4b470*/  SHF.R.S32.HI R34, RZ, 0x7, R34 ;  /* 0x00000007ff227819 */ /* 0x000fc40000011422 */
[----:B------:R-:W-:Y:S01]  /*4b480*/  IADD3 R23, P6, R23, R53, RZ ;  /* 0x0000003517177210 */ /* 0x000fe20007fde0ff */
[----:B------:R-:W-:Y:S01]  /*4b490*/  IMAD.X R11, R11, 0x1, R2, P0 ;  /* 0x000000010b0b7824 */ /* 0x000fe200000e0602 */
[----:B------:R-:W-:-:S03]  /*4b4a0*/  ISETP.NE.U32.AND P0, PT, R35, R34, PT ;  /* 0x000000222300720c */ /* 0x000fc60003f05070 */
[----:B------:R0:W-:Y:S04]  /*4b4b0*/  STL [R1+0x20d8], R23 ;  /* 0x0020d81701007387 */ /* 0x0001e80000100800 */
[----:B0-----:R-:W2:Y:S04]  /*4b4c0*/  LDL.LU R23, [R1+0x20c4] ;  /* 0x0020c40001177983 */ /* 0x001ea80000300800 */
[----:B------:R-:W2:Y:S04]  /*4b4d0*/  LDL.LU R59, [R1+0x2098] ;  /* 0x00209800013b7983 */ /* 0x000ea80000300800 */
[----:B------:R-:W2:Y:S01]  /*4b4e0*/  LDL.LU R34, [R1+0x20bc] ;  /* 0x0020bc0001227983 */ /* 0x000ea20000300800 */
[----:B----4-:R-:W-:-:S05]  /*4b4f0*/  IADD3 R7, P1, R46, R8, RZ ;  /* 0x000000082e077210 */ /* 0x010fca0007f3e0ff */
[----:B------:R-:W-:Y:S01]  /*4b500*/  IMAD.X R9, R47, 0x1, R2, P1 ;  /* 0x000000012f097824 */ /* 0x000fe200008e0602 */
[----:B------:R-:W-:Y:S02]  /*4b510*/  IADD3 R20, P1, R20, R53, RZ ;  /* 0x0000003514147210 */ /* 0x000fe40007f3e0ff */
[----:B------:R-:W-:-:S03]  /*4b520*/  IADD3 R8, P2, R56, R8, RZ ;  /* 0x0000000838087210 */ /* 0x000fc60007f5e0ff */
[----:B------:R0:W-:Y:S04]  /*4b530*/  STL [R1+0x20d0], R20 ;  /* 0x0020d01401007387 */ /* 0x0001e80000100800 */
[----:B------:R-:W4:Y:S01]  /*4b540*/  LDL.LU R35, [R1+0x2090] ;  /* 0x0020900001237983 */ /* 0x000f220000300800 */
[----:B------:R-:W-:Y:S01]  /*4b550*/  IMAD.X R10, R57, 0x1, R2, P2 ;  /* 0x00000001390a7824 */ /* 0x000fe200010e0602 */
[----:B------:R-:W-:-:S05]  /*4b560*/  IADD3 R3, P2, R3, R53, RZ ;  /* 0x0000003503037210 */ /* 0x000fca0007f5e0ff */
[----:B------:R1:W-:Y:S04]  /*4b570*/  STL [R1+0x20c8], R3 ;  /* 0x0020c80301007387 */ /* 0x0003e80000100800 */
[----:B0-----:R-:W4:Y:S04]  /*4b580*/  LDL.LU R20, [R1+0x20b4] ;  /* 0x0020b40001147983 */ /* 0x001f280000300800 */
[----:B-1----:R-:W4:Y:S01]  /*4b590*/  LDL.LU R3, [R1+0x2088] ;  /* 0x0020880001037983 */ /* 0x002f220000300800 */
[-C--:B---3--:R-:W-:Y:S02]  /*4b5a0*/  IADD3 R58, P3, R58, R53.reuse, RZ ;  /* 0x000000353a3a7210 */ /* 0x088fe40007f7e0ff */
[----:B------:R-:W-:-:S02]  /*4b5b0*/  IADD3 R43, P4, R43, R53, RZ ;  /* 0x000000352b2b7210 */ /* 0x000fc40007f9e0ff */
[-C--:B------:R-:W-:Y:S01]  /*4b5c0*/  IADD3 R39, P5, R39, R53.reuse, RZ ;  /* 0x0000003527277210 */ /* 0x080fe20007fbe0ff */
[--C-:B------:R-:W-:Y:S01]  /*4b5d0*/  IMAD.X R30, R30, 0x1, R2.reuse, P6 ;  /* 0x000000011e1e7824 */ /* 0x100fe200030e0602 */
[----:B------:R-:W-:Y:S01]  /*4b5e0*/  IADD3 R31, P6, R31, R53, RZ ;  /* 0x000000351f1f7210 */ /* 0x000fe20007fde0ff */
[----:B------:R-:W-:Y:S04]  /*4b5f0*/  STL [R1+0x20c0], R58 ;  /* 0x0020c03a01007387 */ /* 0x000fe80000100800 */
[----:B------:R-:W-:Y:S04]  /*4b600*/  STL [R1+0x20b8], R43 ;  /* 0x0020b82b01007387 */ /* 0x000fe80000100800 */
[----:B------:R-:W-:Y:S01]  /*4b610*/  STL [R1+0x20b0], R39 ;  /* 0x0020b02701007387 */ /* 0x000fe20000100800 */
[----:B------:R-:W-:-:S03]  /*4b620*/  IMAD.X R21, R21, 0x1, R2, P1 ;  /* 0x0000000115157824 */ /* 0x000fc600008e0602 */
[----:B------:R-:W3:Y:S01]  /*4b630*/  LDL.LU R25, [R1+0x20ac] ;  /* 0x0020ac0001197983 */ /* 0x000ee20000300800 */
[----:B------:R-:W-:-:S03]  /*4b640*/  IMAD.MOV.U32 R50, RZ, RZ, R26 ;  /* 0x000000ffff327224 */ /* 0x000fc600078e001a */
[----:B------:R-:W-:Y:S04]  /*4b650*/  STL [R1+0x20d4], R30 ;  /* 0x0020d41e01007387 */ /* 0x000fe80000100800 */
[----:B------:R-:W3:Y:S04]  /*4b660*/  LDL.LU R26, [R1+0x2080] ;  /* 0x00208000011a7983 */ /* 0x000ee80000300800 */
[----:B------:R-:W-:Y:S04]  /*4b670*/  STL [R1+0x20a8], R31 ;  /* 0x0020a81f01007387 */ /* 0x000fe80000100800 */
[----:B------:R-:W3:Y:S04]  /*4b680*/  LDL.LU R27, [R1+0x20a4] ;  /* 0x0020a400011b7983 */ /* 0x000ee80000300800 */
[----:B------:R0:W-:Y:S04]  /*4b690*/  STL [R1+0x20cc], R21 ;  /* 0x0020cc1501007387 */ /* 0x0001e80000100800 */
[----:B------:R-:W3:Y:S01]  /*4b6a0*/  LDL.LU R51, [R1+0x2078] ;  /* 0x0020780001337983 */ /* 0x000ee20000300800 */
[----:B------:R-:W-:-:S03]  /*4b6b0*/  IADD3 R22, P1, R22, R53, RZ ;  /* 0x0000003516167210 */ /* 0x000fc60007f3e0ff */
[----:B0-----:R-:W3:Y:S04]  /*4b6c0*/  LDL.LU R21, [R1+0x209c] ;  /* 0x00209c0001157983 */ /* 0x001ee80000300800 */
[----:B------:R-:W3:Y:S04]  /*4b6d0*/  LDL.LU R52, [R1+0x2070] ;  /* 0x0020700001347983 */ /* 0x000ee80000300800 */
[----:B------:R-:W3:Y:S04]  /*4b6e0*/  LDL.LU R54, [R1+0x2094] ;  /* 0x0020940001367983 */ /* 0x000ee80000300800 */
[----:B------:R-:W3:Y:S04]  /*4b6f0*/  LDL.LU R55, [R1+0x2068] ;  /* 0x0020680001377983 */ /* 0x000ee80000300800 */
[----:B------:R0:W-:Y:S04]  /*4b700*/  STL [R1+0x20a0], R22 ;  /* 0x0020a01601007387 */ /* 0x0001e80000100800 */
[----:B------:R-:W3:Y:S04]  /*4b710*/  LDL.LU R46, [R1+0x208c] ;  /* 0x00208c00012e7983 */ /* 0x000ee80000300800 */
[----:B------:R-:W3:Y:S04]  /*4b720*/  LDL.LU R47, [R1+0x2060] ;  /* 0x00206000012f7983 */ /* 0x000ee80000300800 */
[----:B------:R-:W3:Y:S04]  /*4b730*/  LDL.LU R56, [R1+0x2084] ;  /* 0x0020840001387983 */ /* 0x000ee80000300800 */
[----:B------:R-:W3:Y:S04]  /*4b740*/  LDL.LU R57, [R1+0x2058] ;  /* 0x0020580001397983 */ /* 0x000ee80000300800 */
[----:B------:R-:W3:Y:S04]  /*4b750*/  LDL.LU R43, [R1+0x207c] ;  /* 0x00207c00012b7983 */ /* 0x000ee80000300800 */
[----:B------:R-:W3:Y:S04]  /*4b760*/  LDL.LU R39, [R1+0x2050] ;  /* 0x0020500001277983 */ /* 0x000ee80000300800 */
[----:B------:R-:W3:Y:S04]  /*4b770*/  LDL.LU R30, [R1+0x2074] ;  /* 0x00207400011e7983 */ /* 0x000ee80000300800 */
[----:B0-----:R-:W3:Y:S01]  /*4b780*/  LDL.LU R22, [R1+0x2048] ;  /* 0x0020480001167983 */ /* 0x001ee20000300800 */
[--C-:B--2---:R-:W-:Y:S01]  /*4b790*/  IMAD.X R23, R23, 0x1, R2.reuse, P2 ;  /* 0x0000000117177824 */ /* 0x104fe200010e0602 */
[-C--:B------:R-:W-:Y:S01]  /*4b7a0*/  IADD3 R59, P2, R59, R53.reuse, RZ ;  /* 0x000000353b3b7210 */ /* 0x080fe20007f5e0ff */
[----:B------:R-:W-:Y:S01]  /*4b7b0*/  IMAD.X R34, R34, 0x1, R2, P3 ;  /* 0x0000000122227824 */ /* 0x000fe200018e0602 */
[----:B------:R-:W2:Y:S04]  /*4b7c0*/  LDL.LU R31, [R1+0x206c] ;  /* 0x00206c00011f7983 */ /* 0x000ea80000300800 */
[----:B------:R0:W-:Y:S04]  /*4b7d0*/  STL [R1+0x20c4], R23 ;  /* 0x0020c41701007387 */ /* 0x0001e80000100800 */
[----:B0-----:R-:W2:Y:S04]  /*4b7e0*/  LDL.LU R23, [R1+0x2040] ;  /* 0x0020400001177983 */ /* 0x001ea80000300800 */
[----:B------:R0:W-:Y:S04]  /*4b7f0*/  STL [R1+0x2098], R59 ;  /* 0x0020983b01007387 */ /* 0x0001e80000100800 */
[----:B------:R1:W-:Y:S04]  /*4b800*/  STL [R1+0x20bc], R34 ;  /* 0x0020bc2201007387 */ /* 0x0003e80000100800 */
[----:B------:R-:W2:Y:S01]  /*4b810*/  LDL.LU R58, [R1+0x2064] ;  /* 0x00206400013a7983 */ /* 0x000ea20000300800 */
[----:B----4-:R-:W-:-:S05]  /*4b820*/  IADD3 R35, P3, R35, R53, RZ ;  /* 0x0000003523237210 */ /* 0x010fca0007f7e0ff */
[----:B------:R4:W-:Y:S04]  /*4b830*/  STL [R1+0x2090], R35 ;  /* 0x0020902301007387 */ /* 0x0009e80000100800 */
[----:B0-----:R-:W2:Y:S01]  /*4b840*/  LDL.LU R59, [R1+0x2038] ;  /* 0x00203800013b7983 */ /* 0x001ea20000300800 */
[----:B------:R-:W-:-:S05]  /*4b850*/  IMAD.X R20, R20, 0x1, R2, P4 ;  /* 0x0000000114147824 */ /* 0x000fca00020e0602 */
[----:B------:R0:W-:Y:S04]  /*4b860*/  STL [R1+0x20b4], R20 ;  /* 0x0020b41401007387 */ /* 0x0001e80000100800 */
[----:B-1----:R-:W2:Y:S01]  /*4b870*/  LDL.LU R34, [R1+0x205c] ;  /* 0x00205c0001227983 */ /* 0x002ea20000300800 */
[----:B------:R-:W-:-:S05]  /*4b880*/  IADD3 R3, P4, R3, R53, RZ ;  /* 0x0000003503037210 */ /* 0x000fca0007f9e0ff */
[----:B------:R1:W-:Y:S04]  /*4b890*/  STL [R1+0x2088], R3 ;  /* 0x0020880301007387 */ /* 0x0003e80000100800 */
[----:B----4-:R-:W4:Y:S04]  /*4b8a0*/  LDL.LU R35, [R1+0x2030] ;  /* 0x0020300001237983 */ /* 0x010f280000300800 */
[----:B0-----:R-:W4:Y:S04]  /*4b8b0*/  LDL.LU R20, [R1+0x2054] ;  /* 0x0020540001147983 */ /* 0x001f280000300800 */
[----:B-1----:R-:W4:Y:S01]  /*4b8c0*/  LDL.LU R3, [R1+0x2028] ;  /* 0x0020280001037983 */ /* 0x002f220000300800 */
[--C-:B---3--:R-:W-:Y:S01]  /*4b8d0*/  IMAD.X R25, R25, 0x1, R2.reuse, P5 ;  /* 0x0000000119197824 */ /* 0x108fe200028e0602 */
[----:B------:R-:W-:Y:S01]  /*4b8e0*/  IADD3 R26, P5, R26, R53, RZ ;  /* 0x000000351a1a7210 */ /* 0x000fe20007fbe0ff */
[----:B------:R-:W-:-:S03]  /*4b8f0*/  IMAD.X R27, R27, 0x1, R2, P6 ;  /* 0x000000011b1b7824 */ /* 0x000fc600030e0602 */
[----:B------:R-:W-:Y:S04]  /*4b900*/  STL [R1+0x20ac], R25 ;  /* 0x0020ac1901007387 */ /* 0x000fe80000100800 */
[----:B------:R-:W-:Y:S01]  /*4b910*/  STL [R1+0x2080], R26 ;  /* 0x0020801a01007387 */ /* 0x000fe20000100800 */
[--C-:B------:R-:W-:Y:S01]  /*4b920*/  IMAD.X R21, R21, 0x1, R2.reuse, P1 ;  /* 0x0000000115157824 */ /* 0x100fe200008e0602 */
[-C--:B------:R-:W-:Y:S02]  /*4b930*/  IADD3 R51, P6, R51, R53.reuse, RZ ;  /* 0x0000003533337210 */ /* 0x080fe40007fde0ff */
[-C--:B------:R-:W-:Y:S02]  /*4b940*/  IADD3 R52, P1, R52, R53.reuse, RZ ;  /* 0x0000003534347210 */ /* 0x080fe40007f3e0ff */
[----:B------:R0:W-:Y:S04]  /*4b950*/  STL [R1+0x209c], R21 ;  /* 0x00209c1501007387 */ /* 0x0001e80000100800 */
[----:B------:R-:W-:Y:S01]  /*4b960*/  STL [R1+0x20a4], R27 ;  /* 0x0020a41b01007387 */ /* 0x000fe20000100800 */
[--C-:B------:R-:W-:Y:S01]  /*4b970*/  IMAD.X R54, R54, 0x1, R2.reuse, P2 ;  /* 0x0000000136367824 */ /* 0x100fe200010e0602 */
[-C--:B------:R-:W-:Y:S01]  /*4b980*/  IADD3 R55, P2, R55, R53.reuse, RZ ;  /* 0x0000003537377210 */ /* 0x080fe20007f5e0ff */
[--C-:B------:R-:W-:Y:S01]  /*4b990*/  IMAD.X R46, R46, 0x1, R2.reuse, P3 ;  /* 0x000000012e2e7824 */ /* 0x100fe200018e0602 */
[----:B------:R-:W-:Y:S01]  /*4b9a0*/  IADD3 R47, P3, R47, R53, RZ ;  /* 0x000000352f2f7210 */ /* 0x000fe20007f7e0ff */
[----:B0-----:R-:W3:Y:S04]  /*4b9b0*/  LDL.LU R21, [R1+0x204c] ;  /* 0x00204c0001157983 */ /* 0x001ee80000300800 */
[----:B------:R-:W-:Y:S04]  /*4b9c0*/  STL [R1+0x2078], R51 ;  /* 0x0020783301007387 */ /* 0x000fe80000100800 */
[----:B------:R-:W-:Y:S01]  /*4b9d0*/  STL [R1+0x2070], R52 ;  /* 0x0020703401007387 */ /* 0x000fe20000100800 */
[----:B------:R-:W-:-:S03]  /*4b9e0*/  IMAD.X R56, R56, 0x1, R2, P4 ;  /* 0x0000000138387824 */ /* 0x000fc600020e0602 */
[----:B------:R-:W-:Y:S01]  /*4b9f0*/  STL [R1+0x2094], R54 ;  /* 0x0020943601007387 */ /* 0x000fe20000100800 */
[----:B------:R-:W-:-:S03]  /*4ba00*/  IADD3 R57, P4, R57, R53, RZ ;  /* 0x0000003539397210 */ /* 0x000fc60007f9e0ff */
[----:B------:R-:W-:Y:S01]  /*4ba10*/  STL [R1+0x2068], R55 ;  /* 0x0020683701007387 */ /* 0x000fe20000100800 */
[--C-:B------:R-:W-:Y:S02]  /*4ba20*/  IMAD.X R43, R43, 0x1, R2.reuse, P5 ;  /* 0x000000012b2b7824 */ /* 0x100fe400028e0602 */
[----:B------:R-:W-:Y:S01]  /*4ba30*/  IMAD.X R30, R30, 0x1, R2, P6 ;  /* 0x000000011e1e7824 */ /* 0x000fe200030e0602 */
[----:B------:R-:W-:Y:S01]  /*4ba40*/  STL [R1+0x208c], R46 ;  /* 0x00208c2e01007387 */ /* 0x000fe20000100800 */
[----:B------:R-:W-:-:S03]  /*4ba50*/  IADD3 R22, P6, R22, R53, RZ ;  /* 0x0000003516167210 */ /* 0x000fc60007fde0ff */
[----:B------:R-:W-:Y:S01]  /*4ba60*/  STL [R1+0x2060], R47 ;  /* 0x0020602f01007387 */ /* 0x000fe20000100800 */
[----:B------:R-:W-:-:S03]  /*4ba70*/  IADD3 R39, P5, R39, R53, RZ ;  /* 0x0000003527277210 */ /* 0x000fc60007fbe0ff */
[----:B------:R-:W-:Y:S04]  /*4ba80*/  STL [R1+0x2084], R56 ;  /* 0x0020843801007387 */ /* 0x000fe80000100800 */
[----:B------:R-:W-:Y:S04]  /*4ba90*/  STL [R1+0x2058], R57 ;  /* 0x0020583901007387 */ /* 0x000fe80000100800 */
[----:B------:R-:W-:Y:S04]  /*4baa0*/  STL [R1+0x207c], R43 ;  /* 0x00207c2b01007387 */ /* 0x000fe80000100800 */
[----:B------:R0:W-:Y:S04]  /*4bab0*/  STL [R1+0x2048], R22 ;  /* 0x0020481601007387 */ /* 0x0001e80000100800 */
[----:B------:R1:W-:Y:S01]  /*4bac0*/  STL [R1+0x2050], R39 ;  /* 0x0020502701007387 */ /* 0x0003e20000100800 */
[--C-:B--2---:R-:W-:Y:S01]  /*4bad0*/  IMAD.X R31, R31, 0x1, R2.reuse, P1 ;  /* 0x000000011f1f7824 */ /* 0x104fe200008e0602 */
[-C--:B------:R-:W-:Y:S01]  /*4bae0*/  IADD3 R23, P1, R23, R53.reuse, RZ ;  /* 0x0000003517177210 */ /* 0x080fe20007f3e0ff */
[--C-:B------:R-:W-:Y:S01]  /*4baf0*/  IMAD.X R58, R58, 0x1, R2.reuse, P2 ;  /* 0x000000013a3a7824 */ /* 0x100fe200010e0602 */
[----:B0-----:R-:W2:Y:S04]  /*4bb00*/  LDL.LU R22, [R1+0x2020] ;  /* 0x0020200001167983 */ /* 0x001ea80000300800 */
[----:B------:R0:W-:Y:S04]  /*4bb10*/  STL [R1+0x2074], R30 ;  /* 0x0020741e01007387 */ /* 0x0001e80000100800 */
[----:B------:R-:W2:Y:S04]  /*4bb20*/  LDL.LU R43, [R1+0x2044] ;  /* 0x00204400012b7983 */ /* 0x000ea80000300800 */
[----:B-1----:R-:W2:Y:S04]  /*4bb30*/  LDL.LU R39, [R1+0x2018] ;  /* 0x0020180001277983 */ /* 0x002ea80000300800 */
[----:B------:R1:W-:Y:S04]  /*4bb40*/  STL [R1+0x206c], R31 ;  /* 0x00206c1f01007387 */ /* 0x0003e80000100800 */
[----:B0-----:R-:W2:Y:S04]  /*4bb50*/  LDL.LU R30, [R1+0x203c] ;  /* 0x00203c00011e7983 */ /* 0x001ea80000300800 */
[----:B------:R0:W-:Y:S04]  /*4bb60*/  STL [R1+0x2040], R23 ;  /* 0x0020401701007387 */ /* 0x0001e80000100800 */
[----:B-1----:R-:W2:Y:S04]  /*4bb70*/  LDL.LU R31, [R1+0x2010] ;  /* 0x00201000011f7983 */ /* 0x002ea80000300800 */
[----:B0-----:R-:W2:Y:S04]  /*4bb80*/  LDL.LU R23, [R1+0x2034] ;  /* 0x0020340001177983 */ /* 0x001ea80000300800 */
[----:B------:R-:W-:Y:S01]  /*4bb90*/  STL [R1+0x2064], R58 ;  /* 0x0020643a01007387 */ /* 0x000fe20000100800 */
[----:B------:R-:W-:Y:S01]  /*4bba0*/  IADD3 R59, P2, R59, R53, RZ ;  /* 0x000000353b3b7210 */ /* 0x000fe20007f5e0ff */
[----:B------:R-:W-:-:S04]  /*4bbb0*/  IMAD.X R34, R34, 0x1, R2, P3 ;  /* 0x0000000122227824 */ /* 0x000fc800018e0602 */
[----:B------:R-:W-:Y:S04]  /*4bbc0*/  STL [R1+0x2038], R59 ;  /* 0x0020383b01007387 */ /* 0x000fe80000100800 */
[----:B------:R-:W-:Y:S04]  /*4bbd0*/  STL [R1+0x205c], R34 ;  /* 0x00205c2201007387 */ /* 0x000fe80000100800 */
[----:B------:R-:W2:Y:S01]  /*4bbe0*/  LDL.LU R25, [R1+0x2008] ;  /* 0x0020080001197983 */ /* 0x000ea20000300800 */
[----:B----4-:R-:W-:Y:S01]  /*4bbf0*/  IADD3 R35, P3, R35, R53, RZ ;  /* 0x0000003523237210 */ /* 0x010fe20007f7e0ff */
[----:B------:R-:W-:-:S04]  /*4bc00*/  IMAD.X R20, R20, 0x1, R2, P4 ;  /* 0x0000000114147824 */ /* 0x000fc800020e0602 */
[----:B------:R-:W-:Y:S04]  /*4bc10*/  STL [R1+0x2030], R35 ;  /* 0x0020302301007387 */ /* 0x000fe80000100800 */
[----:B------:R-:W4:Y:S01]  /*4bc20*/  LDL.LU R26, [R1+0x202c] ;  /* 0x00202c00011a7983 */ /* 0x000f220000300800 */
[----:B------:R-:W-:-:S03]  /*4bc30*/  IADD3 R3, P4, R3, R53, RZ ;  /* 0x0000003503037210 */ /* 0x000fc60007f9e0ff */
[----:B------:R-:W-:Y:S04]  /*4bc40*/  STL [R1+0x2054], R20 ;  /* 0x0020541401007387 */ /* 0x000fe80000100800 */
[----:B------:R-:W4:Y:S04]  /*4bc50*/  LDL.LU R27, [R1+0x2000] ;  /* 0x00200000011b7983 */ /* 0x000f280000300800 */
[----:B------:R0:W-:Y:S04]  /*4bc60*/  STL [R1+0x2028], R3 ;  /* 0x0020280301007387 */ /* 0x0001e80000100800 */
[----:B------:R-:W4:Y:S04]  /*4bc70*/  LDL.LU R51, [R1+0x2024] ;  /* 0x0020240001337983 */ /* 0x000f280000300800 */
[----:B0-----:R-:W4:Y:S04]  /*4bc80*/  LDL.LU R3, [R1+0x1ff8] ;  /* 0x001ff80001037983 */ /* 0x001f280000300800 */
[----:B------:R-:W4:Y:S04]  /*4bc90*/  LDL.LU R52, [R1+0x201c] ;  /* 0x00201c0001347983 */ /* 0x000f280000300800 */
[----:B------:R-:W4:Y:S04]  /*4bca0*/  LDL.LU R54, [R1+0x1ff0] ;  /* 0x001ff00001367983 */ /* 0x000f280000300800 */
[----:B------:R-:W4:Y:S01]  /*4bcb0*/  LDL.LU R55, [R1+0x2014] ;  /* 0x0020140001377983 */ /* 0x000f220000300800 */
[----:B---3--:R-:W-:-:S05]  /*4bcc0*/  IMAD.X R21, R21, 0x1, R2, P5 ;  /* 0x0000000115157824 */ /* 0x008fca00028e0602 */
        /* <DEDUP_REMOVED lines=8> */
[----:B0-----:R-:W3:Y:S04]  /*4bd50*/  LDL.LU R21, [R1+0x1ff4] ;  /* 0x001ff40001157983 */ /* 0x001ee80000300800 */
[----:B------:R-:W3:Y:S01]  /*4bd60*/  LDL.LU R20, [R1+0x1fc8] ;  /* 0x001fc80001147983 */ /* 0x000ee20000300800 */
[-C--:B--2---:R-:W-:Y:S01]  /*4bd70*/  IADD3 R22, P5, R22, R53.reuse, RZ ;  /* 0x0000003516167210 */ /* 0x084fe20007fbe0ff */
[----:B------:R-:W-:Y:S01]  /*4bd80*/  IMAD.X R43, R43, 0x1, R2, P6 ;  /* 0x000000012b2b7824 */ /* 0x000fe200030e0602 */
[----:B------:R-:W-:-:S03]  /*4bd90*/  IADD3 R39, P6, R39, R53, RZ ;  /* 0x0000003527277210 */ /* 0x000fc60007fde0ff */
[----:B------:R0:W-:Y:S01]  /*4bda0*/  STL [R1+0x2020], R22 ;  /* 0x0020201601007387 */ /* 0x0001e20000100800 */
[--C-:B------:R-:W-:Y:S01]  /*4bdb0*/  IMAD.X R30, R30, 0x1, R2.reuse, P1 ;  /* 0x000000011e1e7824 */ /* 0x100fe200008e0602 */
[----:B------:R-:W-:Y:S02]  /*4bdc0*/  IADD3 R31, P1, R31, R53, RZ ;  /* 0x000000351f1f7210 */ /* 0x000fe40007f3e0ff */
[----:B0-----:R-:W2:Y:S04]  /*4bdd0*/  LDL.LU R22, [R1+0x1fec] ;  /* 0x001fec0001167983 */ /* 0x001ea80000300800 */
[----:B------:R0:W-:Y:S04]  /*4bde0*/  STL [R1+0x2044], R43 ;  /* 0x0020442b01007387 */ /* 0x0001e80000100800 */
[----:B------:R1:W-:Y:S04]  /*4bdf0*/  STL [R1+0x2018], R39 ;  /* 0x0020182701007387 */ /* 0x0003e80000100800 */
[----:B------:R-:W2:Y:S04]  /*4be00*/  LDL.LU R58, [R1+0x1fc0] ;  /* 0x001fc000013a7983 */ /* 0x000ea80000300800 */
[----:B------:R1:W-:Y:S01]  /*4be10*/  STL [R1+0x203c], R30 ;  /* 0x00203c1e01007387 */ /* 0x0003e20000100800 */
[----:B------:R-:W-:-:S03]  /*4be20*/  IMAD.X R23, R23, 0x1, R2, P2 ;  /* 0x0000000117177824 */ /* 0x000fc600010e0602 */
[----:B0-----:R-:W2:Y:S04]  /*4be30*/  LDL.LU R43, [R1+0x1fe4] ;  /* 0x001fe400012b7983 */ /* 0x001ea80000300800 */
[----:B------:R0:W-:Y:S04]  /*4be40*/  STL [R1+0x2010], R31 ;  /* 0x0020101f01007387 */ /* 0x0001e80000100800 */
[----:B-1----:R-:W2:Y:S04]  /*4be50*/  LDL.LU R39, [R1+0x1fb8] ;  /* 0x001fb80001277983 */ /* 0x002ea80000300800 */
[----:B------:R1:W-:Y:S04]  /*4be60*/  STL [R1+0x2034], R23 ;  /* 0x0020341701007387 */ /* 0x0003e80000100800 */
[----:B------:R-:W2:Y:S04]  /*4be70*/  LDL.LU R30, [R1+0x1fdc] ;  /* 0x001fdc00011e7983 */ /* 0x000ea80000300800 */
[----:B0-----:R-:W2:Y:S04]  /*4be80*/  LDL.LU R31, [R1+0x1fb0] ;  /* 0x001fb000011f7983 */ /* 0x001ea80000300800 */
[----:B-1----:R-:W2:Y:S01]  /*4be90*/  LDL.LU R23, [R1+0x1fd4] ;  /* 0x001fd40001177983 */ /* 0x002ea20000300800 */
[----:B------:R-:W-:-:S05]  /*4bea0*/  IADD3 R25, P2, R25, R53, RZ ;  /* 0x0000003519197210 */ /* 0x000fca0007f5e0ff */
[----:B------:R-:W-:Y:S01]  /*4beb0*/  STL [R1+0x2008], R25 ;  /* 0x0020081901007387 */ /* 0x000fe20000100800 */
[--C-:B----4-:R-:W-:Y:S01]  /*4bec0*/  IMAD.X R26, R26, 0x1, R2.reuse, P3 ;  /* 0x000000011a1a7824 */ /* 0x110fe200018e0602 */
[----:B------:R-:W-:Y:S01]  /*4bed0*/  IADD3 R27, P3, R27, R53, RZ ;  /* 0x000000351b1b7210 */ /* 0x000fe20007f7e0ff */
[----:B------:R-:W-:-:S03]  /*4bee0*/  IMAD.X R51, R51, 0x1, R2, P4 ;  /* 0x0000000133337824 */ /* 0x000fc600020e0602 */
[----:B------:R-:W-:Y:S01]  /*4bef0*/  STL [R1+0x202c], R26 ;  /* 0x00202c1a01007387 */ /* 0x000fe20000100800 */
[----:B------:R-:W-:-:S05]  /*4bf00*/  IADD3 R3, P4, R3, R53, RZ ;  /* 0x0000003503037210 */ /* 0x000fca0007f9e0ff */
[----:B------:R0:W-:Y:S04]  /*4bf10*/  STL [R1+0x1ff8], R3 ;  /* 0x001ff80301007387 */ /* 0x0001e80000100800 */
[----:B------:R-:W-:Y:S04]  /*4bf20*/  STL [R1+0x2000], R27 ;  /* 0x0020001b01007387 */ /* 0x000fe80000100800 */
[----:B0-----:R-:W4:Y:S01]  /*4bf30*/  LDL.LU R3, [R1+0x1fa8] ;  /* 0x001fa80001037983 */ /* 0x001f220000300800 */
[--C-:B------:R-:W-:Y:S01]  /*4bf40*/  IMAD.X R52, R52, 0x1, R2.reuse, P5 ;  /* 0x0000000134347824 */ /* 0x100fe200028e0602 */
[-C--:B------:R-:W-:Y:S01]  /*4bf50*/  IADD3 R54, P5, R54, R53.reuse, RZ ;  /* 0x0000003536367210 */ /* 0x080fe20007fbe0ff */
[--C-:B------:R-:W-:Y:S01]  /*4bf60*/  IMAD.X R55, R55, 0x1, R2.reuse, P6 ;  /* 0x0000000137377824 */ /* 0x100fe200030e0602 */
[----:B---3--:R-:W-:Y:S01]  /*4bf70*/  IADD3 R46, P6, R46, R53, RZ ;  /* 0x000000352e2e7210 */ /* 0x008fe20007fde0ff */
[----:B------:R-:W-:Y:S01]  /*4bf80*/  STL [R1+0x2024], R51 ;  /* 0x0020243301007387 */ /* 0x000fe20000100800 */
[----:B------:R-:W-:-:S03]  /*4bf90*/  IMAD.X R47, R47, 0x1, R2, P1 ;  /* 0x000000012f2f7824 */ /* 0x000fc600008e0602 */
[----:B------:R-:W-:Y:S01]  /*4bfa0*/  STL [R1+0x201c], R52 ;  /* 0x00201c3401007387 */ /* 0x000fe20000100800 */
[----:B------:R-:W-:-:S03]  /*4bfb0*/  IADD3 R56, P1, R56, R53, RZ ;  /* 0x0000003538387210 */ /* 0x000fc60007f3e0ff */
[----:B------:R-:W-:Y:S01]  /*4bfc0*/  STL [R1+0x1ff0], R54 ;  /* 0x001ff03601007387 */ /* 0x000fe20000100800 */
[----:B------:R-:W-:-:S03]  /*4bfd0*/  IMAD.X R57, R57, 0x1, R2, P2 ;  /* 0x0000000139397824 */ /* 0x000fc600010e0602 */
[----:B------:R-:W-:Y:S01]  /*4bfe0*/  STL [R1+0x2014], R55 ;  /* 0x0020143701007387 */ /* 0x000fe20000100800 */
[----:B------:R-:W-:-:S03]  /*4bff0*/  IADD3 R59, P2, R59, R53, RZ ;  /* 0x000000353b3b7210 */ /* 0x000fc60007f5e0ff */
[----:B------:R-:W-:Y:S01]  /*4c000*/  STL [R1+0x1fe8], R46 ;  /* 0x001fe82e01007387 */ /* 0x000fe20000100800 */
[----:B------:R-:W-:-:S03]  /*4c010*/  IMAD.X R21, R21, 0x1, R2, P4 ;  /* 0x0000000115157824 */ /* 0x000fc600020e0602 */
[----:B------:R-:W-:Y:S01]  /*4c020*/  STL [R1+0x200c], R47 ;  /* 0x00200c2f01007387 */ /* 0x000fe20000100800 */
[----:B------:R-:W-:-:S03]  /*4c030*/  IMAD.X R34, R34, 0x1, R2, P3 ;  /* 0x0000000122227824 */ /* 0x000fc600018e0602 */
[----:B------:R-:W-:Y:S01]  /*4c040*/  STL [R1+0x1fe0], R56 ;  /* 0x001fe03801007387 */ /* 0x000fe20000100800 */
[----:B------:R-:W-:-:S03]  /*4c050*/  IADD3 R35, P3, R35, R53, RZ ;  /* 0x0000003523237210 */ /* 0x000fc60007f7e0ff */
[----:B------:R-:W-:Y:S04]  /*4c060*/  STL [R1+0x2004], R57 ;  /* 0x0020043901007387 */ /* 0x000fe80000100800 */
[----:B------:R-:W-:Y:S04]  /*4c070*/  STL [R1+0x1fd8], R59 ;  /* 0x001fd83b01007387 */ /* 0x000fe80000100800 */
[----:B------:R0:W-:Y:S04]  /*4c080*/  STL [R1+0x1ff4], R21 ;  /* 0x001ff41501007387 */ /* 0x0001e80000100800 */
[----:B------:R1:W-:Y:S01]  /*4c090*/  STL [R1+0x1ffc], R34 ;  /* 0x001ffc2201007387 */ /* 0x0003e20000100800 */
[----:B------:R-:W-:-:S03]  /*4c0a0*/  IADD3 R20, P4, R20, R53, RZ ;  /* 0x0000003514147210 */ /* 0x000fc60007f9e0ff */
[----:B0-----:R-:W3:Y:S04]  /*4c0b0*/  LDL.LU R21, [R1+0x1fcc] ;  /* 0x001fcc0001157983 */ /* 0x001ee80000300800 */
[----:B------:R0:W-:Y:S04]  /*4c0c0*/  STL [R1+0x1fd0], R35 ;  /* 0x001fd02301007387 */ /* 0x0001e80000100800 */
[----:B------:R-:W3:Y:S04]  /*4c0d0*/  LDL.LU R59, [R1+0x1fa0] ;  /* 0x001fa000013b7983 */ /* 0x000ee80000300800 */
[----:B-1----:R-:W3:Y:S01]  /*4c0e0*/  LDL.LU R34, [R1+0x1fc4] ;  /* 0x001fc40001227983 */ /* 0x002ee20000300800 */
[----:B--2---:R-:W-:-:S03]  /*4c0f0*/  IMAD.X R22, R22, 0x1, R2, P5 ;  /* 0x0000000116167824 */ /* 0x004fc600028e0602 */
[----:B------:R1:W-:Y:S01]  /*4c100*/  STL [R1+0x1fc8], R20 ;  /* 0x001fc81401007387 */ /* 0x0003e20000100800 */
[----:B------:R-:W-:-:S03]  /*4c110*/  IADD3 R58, P5, R58, R53, RZ ;  /* 0x000000353a3a7210 */ /* 0x000fc60007fbe0ff */
[----:B0-----:R-:W2:Y:S04]  /*4c120*/  LDL.LU R35, [R1+0x1f98] ;  /* 0x001f980001237983 */ /* 0x001ea80000300800 */
[----:B------:R0:W-:Y:S04]  /*4c130*/  STL [R1+0x1fec], R22 ;  /* 0x001fec1601007387 */ /* 0x0001e80000100800 */
[----:B-1----:R-:W2:Y:S01]  /*4c140*/  LDL.LU R20, [R1+0x1fbc] ;  /* 0x001fbc0001147983 */ /* 0x002ea20000300800 */
[--C-:B------:R-:W-:Y:S01]  /*4c150*/  IMAD.X R43, R43, 0x1, R2.reuse, P6 ;  /* 0x000000012b2b7824 */ /* 0x100fe200030e0602 */
[-C--:B------:R-:W-:Y:S01]  /*4c160*/  IADD3 R39, P6, R39, R53.reuse, RZ ;  /* 0x0000003527277210 */ /* 0x080fe20007fde0ff */
[--C-:B------:R-:W-:Y:S01]  /*4c170*/  IMAD.X R30, R30, 0x1, R2.reuse, P1 ;  /* 0x000000011e1e7824 */ /* 0x100fe200008e0602 */
[----:B0-----:R-:W2:Y:S04]  /*4c180*/  LDL.LU R22, [R1+0x1f90] ;  /* 0x001f900001167983 */ /* 0x001ea80000300800 */
[----:B------:R-:W-:Y:S04]  /*4c190*/  STL [R1+0x1fc0], R58 ;  /* 0x001fc03a01007387 */ /* 0x000fe80000100800 */
[----:B------:R-:W-:Y:S04]  /*4c1a0*/  STL [R1+0x1fe4], R43 ;  /* 0x001fe42b01007387 */ /* 0x000fe80000100800 */
[----:B------:R-:W-:Y:S04]  /*4c1b0*/  STL [R1+0x1fb8], R39 ;  /* 0x001fb82701007387 */ /* 0x000fe80000100800 */
[----:B------:R-:W2:Y:S01]  /*4c1c0*/  LDL.LU R25, [R1+0x1fb4] ;  /* 0x001fb40001197983 */ /* 0x000ea20000300800 */
[----:B------:R-:W-:Y:S01]  /*4c1d0*/  IADD3 R31, P1, R31, R53, RZ ;  /* 0x000000351f1f7210 */ /* 0x000fe20007f3e0ff */
[----:B------:R-:W-:-:S02]  /*4c1e0*/  IMAD.X R23, R23, 0x1, R2, P2 ;  /* 0x0000000117177824 */ /* 0x000fc400010e0602 */
[----:B------:R-:W-:Y:S04]  /*4c1f0*/  STL [R1+0x1fdc], R30 ;  /* 0x001fdc1e01007387 */ /* 0x000fe80000100800 */
[----:B------:R-:W2:Y:S04]  /*4c200*/  LDL.LU R26, [R1+0x1f88] ;  /* 0x001f8800011a7983 */ /* 0x000ea80000300800 */
[----:B------:R-:W-:Y:S04]  /*4c210*/  STL [R1+0x1fb0], R31 ;  /* 0x001fb01f01007387 */ /* 0x000fe80000100800 */
[----:B------:R-:W2:Y:S04]  /*4c220*/  LDL.LU R27, [R1+0x1fac] ;  /* 0x001fac00011b7983 */ /* 0x000ea80000300800 */
[----:B------:R0:W-:Y:S04]  /*4c230*/  STL [R1+0x1fd4], R23 ;  /* 0x001fd41701007387 */ /* 0x0001e80000100800 */
[----:B------:R-:W2:Y:S04]  /*4c240*/  LDL.LU R51, [R1+0x1f80] ;  /* 0x001f800001337983 */ /* 0x000ea80000300800 */
[----:B0-----:R-:W2:Y:S04]  /*4c250*/  LDL.LU R23, [R1+0x1fa4] ;  /* 0x001fa40001177983 */ /* 0x001ea80000300800 */
[----:B------:R-:W2:Y:S04]  /*4c260*/  LDL.LU R52, [R1+0x1f78] ;  /* 0x001f780001347983 */ /* 0x000ea80000300800 */
[----:B------:R-:W2:Y:S04]  /*4c270*/  LDL.LU R54, [R1+0x1f9c] ;  /* 0x001f9c0001367983 */ /* 0x000ea80000300800 */
[----:B------:R-:W2:Y:S01]  /*4c280*/  LDL.LU R55, [R1+0x1f70] ;  /* 0x001f700001377983 */ /* 0x000ea20000300800 */
[----:B----4-:R-:W-:-:S05]  /*4c290*/  IADD3 R3, P2, R3, R53, RZ ;  /* 0x0000003503037210 */ /* 0x010fca0007f5e0ff */
[----:B------:R0:W-:Y:S04]  /*4c2a0*/  STL [R1+0x1fa8], R3 ;  /* 0x001fa80301007387 */ /* 0x0001e80000100800 */
[----:B------:R-:W4:Y:S04]  /*4c2b0*/  LDL.LU R46, [R1+0x1f94] ;  /* 0x001f9400012e7983 */ /* 0x000f280000300800 */
[----:B------:R-:W4:Y:S04]  /*4c2c0*/  LDL.LU R47, [R1+0x1f68] ;  /* 0x001f6800012f7983 */ /* 0x000f280000300800 */
[----:B------:R-:W4:Y:S04]  /*4c2d0*/  LDL.LU R56, [R1+0x1f8c] ;  /* 0x001f8c0001387983 */ /* 0x000f280000300800 */
[----:B------:R-:W4:Y:S04]  /*4c2e0*/  LDL.LU R57, [R1+0x1f60] ;  /* 0x001f600001397983 */ /* 0x000f280000300800 */
[----:B------:R-:W4:Y:S04]  /*4c2f0*/  LDL.LU R43, [R1+0x1f84] ;  /* 0x001f8400012b7983 */ /* 0x000f280000300800 */
[----:B------:R-:W4:Y:S04]  /*4c300*/  LDL.LU R39, [R1+0x1f58] ;  /* 0x001f580001277983 */ /* 0x000f280000300800 */
[----:B------:R-:W4:Y:S04]  /*4c310*/  LDL.LU R30, [R1+0x1f7c] ;  /* 0x001f7c00011e7983 */ /* 0x000f280000300800 */
[----:B0-----:R-:W4:Y:S04]  /*4c320*/  LDL.LU R3, [R1+0x1f50] ;  /* 0x001f500001037983 */ /* 0x001f280000300800 */
[----:B------:R-:W4:Y:S01]  /*4c330*/  LDL.LU R31, [R1+0x1f74] ;  /* 0x001f7400011f7983 */ /* 0x000f220000300800 */
[--C-:B---3--:R-:W-:Y:S01]  /*4c340*/  IMAD.X R21, R21, 0x1, R2.reuse, P3 ;  /* 0x0000000115157824 */ /* 0x108fe200018e0602 */
[----:B------:R-:W-:Y:S01]  /*4c350*/  IADD3 R59, P3, R59, R53, RZ ;  /* 0x000000353b3b7210 */ /* 0x000fe20007f7e0ff */
[----:B------:R-:W-:-:S03]  /*4c360*/  IMAD.X R34, R34, 0x1, R2, P4 ;  /* 0x0000000122227824 */ /* 0x000fc600020e0602 */
[----:B------:R0:W-:Y:S01]  /*4c370*/  STL [R1+0x1fcc], R21 ;  /* 0x001fcc1501007387 */ /* 0x0001e20000100800 */
[----:B--2---:R-:W-:-:S03]  /*4c380*/  IADD3 R35, P4, R35, R53, RZ ;  /* 0x0000003523237210 */ /* 0x004fc60007f9e0ff */
[----:B0-----:R-:W2:Y:S01]  /*4c390*/  LDL.LU R21, [R1+0x1f48] ;  /* 0x001f480001157983 */ /* 0x001ea20000300800 */
[----:B------:R-:W-:-:S03]  /*4c3a0*/  IMAD.X R20, R20, 0x1, R2, P5 ;  /* 0x0000000114147824 */ /* 0x000fc600028e0602 */
[----:B------:R0:W-:Y:S04]  /*4c3b0*/  STL [R1+0x1fa0], R59 ;  /* 0x001fa03b01007387 */ /* 0x0001e80000100800 */
[----:B------:R1:W-:Y:S04]  /*4c3c0*/  STL [R1+0x1fc4], R34 ;  /* 0x001fc42201007387 */ /* 0x0003e80000100800 */
[----:B------:R-:W3:Y:S04]  /*4c3d0*/  LDL.LU R58, [R1+0x1f6c] ;  /* 0x001f6c00013a7983 */ /* 0x000ee80000300800 */
[----:B------:R1:W-:Y:S01]  /*4c3e0*/  STL [R1+0x1f98], R35 ;  /* 0x001f982301007387 */ /* 0x0003e20000100800 */
[----:B------:R-:W-:-:S03]  /*4c3f0*/  IADD3 R22, P5, R22, R53, RZ ;  /* 0x0000003516167210 */ /* 0x000fc60007fbe0ff */
[----:B0-----:R-:W3:Y:S04]  /*4c400*/  LDL.LU R59, [R1+0x1f40] ;  /* 0x001f4000013b7983 */ /* 0x001ee80000300800 */
[----:B------:R0:W-:Y:S04]  /*4c410*/  STL [R1+0x1fbc], R20 ;  /* 0x001fbc1401007387 */ /* 0x0001e80000100800 */
[----:B-1----:R-:W3:Y:S04]  /*4c420*/  LDL.LU R34, [R1+0x1f64] ;  /* 0x001f640001227983 */ /* 0x002ee80000300800 */
[----:B------:R1:W-:Y:S04]  /*4c430*/  STL [R1+0x1f90], R22 ;  /* 0x001f901601007387 */ /* 0x0003e80000100800 */
[----:B------:R-:W3:Y:S01]  /*4c440*/  LDL.LU R35, [R1+0x1f38] ;  /* 0x001f380001237983 */ /* 0x000ee20000300800 */
[----:B------:R-:W-:Y:S01]  /*4c450*/  IMAD.X R25, R25, 0x1, R2, P6 ;  /* 0x0000000119197824 */ /* 0x000fe200030e0602 */
[----:B------:R-:W-:-:S02]  /*4c460*/  IADD3 R26, P6, R26, R53, RZ ;  /* 0x000000351a1a7210 */ /* 0x000fc40007fde0ff */
[----:B0-----:R-:W3:Y:S04]  /*4c470*/  LDL.LU R20, [R1+0x1f5c] ;  /* 0x001f5c0001147983 */ /* 0x001ee80000300800 */
[----:B-1----:R-:W3:Y:S01]  /*4c480*/  LDL.LU R22, [R1+0x1f30] ;  /* 0x001f300001167983 */ /* 0x002ee20000300800 */
[----:B------:R-:W-:-:S03]  /*4c490*/  IMAD.X R27, R27, 0x1, R2, P1 ;  /* 0x000000011b1b7824 */ /* 0x000fc600008e0602 */
[----:B------:R-:W-:Y:S01]  /*4c4a0*/  STL [R1+0x1fb4], R25 ;  /* 0x001fb41901007387 */ /* 0x000fe20000100800 */
[----:B------:R-:W-:-:S03]  /*4c4b0*/  IMAD.X R23, R23, 0x1, R2, P2 ;  /* 0x0000000117177824 */ /* 0x000fc600010e0602 */
[----:B------:R-:W-:Y:S01]  /*4c4c0*/  STL [R1+0x1f88], R26 ;  /* 0x001f881a01007387 */ /* 0x000fe20000100800 */
[-C--:B------:R-:W-:Y:S02]  /*4c4d0*/  IADD3 R51, P1, R51, R53.reuse, RZ ;  /* 0x0000003533337210 */ /* 0x080fe40007f3e0ff */
[-C--:B------:R-:W-:Y:S01]  /*4c4e0*/  IADD3 R52, P2, R52, R53.reuse, RZ ;  /* 0x0000003534347210 */ /* 0x080fe20007f5e0ff */
[----:B------:R0:W-:Y:S04]  /*4c4f0*/  STL [R1+0x1fa4], R23 ;  /* 0x001fa41701007387 */ /* 0x0001e80000100800 */
[----:B------:R-:W-:Y:S01]  /*4c500*/  STL [R1+0x1fac], R27 ;  /* 0x001fac1b01007387 */ /* 0x000fe20000100800 */
[----:B------:R-:W-:Y:S01]  /*4c510*/  IMAD.X R54, R54, 0x1, R2, P3 ;  /* 0x0000000136367824 */ /* 0x000fe200018e0602 */
[----:B------:R-:W-:-:S02]  /*4c520*/  IADD3 R55, P3, R55, R53, RZ ;  /* 0x0000003537377210 */ /* 0x000fc40007f7e0ff */
[----:B0-----:R-:W3:Y:S04]  /*4c530*/  LDL.LU R23, [R1+0x1f54] ;  /* 0x001f540001177983 */ /* 0x001ee80000300800 */
[----:B------:R-:W-:Y:S04]  /*4c540*/  STL [R1+0x1f80], R51 ;  /* 0x001f803301007387 */ /* 0x000fe80000100800 */
[----:B------:R-:W-:Y:S04]  /*4c550*/  STL [R1+0x1f78], R52 ;  /* 0x001f783401007387 */ /* 0x000fe80000100800 */
[----:B------:R-:W-:Y:S04]  /*4c560*/  STL [R1+0x1f9c], R54 ;  /* 0x001f9c3601007387 */ /* 0x000fe80000100800 */
[----:B------:R-:W-:Y:S01]  /*4c570*/  STL [R1+0x1f70], R55 ;  /* 0x001f703701007387 */ /* 0x000fe20000100800 */
[--C-:B----4-:R-:W-:Y:S01]  /*4c580*/  IMAD.X R46, R46, 0x1, R2.reuse, P4 ;  /* 0x000000012e2e7824 */ /* 0x110fe200020e0602 */
[-C--:B------:R-:W-:Y:S01]  /*4c590*/  IADD3 R47, P4, R47, R53.reuse, RZ ;  /* 0x000000352f2f7210 */ /* 0x080fe20007f9e0ff */
[--C-:B------:R-:W-:Y:S01]  /*4c5a0*/  IMAD.X R56, R56, 0x1, R2.reuse, P5 ;  /* 0x0000000138387824 */ /* 0x100fe200028e0602 */
[----:B------:R-:W-:Y:S01]  /*4c5b0*/  IADD3 R57, P5, R57, R53, RZ ;  /* 0x0000003539397210 */ /* 0x000fe20007fbe0ff */
[--C-:B------:R-:W-:Y:S01]  /*4c5c0*/  IMAD.X R43, R43, 0x1, R2.reuse, P6 ;  /* 0x000000012b2b7824 */ /* 0x100fe200030e0602 */
[----:B------:R-:W-:Y:S01]  /*4c5d0*/  STL [R1+0x1f94], R46 ;  /* 0x001f942e01007387 */ /* 0x000fe20000100800 */
[----:B------:R-:W-:-:S03]  /*4c5e0*/  IMAD.X R30, R30, 0x1, R2, P1 ;  /* 0x000000011e1e7824 */ /* 0x000fc600008e0602 */
[----:B------:R-:W-:Y:S01]  /*4c5f0*/  STL [R1+0x1f68], R47 ;  /* 0x001f682f01007387 */ /* 0x000fe20000100800 */
[-C--:B------:R-:W-:Y:S02]  /*4c600*/  IADD3 R39, P6, R39, R53.reuse, RZ ;  /* 0x0000003527277210 */ /* 0x080fe40007fde0ff */
[----:B------:R-:W-:Y:S01]  /*4c610*/  IADD3 R3, P1, R3, R53, RZ ;  /* 0x0000003503037210 */ /* 0x000fe20007f3e0ff */
[----:B------:R-:W-:Y:S04]  /*4c620*/  STL [R1+0x1f8c], R56 ;  /* 0x001f8c3801007387 */ /* 0x000fe80000100800 */
[----:B------:R-:W-:Y:S04]  /*4c630*/  STL [R1+0x1f60], R57 ;  /* 0x001f603901007387 */ /* 0x000fe80000100800 */
[----:B------:R-:W-:Y:S04]  /*4c640*/  STL [R1+0x1f84], R43 ;  /* 0x001f842b01007387 */ /* 0x000fe80000100800 */
[----:B------:R0:W-:Y:S04]  /*4c650*/  STL [R1+0x1f50], R3 ;  /* 0x001f500301007387 */ /* 0x0001e80000100800 */
[----:B------:R1:W-:Y:S04]  /*4c660*/  STL [R1+0x1f58], R39 ;  /* 0x001f582701007387 */ /* 0x0003e80000100800 */
[----:B0-----:R-:W4:Y:S01]  /*4c670*/  LDL.LU R3, [R1+0x1f28] ;  /* 0x001f280001037983 */ /* 0x001f220000300800 */
[----:B------:R-:W-:-:S03]  /*4c680*/  IMAD.X R31, R31, 0x1, R2, P2 ;  /* 0x000000011f1f7824 */ /* 0x000fc600010e0602 */
[----:B------:R0:W-:Y:S04]  /*4c690*/  STL [R1+0x1f7c], R30 ;  /* 0x001f7c1e01007387 */ /* 0x0001e80000100800 */
[----:B------:R-:W4:Y:S04]  /*4c6a0*/  LDL.LU R43, [R1+0x1f4c] ;  /* 0x001f4c00012b7983 */ /* 0x000f280000300800 */
[----:B-1----:R-:W4:Y:S04]  /*4c6b0*/  LDL.LU R39, [R1+0x1f20] ;  /* 0x001f200001277983 */ /* 0x002f280000300800 */
[----:B------:R1:W-:Y:S04]  /*4c6c0*/  STL [R1+0x1f74], R31 ;  /* 0x001f741f01007387 */ /* 0x0003e80000100800 */
[----:B0-----:R-:W4:Y:S01]  /*4c6d0*/  LDL.LU R30, [R1+0x1f44] ;  /* 0x001f4400011e7983 */ /* 0x001f220000300800 */
[----:B--2---:R-:W-:Y:S01]  /*4c6e0*/  IADD3 R21, P2, R21, R53, RZ ;  /* 0x0000003515157210 */ /* 0x004fe20007f5e0ff */
[----:B---3--:R-:W-:-:S04]  /*4c6f0*/  IMAD.X R58, R58, 0x1, R2, P3 ;  /* 0x000000013a3a7824 */ /* 0x008fc800018e0602 */
[----:B------:R0:W-:Y:S04]  /*4c700*/  STL [R1+0x1f48], R21 ;  /* 0x001f481501007387 */ /* 0x0001e80000100800 */
[----:B-1----:R-:W2:Y:S01]  /*4c710*/  LDL.LU R31, [R1+0x1f18] ;  /* 0x001f1800011f7983 */ /* 0x002ea20000300800 */
[-C--:B------:R-:W-:Y:S01]  /*4c720*/  IADD3 R59, P3, R59, R53.reuse, RZ ;  /* 0x000000353b3b7210 */ /* 0x080fe20007f7e0ff */
[----:B------:R-:W-:Y:S02]  /*4c730*/  IMAD.X R34, R34, 0x1, R2, P4 ;  /* 0x0000000122227824 */ /* 0x000fe400020e0602 */
[----:B0-----:R-:W3:Y:S01]  /*4c740*/  LDL.LU R21, [R1+0x1f3c] ;  /* 0x001f3c0001157983 */ /* 0x001ee20000300800 */
[----:B------:R-:W-:-:S03]  /*4c750*/  IADD3 R35, P4, R35, R53, RZ ;  /* 0x0000003523237210 */ /* 0x000fc60007f9e0ff */
[----:B------:R-:W-:Y:S04]  /*4c760*/  STL [R1+0x1f6c], R58 ;  /* 0x001f6c3a01007387 */ /* 0x000fe80000100800 */
[----:B------:R-:W-:Y:S04]  /*4c770*/  STL [R1+0x1f40], R59 ;  /* 0x001f403b01007387 */ /* 0x000fe80000100800 */
[----:B------:R-:W-:Y:S04]  /*4c780*/  STL [R1+0x1f64], R34 ;  /* 0x001f642201007387 */ /* 0x000fe80000100800 */
[----:B------:R-:W3:Y:S01]  /*4c790*/  LDL.LU R25, [R1+0x1f10] ;  /* 0x001f100001197983 */ /* 0x000ee20000300800 */
[----:B------:R-:W-:-:S03]  /*4c7a0*/  IMAD.X R20, R20, 0x1, R2, P5 ;  /* 0x0000000114147824 */ /* 0x000fc600028e0602 */
[----:B------:R-:W-:Y:S04]  /*4c7b0*/  STL [R1+0x1f38], R35 ;  /* 0x001f382301007387 */ /* 0x000fe80000100800 */
[----:B------:R-:W3:Y:S01]  /*4c7c0*/  LDL.LU R26, [R1+0x1f34] ;  /* 0x001f3400011a7983 */ /* 0x000ee20000300800 */
[----:B------:R-:W-:-:S03]  /*4c7d0*/  IADD3 R22, P5, R22, R53, RZ ;  /* 0x0000003516167210 */ /* 0x000fc60007fbe0ff */
[----:B------:R-:W-:Y:S04]  /*4c7e0*/  STL [R1+0x1f5c], R20 ;  /* 0x001f5c1401007387 */ /* 0x000fe80000100800 */
[----:B------:R-:W3:Y:S04]  /*4c7f0*/  LDL.LU R27, [R1+0x1f08] ;  /* 0x001f0800011b7983 */ /* 0x000ee80000300800 */
[----:B------:R0:W-:Y:S04]  /*4c800*/  STL [R1+0x1f30], R22 ;  /* 0x001f301601007387 */ /* 0x0001e80000100800 */
[----:B------:R-:W3:Y:S04]  /*4c810*/  LDL.LU R51, [R1+0x1f2c] ;  /* 0x001f2c0001337983 */ /* 0x000ee80000300800 */
[----:B0-----:R-:W3:Y:S04]  /*4c820*/  LDL.LU R22, [R1+0x1f00] ;  /* 0x001f000001167983 */ /* 0x001ee80000300800 */
[----:B------:R-:W3:Y:S01]  /*4c830*/  LDL.LU R52, [R1+0x1f24] ;  /* 0x001f240001347983 */ /* 0x000ee20000300800 */
[----:B------:R-:W-:-:S03]  /*4c840*/  IMAD.X R23, R23, 0x1, R2, P6 ;  /* 0x0000000117177824 */ /* 0x000fc600030e0602 */
        /* <DEDUP_REMOVED lines=12> */
[----:B----4-:R-:W-:-:S05]  /*4c910*/  IADD3 R3, P6, R3, R53, RZ ;  /* 0x0000003503037210 */ /* 0x010fca0007fde0ff */
[----:B------:R0:W-:Y:S04]  /*4c920*/  STL [R1+0x1f28], R3 ;  /* 0x001f280301007387 */ /* 0x0001e80000100800 */
[----:B0-----:R-:W4:Y:S01]  /*4c930*/  LDL.LU R3, [R1+0x1ef4] ;  /* 0x001ef40001037983 */ /* 0x001f220000300800 */
[--C-:B------:R-:W-:Y:S01]  /*4c940*/  IMAD.X R43, R43, 0x1, R2.reuse, P1 ;  /* 0x000000012b2b7824 */ /* 0x100fe200008e0602 */
[----:B------:R-:W-:Y:S01]  /*4c950*/  IADD3 R39, P1, R39, R53, RZ ;  /* 0x0000003527277210 */ /* 0x000fe20007f3e0ff */
[----:B------:R-:W-:-:S03]  /*4c960*/  IMAD.X R30, R30, 0x1, R2, P2 ;  /* 0x000000011e1e7824 */ /* 0x000fc600010e0602 */
[----:B------:R0:W-:Y:S01]  /*4c970*/  STL [R1+0x1f4c], R43 ;  /* 0x001f4c2b01007387 */ /* 0x0001e20000100800 */
[----:B--2---:R-:W-:-:S03]  /*4c980*/  IADD3 R31, P2, R31, R53, RZ ;  /* 0x000000351f1f7210 */ /* 0x004fc60007f5e0ff */
[----:B------:R1:W-:Y:S04]  /*4c990*/  STL [R1+0x1f20], R39 ;  /* 0x001f202701007387 */ /* 0x0003e80000100800 */
[----:B------:R-:W2:Y:S04]  /*4c9a0*/  LDL.LU R58, [R1+0x1ec8] ;  /* 0x001ec800013a7983 */ /* 0x000ea80000300800 */
[----:B------:R1:W-:Y:S01]  /*4c9b0*/  STL [R1+0x1f44], R30 ;  /* 0x001f441e01007387 */ /* 0x0003e20000100800 */
[----:B---3--:R-:W-:-:S03]  /*4c9c0*/  IMAD.X R21, R21, 0x1, R2, P3 ;  /* 0x0000000115157824 */ /* 0x008fc600018e0602 */
[----:B0-----:R-:W3:Y:S04]  /*4c9d0*/  LDL.LU R43, [R1+0x1eec] ;  /* 0x001eec00012b7983 */ /* 0x001ee80000300800 */
[----:B------:R0:W-:Y:S04]  /*4c9e0*/  STL [R1+0x1f18], R31 ;  /* 0x001f181f01007387 */ /* 0x0001e80000100800 */
[----:B-1----:R-:W3:Y:S04]  /*4c9f0*/  LDL.LU R39, [R1+0x1ec0] ;  /* 0x001ec00001277983 */ /* 0x002ee80000300800 */
[----:B------:R1:W-:Y:S04]  /*4ca00*/  STL [R1+0x1f3c], R21 ;  /* 0x001f3c1501007387 */ /* 0x0003e80000100800 */
[----:B------:R-:W3:Y:S01]  /*4ca10*/  LDL.LU R30, [R1+0x1ee4] ;  /* 0x001ee400011e7983 */ /* 0x000ee20000300800 */
[----:B------:R-:W-:Y:S01]  /*4ca20*/  IADD3 R25, P3, R25, R53, RZ ;  /* 0x0000003519197210 */ /* 0x000fe20007f7e0ff */
[----:B------:R-:W-:-:S02]  /*4ca30*/  IMAD.X R26, R26, 0x1, R2, P4 ;  /* 0x000000011a1a7824 */ /* 0x000fc400020e0602 */
[----:B0-----:R-:W3:Y:S04]  /*4ca40*/  LDL.LU R31, [R1+0x1eb8] ;  /* 0x001eb800011f7983 */ /* 0x001ee80000300800 */
[----:B-1----:R-:W3:Y:S01]  /*4ca50*/  LDL.LU R21, [R1+0x1edc] ;  /* 0x001edc0001157983 */ /* 0x002ee20000300800 */
[--C-:B------:R-:W-:Y:S01]  /*4ca60*/  IMAD.X R51, R51, 0x1, R2.reuse, P5 ;  /* 0x0000000133337824 */ /* 0x100fe200028e0602 */
[-C--:B------:R-:W-:Y:S02]  /*4ca70*/  IADD3 R27, P4, R27, R53.reuse, RZ ;  /* 0x000000351b1b7210 */ /* 0x080fe40007f9e0ff */
[----:B------:R-:W-:Y:S04]  /*4ca80*/  STL [R1+0x1f10], R25 ;  /* 0x001f101901007387 */ /* 0x000fe80000100800 */
[----:B------:R-:W-:Y:S01]  /*4ca90*/  STL [R1+0x1f34], R26 ;  /* 0x001f341a01007387 */ /* 0x000fe20000100800 */
[----:B------:R-:W-:Y:S01]  /*4caa0*/  IADD3 R22, P5, R22, R53, RZ ;  /* 0x0000003516167210 */ /* 0x000fe20007fbe0ff */
[----:B------:R-:W-:-:S04]  /*4cab0*/  IMAD.X R52, R52, 0x1, R2, P6 ;  /* 0x0000000134347824 */ /* 0x000fc800030e0602 */
[----:B------:R0:W-:Y:S04]  /*4cac0*/  STL [R1+0x1f00], R22 ;  /* 0x001f001601007387 */ /* 0x0001e80000100800 */
[----:B------:R-:W-:Y:S01]  /*4cad0*/  STL [R1+0x1f08], R27 ;  /* 0x001f081b01007387 */ /* 0x000fe20000100800 */
[-C--:B------:R-:W-:Y:S01]  /*4cae0*/  IADD3 R54, P6, R54, R53.reuse, RZ ;  /* 0x0000003536367210 */ /* 0x080fe20007fde0ff */
[--C-:B------:R-:W-:Y:S01]  /*4caf0*/  IMAD.X R55, R55, 0x1, R2.reuse, P1 ;  /* 0x0000000137377824 */ /* 0x100fe200008e0602 */
[-C--:B------:R-:W-:Y:S01]  /*4cb00*/  IADD3 R46, P1, R46, R53.reuse, RZ ;  /* 0x000000352e2e7210 */ /* 0x080fe20007f3e0ff */
[----:B------:R-:W-:Y:S01]  /*4cb10*/  IMAD.X R47, R47, 0x1, R2, P2 ;  /* 0x000000012f2f7824 */ /* 0x000fe200010e0602 */
[----:B0-----:R-:W3:Y:S04]  /*4cb20*/  LDL.LU R22, [R1+0x1eb0] ;  /* 0x001eb00001167983 */ /* 0x001ee80000300800 */
[----:B------:R-:W-:Y:S04]  /*4cb30*/  STL [R1+0x1f2c], R51 ;  /* 0x001f2c3301007387 */ /* 0x000fe80000100800 */
        /* <DEDUP_REMOVED lines=20> */
[----:B-1----:R-:W3:Y:S04]  /*4cc80*/  LDL.LU R34, [R1+0x1ecc] ;  /* 0x001ecc0001227983 */ /* 0x002ee80000300800 */
[----:B------:R1:W-:Y:S04]  /*4cc90*/  STL [R1+0x1ed0], R20 ;  /* 0x001ed01401007387 */ /* 0x0003e80000100800 */
[----:B0-----:R-:W3:Y:S01]  /*4cca0*/  LDL.LU R35, [R1+0x1ea0] ;  /* 0x001ea00001237983 */ /* 0x001ee20000300800 */
[----:B----4-:R-:W-:-:S05]  /*4ccb0*/  IMAD.X R3, R3, 0x1, R2, P6 ;  /* 0x0000000103037824 */ /* 0x010fca00030e0602 */
[----:B------:R0:W-:Y:S04]  /*4ccc0*/  STL [R1+0x1ef4], R3 ;  /* 0x001ef40301007387 */ /* 0x0001e80000100800 */
[----:B-1----:R-:W4:Y:S04]  /*4ccd0*/  LDL.LU R20, [R1+0x1ec4] ;  /* 0x001ec40001147983 */ /* 0x002f280000300800 */
[----:B0-----:R-:W4:Y:S01]  /*4cce0*/  LDL.LU R3, [R1+0x1e98] ;  /* 0x001e980001037983 */ /* 0x001f220000300800 */
[-C--:B--2---:R-:W-:Y:S01]  /*4ccf0*/  IADD3 R58, P6, R58, R53.reuse, RZ ;  /* 0x000000353a3a7210 */ /* 0x084fe20007fde0ff */
[----:B---3--:R-:W-:Y:S01]  /*4cd00*/  IMAD.X R43, R43, 0x1, R2, P1 ;  /* 0x000000012b2b7824 */ /* 0x008fe200008e0602 */
[----:B------:R-:W-:-:S03]  /*4cd10*/  IADD3 R39, P1, R39, R53, RZ ;  /* 0x0000003527277210 */ /* 0x000fc60007f3e0ff */
[----:B------:R-:W-:Y:S01]  /*4cd20*/  STL [R1+0x1ec8], R58 ;  /* 0x001ec83a01007387 */ /* 0x000fe20000100800 */
[----:B------:R-:W-:-:S03]  /*4cd30*/  IMAD.X R30, R30, 0x1, R2, P2 ;  /* 0x000000011e1e7824 */ /* 0x000fc600010e0602 */
[----:B------:R-:W-:Y:S04]  /*4cd40*/  STL [R1+0x1eec], R43 ;  /* 0x001eec2b01007387 */ /* 0x000fe80000100800 */
[----:B------:R-:W-:Y:S04]  /*4cd50*/  STL [R1+0x1ec0], R39 ;  /* 0x001ec02701007387 */ /* 0x000fe80000100800 */
[----:B------:R-:W2:Y:S01]  /*4cd60*/  LDL.LU R25, [R1+0x1ebc] ;  /* 0x001ebc0001197983 */ /* 0x000ea20000300800 */
[----:B------:R-:W-:Y:S01]  /*4cd70*/  IADD3 R31, P2, R31, R53, RZ ;  /* 0x000000351f1f7210 */ /* 0x000fe20007f5e0ff */
[----:B------:R-:W-:-:S02]  /*4cd80*/  IMAD.X R21, R21, 0x1, R2, P3 ;  /* 0x0000000115157824 */ /* 0x000fc400018e0602 */
[----:B------:R-:W-:Y:S04]  /*4cd90*/  STL [R1+0x1ee4], R30 ;  /* 0x001ee41e01007387 */ /* 0x000fe80000100800 */
[----:B------:R-:W3:Y:S04]  /*4cda0*/  LDL.LU R26, [R1+0x1e90] ;  /* 0x001e9000011a7983 */ /* 0x000ee80000300800 */
[----:B------:R-:W-:Y:S04]  /*4cdb0*/  STL [R1+0x1eb8], R31 ;  /* 0x001eb81f01007387 */ /* 0x000fe80000100800 */
[----:B------:R-:W3:Y:S04]  /*4cdc0*/  LDL.LU R27, [R1+0x1eb4] ;  /* 0x001eb400011b7983 */ /* 0x000ee80000300800 */
[----:B------:R0:W-:Y:S04]  /*4cdd0*/  STL [R1+0x1edc], R21 ;  /* 0x001edc1501007387 */ /* 0x0001e80000100800 */
[----:B------:R-:W3:Y:S04]  /*4cde0*/  LDL.LU R51, [R1+0x1e88] ;  /* 0x001e880001337983 */ /* 0x000ee80000300800 */
[----:B0-----:R-:W3:Y:S04]  /*4cdf0*/  LDL.LU R21, [R1+0x1eac] ;  /* 0x001eac0001157983 */ /* 0x001ee80000300800 */
[----:B------:R-:W3:Y:S04]  /*4ce00*/  LDL.LU R52, [R1+0x1e80] ;  /* 0x001e800001347983 */ /* 0x000ee80000300800 */
[----:B------:R-:W3:Y:S04]  /*4ce10*/  LDL.LU R54, [R1+0x1ea4] ;  /* 0x001ea40001367983 */ /* 0x000ee80000300800 */
[----:B------:R-:W3:Y:S01]  /*4ce20*/  LDL.LU R55, [R1+0x1e78] ;  /* 0x001e780001377983 */ /* 0x000ee20000300800 */
[----:B------:R-:W-:-:S05]  /*4ce30*/  IADD3 R22, P3, R22, R53, RZ ;  /* 0x0000003516167210 */ /* 0x000fca0007f7e0ff */
        /* <DEDUP_REMOVED lines=10> */
[--C-:B------:R-:W-:Y:S01]  /*4cee0*/  IMAD.X R23, R23, 0x1, R2.reuse, P4 ;  /* 0x0000000117177824 */ /* 0x100fe200020e0602 */
[----:B------:R-:W-:Y:S01]  /*4cef0*/  IADD3 R59, P4, R59, R53, RZ ;  /* 0x000000353b3b7210 */ /* 0x000fe20007f9e0ff */
[----:B------:R-:W-:-:S03]  /*4cf00*/  IMAD.X R34, R34, 0x1, R2, P5 ;  /* 0x0000000122227824 */ /* 0x000fc600028e0602 */
[----:B------:R0:W-:Y:S01]  /*4cf10*/  STL [R1+0x1ed4], R23 ;  /* 0x001ed41701007387 */ /* 0x0001e20000100800 */
[----:B------:R-:W-:-:S03]  /*4cf20*/  IADD3 R35, P5, R35, R53, RZ ;  /* 0x0000003523237210 */ /* 0x000fc60007fbe0ff */
[----:B0-----:R-:W3:Y:S04]  /*4cf30*/  LDL.LU R23, [R1+0x1e50] ;  /* 0x001e500001177983 */ /* 0x001ee80000300800 */
[----:B------:R0:W-:Y:S04]  /*4cf40*/  STL [R1+0x1ea8], R59 ;  /* 0x001ea83b01007387 */ /* 0x0001e80000100800 */
[----:B------:R1:W-:Y:S04]  /*4cf50*/  STL [R1+0x1ecc], R34 ;  /* 0x001ecc2201007387 */ /* 0x0003e80000100800 */
[----:B------:R-:W3:Y:S04]  /*4cf60*/  LDL.LU R58, [R1+0x1e74] ;  /* 0x001e7400013a7983 */ /* 0x000ee80000300800 */
[----:B------:R1:W-:Y:S04]  /*4cf70*/  STL [R1+0x1ea0], R35 ;  /* 0x001ea02301007387 */ /* 0x0003e80000100800 */
[----:B0-----:R-:W3:Y:S01]  /*4cf80*/  LDL.LU R59, [R1+0x1e48] ;  /* 0x001e4800013b7983 */ /* 0x001ee20000300800 */
[----:B----4-:R-:W-:-:S05]  /*4cf90*/  IMAD.X R20, R20, 0x1, R2, P6 ;  /* 0x0000000114147824 */ /* 0x010fca00030e0602 */
[----:B------:R0:W-:Y:S04]  /*4cfa0*/  STL [R1+0x1ec4], R20 ;  /* 0x001ec41401007387 */ /* 0x0001e80000100800 */
[----:B-1----:R-:W4:Y:S01]  /*4cfb0*/  LDL.LU R34, [R1+0x1e6c] ;  /* 0x001e6c0001227983 */ /* 0x002f220000300800 */
[----:B------:R-:W-:-:S05]  /*4cfc0*/  IADD3 R3, P6, R3, R53, RZ ;  /* 0x0000003503037210 */ /* 0x000fca0007fde0ff */
[----:B------:R1:W-:Y:S04]  /*4cfd0*/  STL [R1+0x1e98], R3 ;  /* 0x001e980301007387 */ /* 0x0003e80000100800 */
[----:B------:R-:W4:Y:S04]  /*4cfe0*/  LDL.LU R35, [R1+0x1e40] ;  /* 0x001e400001237983 */ /* 0x000f280000300800 */
[----:B0-----:R-:W4:Y:S04]  /*4cff0*/  LDL.LU R20, [R1+0x1e64] ;  /* 0x001e640001147983 */ /* 0x001f280000300800 */
[----:B-1----:R-:W4:Y:S01]  /*4d000*/  LDL.LU R3, [R1+0x1e38] ;  /* 0x001e380001037983 */ /* 0x002f220000300800 */
[--C-:B--2---:R-:W-:Y:S01]  /*4d010*/  IMAD.X R25, R25, 0x1, R2.reuse, P1 ;  /* 0x0000000119197824 */ /* 0x104fe200008e0602 */
[----:B---3--:R-:W-:Y:S01]  /*4d020*/  IADD3 R26, P1, R26, R53, RZ ;  /* 0x000000351a1a7210 */ /* 0x008fe20007f3e0ff */
[----:B------:R-:W-:-:S03]  /*4d030*/  IMAD.X R27, R27, 0x1, R2, P2 ;  /* 0x000000011b1b7824 */ /* 0x000fc600010e0602 */
[----:B------:R-:W-:Y:S04]  /*4d040*/  STL [R1+0x1ebc], R25 ;  /* 0x001ebc1901007387 */ /* 0x000fe80000100800 */
[----:B------:R-:W-:Y:S01]  /*4d050*/  STL [R1+0x1e90], R26 ;  /* 0x001e901a01007387 */ /* 0x000fe20000100800 */
[-C--:B------:R-:W-:Y:S01]  /*4d060*/  IADD3 R51, P2, R51, R53.reuse, RZ ;  /* 0x0000003533337210 */ /* 0x080fe20007f5e0ff */
[--C-:B------:R-:W-:Y:S01]  /*4d070*/  IMAD.X R21, R21, 0x1, R2.reuse, P3 ;  /* 0x0000000115157824 */ /* 0x100fe200018e0602 */
[----:B------:R-:W-:Y:S01]  /*4d080*/  IADD3 R52, P3, R52, R53, RZ ;  /* 0x0000003534347210 */ /* 0x000fe20007f7e0ff */
[----:B------:R-:W-:-:S03]  /*4d090*/  IMAD.X R54, R54, 0x1, R2, P4 ;  /* 0x0000000136367824 */ /* 0x000fc600020e0602 */
[----:B------:R0:W-:Y:S04]  /*4d0a0*/  STL [R1+0x1eac], R21 ;  /* 0x001eac1501007387 */ /* 0x0001e80000100800 */
[----:B------:R-:W-:Y:S01]  /*4d0b0*/  STL [R1+0x1eb4], R27 ;  /* 0x001eb41b01007387 */ /* 0x000fe20000100800 */
[----:B------:R-:W-:-:S03]  /*4d0c0*/  IADD3 R55, P4, R55, R53, RZ ;  /* 0x0000003537377210 */ /* 0x000fc60007f9e0ff */
[----:B0-----:R-:W2:Y:S04]  /*4d0d0*/  LDL.LU R21, [R1+0x1e5c] ;  /* 0x001e5c0001157983 */ /* 0x001ea80000300800 */
[----:B------:R-:W-:Y:S01]  /*4d0e0*/  STL [R1+0x1e88], R51 ;  /* 0x001e883301007387 */ /* 0x000fe20000100800 */
[--C-:B------:R-:W-:Y:S01]  /*4d0f0*/  IMAD.X R46, R46, 0x1, R2.reuse, P5 ;  /* 0x000000012e2e7824 */ /* 0x100fe200028e0602 */
[----:B------:R-:W-:Y:S02]  /*4d100*/  IADD3 R47, P5, R47, R53, RZ ;  /* 0x000000352f2f7210 */ /* 0x000fe40007fbe0ff */
        /* <DEDUP_REMOVED lines=16> */
[----:B------:R-:W-:-:S03]  /*4d210*/  IMAD.X R31, R31, 0x1, R2, P3 ;  /* 0x000000011f1f7824 */ /* 0x000fc600018e0602 */
[----:B0-----:R-:W3:Y:S04]  /*4d220*/  LDL.LU R22, [R1+0x1e30] ;  /* 0x001e300001167983 */ /* 0x001ee80000300800 */
[----:B------:R0:W-:Y:S04]  /*4d230*/  STL [R1+0x1e84], R30 ;  /* 0x001e841e01007387 */ /* 0x0001e80000100800 */
[----:B------:R-:W3:Y:S04]  /*4d240*/  LDL.LU R43, [R1+0x1e54] ;  /* 0x001e5400012b7983 */ /* 0x000ee80000300800 */
[----:B-1----:R-:W3:Y:S04]  /*4d250*/  LDL.LU R39, [R1+0x1e28] ;  /* 0x001e280001277983 */ /* 0x002ee80000300800 */
[----:B------:R1:W-:Y:S01]  /*4d260*/  STL [R1+0x1e7c], R31 ;  /* 0x001e7c1f01007387 */ /* 0x0003e20000100800 */
[----:B------:R-:W-:-:S03]  /*4d270*/  IADD3 R23, P3, R23, R53, RZ ;  /* 0x0000003517177210 */ /* 0x000fc60007f7e0ff */
[----:B0-----:R-:W3:Y:S04]  /*4d280*/  LDL.LU R30, [R1+0x1e4c] ;  /* 0x001e4c00011e7983 */ /* 0x001ee80000300800 */
[----:B------:R0:W-:Y:S01]  /*4d290*/  STL [R1+0x1e50], R23 ;  /* 0x001e501701007387 */ /* 0x0001e20000100800 */
[----:B------:R-:W-:-:S03]  /*4d2a0*/  IMAD.X R58, R58, 0x1, R2, P4 ;  /* 0x000000013a3a7824 */ /* 0x000fc600020e0602 */
[----:B-1----:R-:W3:Y:S01]  /*4d2b0*/  LDL.LU R31, [R1+0x1e20] ;  /* 0x001e2000011f7983 */ /* 0x002ee20000300800 */
[----:B------:R-:W-:-:S03]  /*4d2c0*/  IADD3 R59, P4, R59, R53, RZ ;  /* 0x000000353b3b7210 */ /* 0x000fc60007f9e0ff */
[----:B0-----:R-:W3:Y:S04]  /*4d2d0*/  LDL.LU R23, [R1+0x1e44] ;  /* 0x001e440001177983 */ /* 0x001ee80000300800 */
[----:B------:R-:W-:Y:S04]  /*4d2e0*/  STL [R1+0x1e74], R58 ;  /* 0x001e743a01007387 */ /* 0x000fe80000100800 */
[----:B------:R-:W-:Y:S01]  /*4d2f0*/  STL [R1+0x1e48], R59 ;  /* 0x001e483b01007387 */ /* 0x000fe20000100800 */
[----:B----4-:R-:W-:-:S05]  /*4d300*/  IMAD.X R34, R34, 0x1, R2, P5 ;  /* 0x0000000122227824 */ /* 0x010fca00028e0602 */
[----:B------:R-:W-:Y:S04]  /*4d310*/  STL [R1+0x1e6c], R34 ;  /* 0x001e6c2201007387 */ /* 0x000fe80000100800 */
[----:B------:R-:W4:Y:S01]  /*4d320*/  LDL.LU R25, [R1+0x1e18] ;  /* 0x001e180001197983 */ /* 0x000f220000300800 */
[----:B------:R-:W-:Y:S01]  /*4d330*/  IADD3 R35, P5, R35, R53, RZ ;  /* 0x0000003523237210 */ /* 0x000fe20007fbe0ff */
        /* <DEDUP_REMOVED lines=12> */
[----:B--2---:R-:W-:-:S05]  /*4d400*/  IMAD.X R21, R21, 0x1, R2, P1 ;  /* 0x0000000115157824 */ /* 0x004fca00008e0602 */
[----:B------:R0:W-:Y:S04]  /*4d410*/  STL [R1+0x1e5c], R21 ;  /* 0x001e5c1501007387 */ /* 0x0001e80000100800 */
        /* <DEDUP_REMOVED lines=8> */
[----:B0-----:R-:W2:Y:S01]  /*4d4a0*/  LDL.LU R21, [R1+0x1dd8] ;  /* 0x001dd80001157983 */ /* 0x001ea20000300800 */
[-C--:B---3--:R-:W-:Y:S01]  /*4d4b0*/  IADD3 R22, P1, R22, R53.reuse, RZ ;  /* 0x0000003516167210 */ /* 0x088fe20007f3e0ff */
[----:B------:R-:W-:Y:S01]  /*4d4c0*/  IMAD.X R43, R43, 0x1, R2, P2 ;  /* 0x000000012b2b7824 */ /* 0x000fe200010e0602 */
[----:B------:R-:W-:-:S03]  /*4d4d0*/  IADD3 R39, P2, R39, R53, RZ ;  /* 0x0000003527277210 */ /* 0x000fc60007f5e0ff */
[----:B------:R0:W-:Y:S01]  /*4d4e0*/  STL [R1+0x1e30], R22 ;  /* 0x001e301601007387 */ /* 0x0001e20000100800 */
[--C-:B------:R-:W-:Y:S01]  /*4d4f0*/  IMAD.X R30, R30, 0x1, R2.reuse, P3 ;  /* 0x000000011e1e7824 */ /* 0x100fe200018e0602 */
[----:B------:R-:W-:Y:S02]  /*4d500*/  IADD3 R31, P3, R31, R53, RZ ;  /* 0x000000351f1f7210 */ /* 0x000fe40007f7e0ff */
[----:B0-----:R-:W3:Y:S04]  /*4d510*/  LDL.LU R22, [R1+0x1dfc] ;  /* 0x001dfc0001167983 */ /* 0x001ee80000300800 */
[----:B------:R0:W-:Y:S04]  /*4d520*/  STL [R1+0x1e54], R43 ;  /* 0x001e542b01007387 */ /* 0x0001e80000100800 */
[----:B------:R1:W-:Y:S04]  /*4d530*/  STL [R1+0x1e28], R39 ;  /* 0x001e282701007387 */ /* 0x0003e80000100800 */
[----:B------:R-:W3:Y:S04]  /*4d540*/  LDL.LU R58, [R1+0x1dd0] ;  /* 0x001dd000013a7983 */ /* 0x000ee80000300800 */
[----:B------:R1:W-:Y:S01]  /*4d550*/  STL [R1+0x1e4c], R30 ;  /* 0x001e4c1e01007387 */ /* 0x0003e20000100800 */
[----:B------:R-:W-:-:S03]  /*4d560*/  IMAD.X R23, R23, 0x1, R2, P4 ;  /* 0x0000000117177824 */ /* 0x000fc600020e0602 */
[----:B0-----:R-:W3:Y:S04]  /*4d570*/  LDL.LU R43, [R1+0x1df4] ;  /* 0x001df400012b7983 */ /* 0x001ee80000300800 */
[----:B------:R0:W-:Y:S04]  /*4d580*/  STL [R1+0x1e20], R31 ;  /* 0x001e201f01007387 */ /* 0x0001e80000100800 */
[----:B-1----:R-:W3:Y:S04]  /*4d590*/  LDL.LU R39, [R1+0x1dc8] ;  /* 0x001dc80001277983 */ /* 0x002ee80000300800 */
[----:B------:R1:W-:Y:S04]  /*4d5a0*/  STL [R1+0x1e44], R23 ;  /* 0x001e441701007387 */ /* 0x0003e80000100800 */
[----:B------:R-:W3:Y:S04]  /*4d5b0*/  LDL.LU R30, [R1+0x1dec] ;  /* 0x001dec00011e7983 */ /* 0x000ee80000300800 */
[----:B0-----:R-:W3:Y:S04]  /*4d5c0*/  LDL.LU R31, [R1+0x1dc0] ;  /* 0x001dc000011f7983 */ /* 0x001ee80000300800 */
[----:B-1----:R-:W3:Y:S01]  /*4d5d0*/  LDL.LU R23, [R1+0x1de4] ;  /* 0x001de40001177983 */ /* 0x002ee20000300800 */
[----:B----4-:R-:W-:-:S05]  /*4d5e0*/  IADD3 R25, P4, R25, R53, RZ ;  /* 0x0000003519197210 */ /* 0x010fca0007f9e0ff */
[----:B------:R-:W-:Y:S01]  /*4d5f0*/  STL [R1+0x1e18], R25 ;  /* 0x001e181901007387 */ /* 0x000fe20000100800 */
[--C-:B------:R-:W-:Y:S01]  /*4d600*/  IMAD.X R26, R26, 0x1, R2.reuse, P5 ;  /* 0x000000011a1a7824 */ /* 0x100fe200028e0602 */
        /* <DEDUP_REMOVED lines=10> */
[----:B------:R-:W-:Y:S01]  /*4d6b0*/  STL [R1+0x1e34], R51 ;  /* 0x001e343301007387 */ /* 0x000fe20000100800 */
[----:B--2---:R-:W-:Y:S01]  /*4d6c0*/  IADD3 R46, P2, R46, R53, RZ ;  /* 0x000000352e2e7210 */ /* 0x004fe20007f5e0ff */
[----:B------:R-:W-:-:S02]  /*4d6d0*/  IMAD.X R47, R47, 0x1, R2, P3 ;  /* 0x000000012f2f7824 */ /* 0x000fc400018e0602 */
        /* <DEDUP_REMOVED lines=17> */
[----:B0-----:R-:W2:Y:S04]  /*4d7f0*/  LDL.LU R20, [R1+0x1ddc] ;  /* 0x001ddc0001147983 */ /* 0x001ea80000300800 */
[----:B------:R0:W-:Y:S04]  /*4d800*/  STL [R1+0x1de0], R35 ;  /* 0x001de02301007387 */ /* 0x0001e80000100800 */
[----:B------:R-:W2:Y:S04]  /*4d810*/  LDL.LU R59, [R1+0x1db0] ;  /* 0x001db000013b7983 */ /* 0x000ea80000300800 */
[----:B-1----:R-:W2:Y:S04]  /*4d820*/  LDL.LU R34, [R1+0x1dd4] ;  /* 0x001dd40001227983 */ /* 0x002ea80000300800 */
[----:B------:R1:W-:Y:S01]  /*4d830*/  STL [R1+0x1dd8], R21 ;  /* 0x001dd81501007387 */ /* 0x0003e20000100800 */
[----:B---3--:R-:W-:-:S03]  /*4d840*/  IMAD.X R22, R22, 0x1, R2, P1 ;  /* 0x0000000116167824 */ /* 0x008fc600008e0602 */
[----:B0-----:R-:W3:Y:S01]  /*4d850*/  LDL.LU R35, [R1+0x1da8] ;  /* 0x001da80001237983 */ /* 0x001ee20000300800 */
[----:B------:R-:W-:-:S03]  /*4d860*/  IADD3 R58, P1, R58, R53, RZ ;  /* 0x000000353a3a7210 */ /* 0x000fc60007f3e0ff */
[----:B------:R0:W-:Y:S04]  /*4d870*/  STL [R1+0x1dfc], R22 ;  /* 0x001dfc1601007387 */ /* 0x0001e80000100800 */
[----:B-1----:R-:W3:Y:S01]  /*4d880*/  LDL.LU R21, [R1+0x1dcc] ;  /* 0x001dcc0001157983 */ /* 0x002ee20000300800 */
[--C-:B------:R-:W-:Y:S01]  /*4d890*/  IMAD.X R43, R43, 0x1, R2.reuse, P2 ;  /* 0x000000012b2b7824 */ /* 0x100fe200010e0602 */
[----:B------:R-:W-:Y:S02]  /*4d8a0*/  IADD3 R39, P2, R39, R53, RZ ;  /* 0x0000003527277210 */ /* 0x000fe40007f5e0ff */
[----:B0-----:R-:W3:Y:S01]  /*4d8b0*/  LDL.LU R22, [R1+0x1da0] ;  /* 0x001da00001167983 */ /* 0x001ee20000300800 */
[----:B------:R-:W-:-:S03]  /*4d8c0*/  IMAD.X R30, R30, 0x1, R2, P3 ;  /* 0x000000011e1e7824 */ /* 0x000fc600018e0602 */
[----:B------:R-:W-:Y:S04]  /*4d8d0*/  STL [R1+0x1dd0], R58 ;  /* 0x001dd03a01007387 */ /* 0x000fe80000100800 */
[----:B------:R-:W-:Y:S04]  /*4d8e0*/  STL [R1+0x1df4], R43 ;  /* 0x001df42b01007387 */ /* 0x000fe80000100800 */
[----:B------:R-:W-:Y:S04]  /*4d8f0*/  STL [R1+0x1dc8], R39 ;  /* 0x001dc82701007387 */ /* 0x000fe80000100800 */
[----:B------:R-:W3:Y:S01]  /*4d900*/  LDL.LU R25, [R1+0x1dc4] ;  /* 0x001dc40001197983 */ /* 0x000ee20000300800 */
        /* <DEDUP_REMOVED lines=23> */
[--C-:B--2---:R-:W-:Y:S01]  /*4da80*/  IMAD.X R20, R20, 0x1, R2.reuse, P5 ;  /* 0x0000000114147824 */ /* 0x104fe200028e0602 */
[----:B------:R-:W-:Y:S01]  /*4da90*/  IADD3 R59, P5, R59, R53, RZ ;  /* 0x000000353b3b7210 */ /* 0x000fe20007fbe0ff */
[----:B------:R-:W-:-:S03]  /*4daa0*/  IMAD.X R34, R34, 0x1, R2, P6 ;  /* 0x0000000122227824 */ /* 0x000fc600030e0602 */
[----:B------:R0:W-:Y:S01]  /*4dab0*/  STL [R1+0x1ddc], R20 ;  /* 0x001ddc1401007387 */ /* 0x0001e20000100800 */
[----:B---3--:R-:W-:-:S03]  /*4dac0*/  IADD3 R35, P6, R35, R53, RZ ;  /* 0x0000003523237210 */ /* 0x008fc60007fde0ff */
[----:B0-----:R-:W2:Y:S04]  /*4dad0*/  LDL.LU R20, [R1+0x1d58] ;  /* 0x001d580001147983 */ /* 0x001ea80000300800 */
[----:B------:R0:W-:Y:S01]  /*4dae0*/  STL [R1+0x1db0], R59 ;  /* 0x001db03b01007387 */ /* 0x0001e20000100800 */
[----:B------:R-:W-:-:S03]  /*4daf0*/  IMAD.X R21, R21, 0x1, R2, P1 ;  /* 0x0000000115157824 */ /* 0x000fc600008e0602 */
        /* <DEDUP_REMOVED lines=9> */
[----:B------:R-:W-:-:S03]  /*4db90*/  IMAD.X R25, R25, 0x1, R2, P2 ;  /* 0x0000000119197824 */ /* 0x000fc600010e0602 */
[----:B0-----:R-:W3:Y:S04]  /*4dba0*/  LDL.LU R21, [R1+0x1d6c] ;  /* 0x001d6c0001157983 */ /* 0x001ee80000300800 */
[----:B-1----:R-:W3:Y:S01]  /*4dbb0*/  LDL.LU R22, [R1+0x1d40] ;  /* 0x001d400001167983 */ /* 0x002ee20000300800 */
[-C--:B------:R-:W-:Y:S01]  /*4dbc0*/  IADD3 R26, P2, R26, R53.reuse, RZ ;  /* 0x000000351a1a7210 */ /* 0x080fe20007f5e0ff */
[--C-:B------:R-:W-:Y:S02]  /*4dbd0*/  IMAD.X R27, R27, 0x1, R2.reuse, P3 ;  /* 0x000000011b1b7824 */ /* 0x100fe400018e0602 */
[----:B------:R-:W-:Y:S04]  /*4dbe0*/  STL [R1+0x1dc4], R25 ;  /* 0x001dc41901007387 */ /* 0x000fe80000100800 */
[----:B------:R-:W-:Y:S01]  /*4dbf0*/  STL [R1+0x1d98], R26 ;  /* 0x001d981a01007387 */ /* 0x000fe20000100800 */
[----:B------:R-:W-:Y:S01]  /*4dc00*/  IMAD.X R23, R23, 0x1, R2, P4 ;  /* 0x0000000117177824 */ /* 0x000fe200020e0602 */
[----:B------:R-:W-:-:S02]  /*4dc10*/  IADD3 R51, P3, R51, R53, RZ ;  /* 0x0000003533337210 */ /* 0x000fc40007f7e0ff */
[-C--:B------:R-:W-:Y:S02]  /*4dc20*/  IADD3 R52, P4, R52, R53.reuse, RZ ;  /* 0x0000003534347210 */ /* 0x080fe40007f9e0ff */
[----:B------:R0:W-:Y:S04]  /*4dc30*/  STL [R1+0x1db4], R23 ;  /* 0x001db41701007387 */ /* 0x0001e80000100800 */
[----:B------:R-:W-:Y:S01]  /*4dc40*/  STL [R1+0x1dbc], R27 ;  /* 0x001dbc1b01007387 */ /* 0x000fe20000100800 */
[--C-:B------:R-:W-:Y:S01]  /*4dc50*/  IMAD.X R54, R54, 0x1, R2.reuse, P5 ;  /* 0x0000000136367824 */ /* 0x100fe200028e0602 */
[-C--:B------:R-:W-:Y:S02]  /*4dc60*/  IADD3 R55, P5, R55, R53.reuse, RZ ;  /* 0x0000003537377210 */ /* 0x080fe40007fbe0ff */
        /* <DEDUP_REMOVED lines=33> */
[----:B0-----:R-:W3:Y:S04]  /*4de80*/  LDL.LU R20, [R1+0x1d4c] ;  /* 0x001d4c0001147983 */ /* 0x001ee80000300800 */
[----:B------:R-:W-:Y:S01]  /*4de90*/  STL [R1+0x1d7c], R58 ;  /* 0x001d7c3a01007387 */ /* 0x000fe20000100800 */
[----:B------:R-:W-:-:S03]  /*4dea0*/  IADD3 R35, P6, R35, R53, RZ ;  /* 0x0000003523237210 */ /* 0x000fc60007fde0ff */
[----:B------:R-:W-:Y:S04]  /*4deb0*/  STL [R1+0x1d50], R59 ;  /* 0x001d503b01007387 */ /* 0x000fe80000100800 */
[----:B------:R-:W-:Y:S04]  /*4dec0*/  STL [R1+0x1d74], R34 ;  /* 0x001d742201007387 */ /* 0x000fe80000100800 */
[----:B------:R-:W3:Y:S01]  /*4ded0*/  LDL.LU R25, [R1+0x1d20] ;  /* 0x001d200001197983 */ /* 0x000ee20000300800 */
[----:B------:R-:W-:-:S03]  /*4dee0*/  IMAD.X R21, R21, 0x1, R2, P1 ;  /* 0x0000000115157824 */ /* 0x000fc600008e0602 */
[----:B------:R-:W-:Y:S04]  /*4def0*/  STL [R1+0x1d48], R35 ;  /* 0x001d482301007387 */ /* 0x000fe80000100800 */
[----:B------:R-:W3:Y:S01]  /*4df00*/  LDL.LU R26, [R1+0x1d44] ;  /* 0x001d4400011a7983 */ /* 0x000ee20000300800 */
[----:B------:R-:W-:-:S03]  /*4df10*/  IADD3 R22, P1, R22, R53, RZ ;  /* 0x0000003516167210 */ /* 0x000fc60007f3e0ff */
[----:B------:R0:W-:Y:S04]  /*4df20*/  STL [R1+0x1d6c], R21 ;  /* 0x001d6c1501007387 */ /* 0x0001e80000100800 */
[----:B------:R-:W3:Y:S04]  /*4df30*/  LDL.LU R27, [R1+0x1d18] ;  /* 0x001d1800011b7983 */ /* 0x000ee80000300800 */
[----:B------:R-:W-:Y:S04]  /*4df40*/  STL [R1+0x1d40], R22 ;  /* 0x001d401601007387 */ /* 0x000fe80000100800 */
[----:B------:R-:W3:Y:S04]  /*4df50*/  LDL.LU R51, [R1+0x1d3c] ;  /* 0x001d3c0001337983 */ /* 0x000ee80000300800 */
[----:B0-----:R-:W3:Y:S04]  /*4df60*/  LDL.LU R21, [R1+0x1d10] ;  /* 0x001d100001157983 */ /* 0x001ee80000300800 */
[----:B------:R-:W3:Y:S04]  /*4df70*/  LDL.LU R52, [R1+0x1d34] ;  /* 0x001d340001347983 */ /* 0x000ee80000300800 */
[----:B------:R-:W3:Y:S04]  /*4df80*/  LDL.LU R54, [R1+0x1d08] ;  /* 0x001d080001367983 */ /* 0x000ee80000300800 */
[----:B------:R-:W3:Y:S01]  /*4df90*/  LDL.LU R55, [R1+0x1d2c] ;  /* 0x001d2c0001377983 */ /* 0x000ee20000300800 */
[----:B------:R-:W-:-:S05]  /*4dfa0*/  IMAD.X R23, R23, 0x1, R2, P2 ;  /* 0x0000000117177824 */ /* 0x000fca00010e0602 */
        /* <DEDUP_REMOVED lines=31> */
[----:B------:R-:W-:Y:S01]  /*4e1a0*/  IMAD.X R51, R51, 0x1, R2, P1 ;  /* 0x0000000133337824 */ /* 0x000fe200008e0602 */
[-C--:B------:R-:W-:Y:S02]  /*4e1b0*/  IADD3 R27, P6, R27, R53.reuse, RZ ;  /* 0x000000351b1b7210 */ /* 0x080fe40007fde0ff */
[----:B------:R-:W-:Y:S01]  /*4e1c0*/  STL [R1+0x1d20], R25 ;  /* 0x001d201901007387 */ /* 0x000fe20000100800 */
[----:B------:R-:W-:-:S03]  /*4e1d0*/  IADD3 R21, P1, R21, R53, RZ ;  /* 0x0000003515157210 */ /* 0x000fc60007f3e0ff */
[----:B------:R-:W-:Y:S01]  /*4e1e0*/  STL [R1+0x1d44], R26 ;  /* 0x001d441a01007387 */ /* 0x000fe20000100800 */
[----:B------:R-:W-:-:S03]  /*4e1f0*/  IMAD.X R52, R52, 0x1, R2, P2 ;  /* 0x0000000134347824 */ /* 0x000fc600010e0602 */
[----:B------:R0:W-:Y:S04]  /*4e200*/  STL [R1+0x1d10], R21 ;  /* 0x001d101501007387 */ /* 0x0001e80000100800 */
[----:B------:R-:W-:Y:S01]  /*4e210*/  STL [R1+0x1d18], R27 ;  /* 0x001d181b01007387 */ /* 0x000fe20000100800 */
[-C--:B------:R-:W-:Y:S01]  /*4e220*/  IADD3 R54, P2, R54, R53.reuse, RZ ;  /* 0x0000003536367210 */ /* 0x080fe20007f5e0ff */
[--C-:B------:R-:W-:Y:S02]  /*4e230*/  IMAD.X R55, R55, 0x1, R2.reuse, P3 ;  /* 0x0000000137377824 */ /* 0x100fe400018e0602 */
[----:B0-----:R-:W3:Y:S04]  /*4e240*/  LDL.LU R21, [R1+0x1cc0] ;  /* 0x001cc00001157983 */ /* 0x001ee80000300800 */
[----:B------:R-:W-:Y:S04]  /*4e250*/  STL [R1+0x1d3c], R51 ;  /* 0x001d3c3301007387 */ /* 0x000fe80000100800 */
[----:B------:R-:W-:Y:S01]  /*4e260*/  STL [R1+0x1d34], R52 ;  /* 0x001d343401007387 */ /* 0x000fe20000100800 */
[-C--:B------:R-:W-:Y:S01]  /*4e270*/  IADD3 R46, P3, R46, R53.reuse, RZ ;  /* 0x000000352e2e7210 */ /* 0x080fe20007f7e0ff */
[--C-:B------:R-:W-:Y:S01]  /*4e280*/  IMAD.X R47, R47, 0x1, R2.reuse, P4 ;  /* 0x000000012f2f7824 */ /* 0x100fe200020e0602 */
[----:B------:R-:W-:Y:S01]  /*4e290*/  IADD3 R56, P4, R56, R53, RZ ;  /* 0x0000003538387210 */ /* 0x000fe20007f9e0ff */
[----:B------:R-:W-:Y:S01]  /*4e2a0*/  STL [R1+0x1d08], R54 ;  /* 0x001d083601007387 */ /* 0x000fe20000100800 */
[----:B------:R-:W-:-:S03]  /*4e2b0*/  IMAD.X R57, R57, 0x1, R2, P5 ;  /* 0x0000000139397824 */ /* 0x000fc600028e0602 */
[----:B------:R-:W-:Y:S01]  /*4e2c0*/  STL [R1+0x1d2c], R55 ;  /* 0x001d2c3701007387 */ /* 0x000fe20000100800 */
[----:B------:R-:W-:-:S03]  /*4e2d0*/  IADD3 R58, P5, R58, R53, RZ ;  /* 0x000000353a3a7210 */ /* 0x000fc60007fbe0ff */
[----:B------:R-:W-:Y:S04]  /*4e2e0*/  STL [R1+0x1d00], R46 ;  /* 0x001d002e01007387 */ /* 0x000fe80000100800 */
[----:B------:R-:W-:Y:S01]  /*4e2f0*/  STL [R1+0x1d24], R47 ;  /* 0x001d242f01007387 */ /* 0x000fe20000100800 */
[--C-:B------:R-:W-:Y:S02]  /*4e300*/  IMAD.X R23, R23, 0x1, R2.reuse, P1 ;  /* 0x0000000117177824 */ /* 0x100fe400008e0602 */
[----:B------:R-:W-:Y:S01]  /*4e310*/  IMAD.X R34, R34, 0x1, R2, P6 ;  /* 0x0000000122227824 */ /* 0x000fe200030e0602 */
        /* <DEDUP_REMOVED lines=54> */
[----:B------:R-:W-:Y:S04]  /*4e680*/  STL [R1+0x1cb8], R26 ;  /* 0x001cb81a01007387 */ /* 0x000fe80000100800 */
[----:B------:R0:W-:Y:S04]  /*4e690*/  STL [R1+0x1cdc], R34 ;  /* 0x001cdc2201007387 */ /* 0x0001e80000100800 */
[----:B0-----:R-:W3:Y:S04]  /*4e6a0*/  LDL.LU R34, [R1+0x1c84] ;  /* 0x001c840001227983 */ /* 0x001ee80000300800 */
[----:B------:R-:W-:Y:S01]  /*4e6b0*/  STL [R1+0x1cb0], R35 ;  /* 0x001cb02301007387 */ /* 0x000fe20000100800 */
[----:B----4-:R-:W-:Y:S01]  /*4e6c0*/  IMAD.X R22, R22, 0x1, R2, P2 ;  /* 0x0000000116167824 */ /* 0x010fe200010e0602 */
[----:B------:R-:W-:-:S05]  /*4e6d0*/  IADD3 R3, P2, R3, R53, RZ ;  /* 0x0000003503037210 */ /* 0x000fca0007f5e0ff */
[----:B------:R0:W-:Y:S04]  /*4e6e0*/  STL [R1+0x1ca8], R3 ;  /* 0x001ca80301007387 */ /* 0x0001e80000100800 */
[----:B------:R1:W-:Y:S04]  /*4e6f0*/  STL [R1+0x1cd4], R22 ;  /* 0x001cd41601007387 */ /* 0x0003e80000100800 */
[----:B0-----:R-:W4:Y:S04]  /*4e700*/  LDL.LU R3, [R1+0x1c58] ;  /* 0x001c580001037983 */ /* 0x001f280000300800 */
[----:B------:R-:W4:Y:S04]  /*4e710*/  LDL.LU R35, [R1+0x1c7c] ;  /* 0x001c7c0001237983 */ /* 0x000f280000300800 */
[----:B-1----:R-:W4:Y:S01]  /*4e720*/  LDL.LU R22, [R1+0x1c50] ;  /* 0x001c500001167983 */ /* 0x002f220000300800 */
[----:B------:R-:W-:-:S02]  /*4e730*/  IMAD.MOV.U32 R19, RZ, RZ, R24 ;  /* 0x000000ffff137224 */ /* 0x000fc400078e0018 */
[----:B------:R-:W-:Y:S02]  /*4e740*/  IMAD.MOV.U32 R24, RZ, RZ, R4 ;  /* 0x000000ffff187224 */ /* 0x000fe400078e0004 */
[----:B------:R-:W-:Y:S02]  /*4e750*/  IMAD.MOV.U32 R25, RZ, RZ, R6 ;  /* 0x000000ffff197224 */ /* 0x000fe400078e0006 */
[----:B------:R-:W-:Y:S02]  /*4e760*/  IMAD.MOV.U32 R4, RZ, RZ, R5 ;  /* 0x000000ffff047224 */ /* 0x000fe400078e0005 */
[----:B------:R-:W-:Y:S02]  /*4e770*/  IMAD.MOV.U32 R5, RZ, RZ, R11 ;  /* 0x000000ffff057224 */ /* 0x000fe400078e000b */
[--C-:B--2---:R-:W-:Y:S01]  /*4e780*/  IMAD.X R27, R27, 0x1, R2.reuse, P3 ;  /* 0x000000011b1b7824 */ /* 0x104fe200018e0602 */
[----:B---3--:R-:W-:Y:S01]  /*4e790*/  IADD3 R51, P3, R51, R53, RZ ;  /* 0x0000003533337210 */ /* 0x008fe20007f7e0ff */
[----:B------:R-:W-:Y:S01]  /*4e7a0*/  STL.64 [R1+0x628], R24 ;  /* 0x0006281801007387 */ /* 0x000fe20000100a00 */
[----:B------:R-:W-:-:S03]  /*4e7b0*/  IMAD.X R52, R52, 0x1, R2, P4 ;  /* 0x0000000134347824 */ /* 0x000fc600020e0602 */
[----:B------:R-:W-:Y:S01]  /*4e7c0*/  STL.64 [R1+0x620], R4 ;  /* 0x0006200401007387 */ /* 0x000fe20000100a00 */
[----:B------:R-:W-:-:S03]  /*4e7d0*/  IMAD.X R20, R20, 0x1, R2, P5 ;  /* 0x0000000114147824 */ /* 0x000fc600028e0602 */
[----:B------:R-:W-:Y:S04]  /*4e7e0*/  STL [R1+0x1ccc], R27 ;  /* 0x001ccc1b01007387 */ /* 0x000fe80000100800 */
[----:B------:R-:W-:Y:S01]  /*4e7f0*/  STL [R1+0x1ca0], R51 ;  /* 0x001ca03301007387 */ /* 0x000fe20000100800 */
[----:B------:R-:W-:-:S03]  /*4e800*/  IADD3 R54, P4, R54, R53, RZ ;  /* 0x0000003536367210 */ /* 0x000fc60007f9e0ff */
[----:B------:R0:W-:Y:S04]  /*4e810*/  STL [R1+0x1cbc], R20 ;  /* 0x001cbc1401007387 */ /* 0x0001e80000100800 */
[----:B------:R-:W-:Y:S01]  /*4e820*/  STL [R1+0x1cc4], R52 ;  /* 0x001cc43401007387 */ /* 0x000fe20000100800 */
[-C--:B------:R-:W-:Y:S01]  /*4e830*/  IADD3 R55, P5, R55, R53.reuse, RZ ;  /* 0x0000003537377210 */ /* 0x080fe20007fbe0ff */
[--C-:B------:R-:W-:Y:S01]  /*4e840*/  IMAD.X R46, R46, 0x1, R2.reuse, P6 ;  /* 0x000000012e2e7824 */ /* 0x100fe200030e0602 */
[----:B------:R-:W-:Y:S01]  /*4e850*/  IADD3 R47, P6, R47, R53, RZ ;  /* 0x000000352f2f7210 */ /* 0x000fe20007fde0ff */
[----:B0-----:R-:W2:Y:S01]  /*4e860*/  LDL.LU R20, [R1+0x1c74] ;  /* 0x001c740001147983 */ /* 0x001ea20000300800 */
        /* <DEDUP_REMOVED lines=18> */
[----:B------:R-:W-:Y:S01]  /*4e990*/  STL [R1+0x1c70], R39 ;  /* 0x001c702701007387 */ /* 0x000fe20000100800 */
[----:B------:R-:W-:-:S03]  /*4e9a0*/  IMAD.X R31, R31, 0x1, R2, P5 ;  /* 0x000000011f1f7824 */ /* 0x000fc600028e0602 */
[----:B0-----:R-:W3:Y:S04]  /*4e9b0*/  LDL.LU R21, [R1+0x1c48] ;  /* 0x001c480001157983 */ /* 0x001ee80000300800 */
[----:B------:R0:W-:Y:S04]  /*4e9c0*/  STL [R1+0x1c94], R30 ;  /* 0x001c941e01007387 */ /* 0x0001e80000100800 */
[----:B------:R-:W3:Y:S04]  /*4e9d0*/  LDL.LU R24, [R1+0x1c6c] ;  /* 0x001c6c0001187983 */ /* 0x000ee80000300800 */
[----:B------:R-:W3:Y:S04]  /*4e9e0*/  LDL.LU R25, [R1+0x1c40] ;  /* 0x001c400001197983 */ /* 0x000ee80000300800 */
[----:B------:R1:W-:Y:S01]  /*4e9f0*/  STL [R1+0x1c8c], R31 ;  /* 0x001c8c1f01007387 */ /* 0x0003e20000100800 */
[----:B------:R-:W-:-:S03]  /*4ea00*/  IADD3 R23, P5, R23, R53, RZ ;  /* 0x0000003517177210 */ /* 0x000fc60007fbe0ff */
[----:B0-----:R-:W3:Y:S04]  /*4ea10*/  LDL.LU R30, [R1+0x1c64] ;  /* 0x001c6400011e7983 */ /* 0x001ee80000300800 */
[----:B------:R0:W-:Y:S04]  /*4ea20*/  STL [R1+0x1c60], R23 ;  /* 0x001c601701007387 */ /* 0x0001e80000100800 */
[----:B-1----:R-:W3:Y:S01]  /*4ea30*/  LDL.LU R31, [R1+0x1c38] ;  /* 0x001c3800011f7983 */ /* 0x002ee20000300800 */
[----:B------:R-:W-:-:S03]  /*4ea40*/  IMAD.X R34, R34, 0x1, R2, P6 ;  /* 0x0000000122227824 */ /* 0x000fc600030e0602 */
[----:B0-----:R-:W3:Y:S01]  /*4ea50*/  LDL.LU R23, [R1+0x1c5c] ;  /* 0x001c5c0001177983 */ /* 0x001ee20000300800 */
[-C--:B----4-:R-:W-:Y:S01]  /*4ea60*/  IADD3 R3, P6, R3, R53.reuse, RZ ;  /* 0x0000003503037210 */ /* 0x090fe20007fde0ff */
[----:B------:R-:W-:Y:S01]  /*4ea70*/  IMAD.X R35, R35, 0x1, R2, P1 ;  /* 0x0000000123237824 */ /* 0x000fe200008e0602 */
[----:B------:R-:W-:-:S03]  /*4ea80*/  IADD3 R22, P1, R22, R53, RZ ;  /* 0x0000003516167210 */ /* 0x000fc60007f3e0ff */
[----:B------:R0:W-:Y:S04]  /*4ea90*/  STL [R1+0x1c58], R3 ;  /* 0x001c580301007387 */ /* 0x0001e80000100800 */
[----:B0-----:R-:W4:Y:S04]  /*4eaa0*/  LDL.LU R3, [R1+0x1c30] ;  /* 0x001c300001037983 */ /* 0x001f280000300800 */
[----:B------:R-:W-:Y:S04]  /*4eab0*/  STL [R1+0x1c84], R34 ;  /* 0x001c842201007387 */ /* 0x000fe80000100800 */
[----:B------:R-:W4:Y:S04]  /*4eac0*/  LDL.LU R26, [R1+0x1c54] ;  /* 0x001c5400011a7983 */ /* 0x000f280000300800 */
[----:B------:R-:W4:Y:S04]  /*4ead0*/  LDL.LU R27, [R1+0x1c28] ;  /* 0x001c2800011b7983 */ /* 0x000f280000300800 */
[----:B------:R-:W-:Y:S04]  /*4eae0*/  STL [R1+0x1c7c], R35 ;  /* 0x001c7c2301007387 */ /* 0x000fe80000100800 */
[----:B------:R-:W4:Y:S04]  /*4eaf0*/  LDL.LU R51, [R1+0x1c4c] ;  /* 0x001c4c0001337983 */ /* 0x000f280000300800 */
[----:B------:R0:W-:Y:S04]  /*4eb00*/  STL [R1+0x1c50], R22 ;  /* 0x001c501601007387 */ /* 0x0001e80000100800 */
[----:B------:R-:W4:Y:S04]  /*4eb10*/  LDL.LU R52, [R1+0x1c20] ;  /* 0x001c200001347983 */ /* 0x000f280000300800 */
[----:B------:R-:W4:Y:S04]  /*4eb20*/  LDL.LU R54, [R1+0x1c44] ;  /* 0x001c440001367983 */ /* 0x000f280000300800 */
[----:B0-----:R-:W4:Y:S01]  /*4eb30*/  LDL.LU R22, [R1+0x1c18] ;  /* 0x001c180001167983 */ /* 0x001f220000300800 */
[----:B--2---:R-:W-:-:S03]  /*4eb40*/  IMAD.X R20, R20, 0x1, R2, P2 ;  /* 0x0000000114147824 */ /* 0x004fc600010e0602 */
[----:B------:R-:W2:Y:S04]  /*4eb50*/  LDL.LU R55, [R1+0x1c3c] ;  /* 0x001c3c0001377983 */ /* 0x000ea80000300800 */
[----:B------:R-:W2:Y:S04]  /*4eb60*/  LDL.LU R46, [R1+0x1c10] ;  /* 0x001c1000012e7983 */ /* 0x000ea80000300800 */
[----:B------:R-:W2:Y:S04]  /*4eb70*/  LDL.LU R47, [R1+0x1c34] ;  /* 0x001c3400012f7983 */ /* 0x000ea80000300800 */
        /* <DEDUP_REMOVED lines=10> */
[-C--:B---3--:R-:W-:Y:S01]  /*4ec20*/  IADD3 R21, P2, R21, R53.reuse, RZ ;  /* 0x0000003515157210 */ /* 0x088fe20007f5e0ff */
[----:B------:R-:W-:Y:S01]  /*4ec30*/  IMAD.X R24, R24, 0x1, R2, P3 ;  /* 0x0000000118187824 */ /* 0x000fe200018e0602 */
[----:B------:R-:W-:-:S03]  /*4ec40*/  IADD3 R25, P3, R25, R53, RZ ;  /* 0x0000003519197210 */ /* 0x000fc60007f7e0ff */
[----:B------:R0:W-:Y:S01]  /*4ec50*/  STL [R1+0x1c48], R21 ;  /* 0x001c481501007387 */ /* 0x0001e20000100800 */
[----:B------:R-:W-:-:S03]  /*4ec60*/  IMAD.X R30, R30, 0x1, R2, P4 ;  /* 0x000000011e1e7824 */ /* 0x000fc600020e0602 */
[----:B0-----:R-:W3:Y:S01]  /*4ec70*/  LDL.LU R21, [R1+0x1c0c] ;  /* 0x001c0c0001157983 */ /* 0x001ee20000300800 */
[----:B------:R-:W-:-:S03]  /*4ec80*/  IADD3 R31, P4, R31, R53, RZ ;  /* 0x000000351f1f7210 */ /* 0x000fc60007f9e0ff */
[----:B------:R-:W-:Y:S04]  /*4ec90*/  STL [R1+0x1c6c], R24 ;  /* 0x001c6c1801007387 */ /* 0x000fe80000100800 */
[----:B------:R-:W-:Y:S04]  /*4eca0*/  STL [R1+0x1c40], R25 ;  /* 0x001c401901007387 */ /* 0x000fe80000100800 */
[----:B------:R0:W-:Y:S01]  /*4ecb0*/  STL [R1+0x1c64], R30 ;  /* 0x001c641e01007387 */ /* 0x0001e20000100800 */
[----:B------:R-:W-:-:S03]  /*4ecc0*/  IMAD.X R23, R23, 0x1, R2, P5 ;  /* 0x0000000117177824 */ /* 0x000fc600028e0602 */
[----:B0-----:R-:W3:Y:S04]  /*4ecd0*/  LDL.LU R30, [R1+0x1be0] ;  /* 0x001be000011e7983 */ /* 0x001ee80000300800 */
[----:B------:R0:W-:Y:S04]  /*4ece0*/  STL [R1+0x1c5c], R23 ;  /* 0x001c5c1701007387 */ /* 0x0001e80000100800 */
[----:B------:R1:W-:Y:S04]  /*4ecf0*/  STL [R1+0x1c38], R31 ;  /* 0x001c381f01007387 */ /* 0x0003e80000100800 */
[----:B0-----:R-:W3:Y:S04]  /*4ed00*/  LDL.LU R23, [R1+0x1c04] ;  /* 0x001c040001177983 */ /* 0x001ee80000300800 */
[----:B-1----:R-:W3:Y:S01]  /*4ed10*/  LDL.LU R31, [R1+0x1bd8] ;  /* 0x001bd800011f7983 */ /* 0x002ee20000300800 */
[-C--:B----4-:R-:W-:Y:S01]  /*4ed20*/  IADD3 R3, P5, R3, R53.reuse, RZ ;  /* 0x0000003503037210 */ /* 0x090fe20007fbe0ff */
[----:B------:R-:W-:Y:S01]  /*4ed30*/  IMAD.X R26, R26, 0x1, R2, P6 ;  /* 0x000000011a1a7824 */ /* 0x000fe200030e0602 */
[----:B------:R-:W-:-:S03]  /*4ed40*/  IADD3 R27, P6, R27, R53, RZ ;  /* 0x000000351b1b7210 */ /* 0x000fc60007fde0ff */
[----:B------:R0:W-:Y:S01]  /*4ed50*/  STL [R1+0x1c30], R3 ;  /* 0x001c300301007387 */ /* 0x0001e20000100800 */
[--C-:B------:R-:W-:Y:S02]  /*4ed60*/  IMAD.X R51, R51, 0x1, R2.reuse, P1 ;  /* 0x0000000133337824 */ /* 0x100fe400008e0602 */
[----:B------:R-:W-:Y:S01]  /*4ed70*/  IMAD.X R54, R54, 0x1, R2, P2 ;  /* 0x0000000136367824 */ /* 0x000fe200010e0602 */
[-C--:B------:R-:W-:Y:S01]  /*4ed80*/  IADD3 R52, P1, R52, R53.reuse, RZ ;  /* 0x0000003534347210 */ /* 0x080fe20007f3e0ff */
[----:B0-----:R-:W4:Y:S01]  /*4ed90*/  LDL.LU R3, [R1+0x1bfc] ;  /* 0x001bfc0001037983 */ /* 0x001f220000300800 */
[----:B------:R-:W-:-:S03]  /*4eda0*/  IADD3 R22, P2, R22, R53, RZ ;  /* 0x0000003516167210 */ /* 0x000fc60007f5e0ff */
[----:B------:R-:W-:Y:S04]  /*4edb0*/  STL [R1+0x1c54], R26 ;  /* 0x001c541a01007387 */ /* 0x000fe80000100800 */
[----:B------:R-:W-:Y:S04]  /*4edc0*/  STL [R1+0x1c28], R27 ;  /* 0x001c281b01007387 */ /* 0x000fe80000100800 */
[----:B------:R-:W-:Y:S04]  /*4edd0*/  STL [R1+0x1c4c], R51 ;  /* 0x001c4c3301007387 */ /* 0x000fe80000100800 */
[----:B------:R0:W-:Y:S04]  /*4ede0*/  STL [R1+0x1c18], R22 ;  /* 0x001c181601007387 */ /* 0x0001e80000100800 */
[----:B------:R-:W-:Y:S04]  /*4edf0*/  STL [R1+0x1c20], R52 ;  /* 0x001c203401007387 */ /* 0x000fe80000100800 */
[----:B0-----:R-:W4:Y:S01]  /*4ee00*/  LDL.LU R22, [R1+0x1bd0] ;  /* 0x001bd00001167983 */ /* 0x001f220000300800 */
[--C-:B--2---:R-:W-:Y:S01]  /*4ee10*/  IMAD.X R55, R55, 0x1, R2.reuse, P3 ;  /* 0x0000000137377824 */ /* 0x104fe200018e0602 */
[-C--:B------:R-:W-:Y:S01]  /*4ee20*/  IADD3 R46, P3, R46, R53.reuse, RZ ;  /* 0x000000352e2e7210 */ /* 0x080fe20007f7e0ff */
[--C-:B------:R-:W-:Y:S01]  /*4ee30*/  IMAD.X R47, R47, 0x1, R2.reuse, P4 ;  /* 0x000000012f2f7824 */ /* 0x100fe200020e0602 */
[----:B------:R-:W-:Y:S01]  /*4ee40*/  IADD3 R56, P4, R56, R53, RZ ;  /* 0x0000003538387210 */ /* 0x000fe20007f9e0ff */
        /* <DEDUP_REMOVED lines=17> */
[----:B------:R-:W-:Y:S01]  /*4ef60*/  STL [R1+0x1c1c], R39 ;  /* 0x001c1c2701007387 */ /* 0x000fe20000100800 */
[----:B------:R-:W-:Y:S01]  /*4ef70*/  IADD3 R35, P2, R35, R53, RZ ;  /* 0x0000003523237210 */ /* 0x000fe20007f5e0ff */
[----:B---3--:R-:W-:-:S02]  /*4ef80*/  IMAD.X R21, R21, 0x1, R2, P3 ;  /* 0x0000000115157824 */ /* 0x008fc400018e0602 */
[----:B0-----:R-:W2:Y:S04]  /*4ef90*/  LDL.LU R20, [R1+0x1bf4] ;  /* 0x001bf40001147983 */ /* 0x001ea80000300800 */
[----:B------:R0:W-:Y:S04]  /*4efa0*/  STL [R1+0x1bf0], R34 ;  /* 0x001bf02201007387 */ /* 0x0001e80000100800 */
[----:B------:R-:W3:Y:S04]  /*4efb0*/  LDL.LU R24, [R1+0x1bc8] ;  /* 0x001bc80001187983 */ /* 0x000ee80000300800 */
[----:B------:R-:W3:Y:S04]  /*4efc0*/  LDL.LU R25, [R1+0x1bec] ;  /* 0x001bec0001197983 */ /* 0x000ee80000300800 */
[----:B------:R1:W-:Y:S04]  /*4efd0*/  STL [R1+0x1be8], R35 ;  /* 0x001be82301007387 */ /* 0x0003e80000100800 */
[----:B0-----:R-:W3:Y:S04]  /*4efe0*/  LDL.LU R34, [R1+0x1bc0] ;  /* 0x001bc00001227983 */ /* 0x001ee80000300800 */
[----:B------:R0:W-:Y:S04]  /*4eff0*/  STL [R1+0x1c0c], R21 ;  /* 0x001c0c1501007387 */ /* 0x0001e80000100800 */
[----:B-1----:R-:W3:Y:S01]  /*4f000*/  LDL.LU R35, [R1+0x1be4] ;  /* 0x001be40001237983 */ /* 0x002ee20000300800 */
[----:B------:R-:W-:Y:S01]  /*4f010*/  IADD3 R30, P3, R30, R53, RZ ;  /* 0x000000351e1e7210 */ /* 0x000fe20007f7e0ff */
[----:B------:R-:W-:-:S02]  /*4f020*/  IMAD.X R23, R23, 0x1, R2, P4 ;  /* 0x0000000117177824 */ /* 0x000fc400020e0602 */
[----:B0-----:R-:W3:Y:S04]  /*4f030*/  LDL.LU R21, [R1+0x1bb8] ;  /* 0x001bb80001157983 */ /* 0x001ee80000300800 */
[----:B------:R0:W-:Y:S01]  /*4f040*/  STL [R1+0x1c04], R23 ;  /* 0x001c041701007387 */ /* 0x0001e20000100800 */
[----:B------:R-:W-:-:S03]  /*4f050*/  IADD3 R31, P4, R31, R53, RZ ;  /* 0x000000351f1f7210 */ /* 0x000fc60007f9e0ff */
[----:B0-----:R-:W3:Y:S04]  /*4f060*/  LDL.LU R23, [R1+0x1bdc] ;  /* 0x001bdc0001177983 */ /* 0x001ee80000300800 */
[----:B------:R-:W-:Y:S04]  /*4f070*/  STL [R1+0x1be0], R30 ;  /* 0x001be01e01007387 */ /* 0x000fe80000100800 */
[----:B------:R-:W3:Y:S04]  /*4f080*/  LDL.LU R26, [R1+0x1bb0] ;  /* 0x001bb000011a7983 */ /* 0x000ee80000300800 */
[----:B------:R-:W3:Y:S04]  /*4f090*/  LDL.LU R27, [R1+0x1bd4] ;  /* 0x001bd400011b7983 */ /* 0x000ee80000300800 */
[----:B------:R-:W-:Y:S04]  /*4f0a0*/  STL [R1+0x1bd8], R31 ;  /* 0x001bd81f01007387 */ /* 0x000fe80000100800 */
[----:B------:R-:W3:Y:S01]  /*4f0b0*/  LDL.LU R51, [R1+0x1ba8] ;  /* 0x001ba80001337983 */ /* 0x000ee20000300800 */
[----:B----4-:R-:W-:-:S05]  /*4f0c0*/  IMAD.X R3, R3, 0x1, R2, P5 ;  /* 0x0000000103037824 */ /* 0x010fca00028e0602 */
[----:B------:R0:W-:Y:S04]  /*4f0d0*/  STL [R1+0x1bfc], R3 ;  /* 0x001bfc0301007387 */ /* 0x0001e80000100800 */
[----:B------:R-:W4:Y:S04]  /*4f0e0*/  LDL.LU R52, [R1+0x1bcc] ;  /* 0x001bcc0001347983 */ /* 0x000f280000300800 */
[----:B------:R-:W4:Y:S04]  /*4f0f0*/  LDL.LU R54, [R1+0x1ba0] ;  /* 0x001ba00001367983 */ /* 0x000f280000300800 */
[----:B0-----:R-:W4:Y:S01]  /*4f100*/  LDL.LU R3, [R1+0x1bc4] ;  /* 0x001bc40001037983 */ /* 0x001f220000300800 */
[----:B------:R-:W-:-:S03]  /*4f110*/  IADD3 R22, P5, R22, R53, RZ ;  /* 0x0000003516167210 */ /* 0x000fc60007fbe0ff */
[----:B------:R-:W4:Y:S04]  /*4f120*/  LDL.LU R55, [R1+0x1b98] ;  /* 0x001b980001377983 */ /* 0x000f280000300800 */
[----:B------:R-:W4:Y:S04]  /*4f130*/  LDL.LU R46, [R1+0x1bbc] ;  /* 0x001bbc00012e7983 */ /* 0x000f280000300800 */
[----:B------:R-:W4:Y:S04]  /*4f140*/  LDL.LU R47, [R1+0x1b90] ;  /* 0x001b9000012f7983 */ /* 0x000f280000300800 */
        /* <DEDUP_REMOVED lines=11> */
[----:B---3--:R-:W-:Y:S01]  /*4f200*/  IADD3 R24, P6, R24, R53, RZ ;  /* 0x0000003518187210 */ /* 0x008fe20007fde0ff */
[----:B------:R-:W-:-:S03]  /*4f210*/  IMAD.X R25, R25, 0x1, R2, P1 ;  /* 0x0000000119197824 */ /* 0x000fc600008e0602 */
[----:B------:R0:W-:Y:S01]  /*4f220*/  STL [R1+0x1bf4], R20 ;  /* 0x001bf41401007387 */ /* 0x0001e20000100800 */
[-C--:B------:R-:W-:Y:S01]  /*4f230*/  IADD3 R34, P1, R34, R53.reuse, RZ ;  /* 0x0000003522227210 */ /* 0x080fe20007f3e0ff */
[----:B------:R-:W-:Y:S02]  /*4f240*/  IMAD.X R35, R35, 0x1, R2, P2 ;  /* 0x0000000123237824 */ /* 0x000fe400010e0602 */
[----:B0-----:R-:W2:Y:S04]  /*4f250*/  LDL.LU R20, [R1+0x1b68] ;  /* 0x001b680001147983 */ /* 0x001ea80000300800 */
[----:B------:R-:W-:Y:S04]  /*4f260*/  STL [R1+0x1bc8], R24 ;  /* 0x001bc81801007387 */ /* 0x000fe80000100800 */
[----:B------:R-:W-:Y:S04]  /*4f270*/  STL [R1+0x1bec], R25 ;  /* 0x001bec1901007387 */ /* 0x000fe80000100800 */
[----:B------:R0:W-:Y:S01]  /*4f280*/  STL [R1+0x1bc0], R34 ;  /* 0x001bc02201007387 */ /* 0x0001e20000100800 */
[----:B------:R-:W-:-:S03]  /*4f290*/  IADD3 R21, P2, R21, R53, RZ ;  /* 0x0000003515157210 */ /* 0x000fc60007f5e0ff */
[----:B0-----:R-:W3:Y:S04]  /*4f2a0*/  LDL.LU R34, [R1+0x1b8c] ;  /* 0x001b8c0001227983 */ /* 0x001ee80000300800 */
[----:B------:R0:W-:Y:S04]  /*4f2b0*/  STL [R1+0x1bb8], R21 ;  /* 0x001bb81501007387 */ /* 0x0001e80000100800 */
[----:B------:R1:W-:Y:S01]  /*4f2c0*/  STL [R1+0x1be4], R35 ;  /* 0x001be42301007387 */ /* 0x0003e20000100800 */
[----:B------:R-:W-:-:S03]  /*4f2d0*/  IMAD.X R23, R23, 0x1, R2, P3 ;  /* 0x0000000117177824 */ /* 0x000fc600018e0602 */
[----:B0-----:R-:W3:Y:S04]  /*4f2e0*/  LDL.LU R21, [R1+0x1b60] ;  /* 0x001b600001157983 */ /* 0x001ee80000300800 */
[----:B-1----:R-:W3:Y:S04]  /*4f2f0*/  LDL.LU R35, [R1+0x1b84] ;  /* 0x001b840001237983 */ /* 0x002ee80000300800 */
[----:B------:R0:W-:Y:S01]  /*4f300*/  STL [R1+0x1bdc], R23 ;  /* 0x001bdc1701007387 */ /* 0x0001e20000100800 */
[-C--:B------:R-:W-:Y:S01]  /*4f310*/  IADD3 R26, P3, R26, R53.reuse, RZ ;  /* 0x000000351a1a7210 */ /* 0x080fe20007f7e0ff */
[--C-:B------:R-:W-:Y:S01]  /*4f320*/  IMAD.X R27, R27, 0x1, R2.reuse, P4 ;  /* 0x000000011b1b7824 */ /* 0x100fe200020e0602 */
[-C--:B------:R-:W-:Y:S01]  /*4f330*/  IADD3 R51, P4, R51, R53.reuse, RZ ;  /* 0x0000003533337210 */ /* 0x080fe20007f9e0ff */
[----:B0-----:R-:W3:Y:S04]  /*4f340*/  LDL.LU R23, [R1+0x1b58] ;  /* 0x001b580001177983 */ /* 0x001ee80000300800 */
[----:B------:R-:W-:Y:S04]  /*4f350*/  STL [R1+0x1bb0], R26 ;  /* 0x001bb01a01007387 */ /* 0x000fe80000100800 */
[----:B------:R-:W-:Y:S04]  /*4f360*/  STL [R1+0x1bd4], R27 ;  /* 0x001bd41b01007387 */ /* 0x000fe80000100800 */
[----:B------:R-:W-:Y:S01]  /*4f370*/  STL [R1+0x1ba8], R51 ;  /* 0x001ba83301007387 */ /* 0x000fe20000100800 */
[--C-:B----4-:R-:W-:Y:S01]  /*4f380*/  IMAD.X R52, R52, 0x1, R2.reuse, P5 ;  /* 0x0000000134347824 */ /* 0x110fe200028e0602 */
[-C--:B------:R-:W-:Y:S01]  /*4f390*/  IADD3 R54, P5, R54, R53.reuse, RZ ;  /* 0x0000003536367210 */ /* 0x080fe20007fbe0ff */
[----:B------:R-:W-:Y:S01]  /*4f3a0*/  IMAD.X R3, R3, 0x1, R2, P6 ;  /* 0x0000000103037824 */ /* 0x000fe200030e0602 */
[----:B------:R-:W-:-:S04]  /*4f3b0*/  IADD3 R55, P6, R55, R53, RZ ;  /* 0x0000003537377210 */ /* 0x000fc80007fde0ff */
[----:B------:R0:W-:Y:S04]  /*4f3c0*/  STL [R1+0x1bc4], R3 ;  /* 0x001bc40301007387 */ /* 0x0001e80000100800 */
[----:B------:R-:W-:Y:S01]  /*4f3d0*/  STL [R1+0x1bcc], R52 ;  /* 0x001bcc3401007387 */ /* 0x000fe20000100800 */
[--C-:B------:R-:W-:Y:S01]  /*4f3e0*/  IMAD.X R46, R46, 0x1, R2.reuse, P1 ;  /* 0x000000012e2e7824 */ /* 0x100fe200008e0602 */
[-C--:B------:R-:W-:Y:S01]  /*4f3f0*/  IADD3 R47, P1, R47, R53.reuse, RZ ;  /* 0x000000352f2f7210 */ /* 0x080fe20007f3e0ff */
[--C-:B------:R-:W-:Y:S01]  /*4f400*/  IMAD.X R56, R56, 0x1, R2.reuse, P2 ;  /* 0x0000000138387824 */ /* 0x100fe200010e0602 */
[----:B------:R-:W-:Y:S01]  /*4f410*/  IADD3 R57, P2, R57, R53, RZ ;  /* 0x0000003539397210 */ /* 0x000fe20007f5e0ff */
[----:B0-----:R-:W4:Y:S04]  /*4f420*/  LDL.LU R3, [R1+0x1b7c] ;  /* 0x001b7c0001037983 */ /* 0x001f280000300800 */
        /* <DEDUP_REMOVED lines=16> */
[----:B------:R-:W-:Y:S04]  /*4f530*/  STL [R1+0x1b78], R39 ;  /* 0x001b782701007387 */ /* 0x000fe80000100800 */
[----:B0-----:R-:W4:Y:S01]  /*4f540*/  LDL.LU R22, [R1+0x1b50] ;  /* 0x001b500001167983 */ /* 0x001f220000300800 */
[----:B------:R-:W-:-:S03]  /*4f550*/  IMAD.X R31, R31, 0x1, R2, P6 ;  /* 0x000000011f1f7824 */ /* 0x000fc600030e0602 */
[----:B------:R0:W-:Y:S04]  /*4f560*/  STL [R1+0x1b9c], R30 ;  /* 0x001b9c1e01007387 */ /* 0x0001e80000100800 */
[----:B------:R-:W4:Y:S04]  /*4f570*/  LDL.LU R24, [R1+0x1b74] ;  /* 0x001b740001187983 */ /* 0x000f280000300800 */
[----:B------:R-:W4:Y:S01]  /*4f580*/  LDL.LU R25, [R1+0x1b48] ;  /* 0x001b480001197983 */ /* 0x000f220000300800 */
[----:B--2---:R-:W-:-:S03]  /*4f590*/  IADD3 R20, P6, R20, R53, RZ ;  /* 0x0000003514147210 */ /* 0x004fc60007fde0ff */
[----:B------:R1:W-:Y:S04]  /*4f5a0*/  STL [R1+0x1b94], R31 ;  /* 0x001b941f01007387 */ /* 0x0003e80000100800 */
[----:B0-----:R-:W2:Y:S04]  /*4f5b0*/  LDL.LU R30, [R1+0x1b6c] ;  /* 0x001b6c00011e7983 */ /* 0x001ea80000300800 */
[----:B------:R0:W-:Y:S04]  /*4f5c0*/  STL [R1+0x1b68], R20 ;  /* 0x001b681401007387 */ /* 0x0001e80000100800 */
[----:B-1----:R-:W2:Y:S01]  /*4f5d0*/  LDL.LU R31, [R1+0x1b40] ;  /* 0x001b4000011f7983 */ /* 0x002ea20000300800 */
[----:B---3--:R-:W-:-:S03]  /*4f5e0*/  IMAD.X R34, R34, 0x1, R2, P1 ;  /* 0x0000000122227824 */ /* 0x008fc600008e0602 */
[----:B0-----:R-:W3:Y:S01]  /*4f5f0*/  LDL.LU R20, [R1+0x1b64] ;  /* 0x001b640001147983 */ /* 0x001ee20000300800 */
[----:B------:R-:W-:Y:S01]  /*4f600*/  IADD3 R21, P1, R21, R53, RZ ;  /* 0x0000003515157210 */ /* 0x000fe20007f3e0ff */
[----:B------:R-:W-:-:S04]  /*4f610*/  IMAD.X R35, R35, 0x1, R2, P2 ;  /* 0x0000000123237824 */ /* 0x000fc800010e0602 */
[----:B------:R0:W-:Y:S01]  /*4f620*/  STL [R1+0x1b60], R21 ;  /* 0x001b601501007387 */ /* 0x0001e20000100800 */
[----:B------:R-:W-:-:S03]  /*4f630*/  IADD3 R23, P2, R23, R53, RZ ;  /* 0x0000003517177210 */ /* 0x000fc60007f5e0ff */
[----:B0-----:R-:W3:Y:S04]  /*4f640*/  LDL.LU R21, [R1+0x1b38] ;  /* 0x001b380001157983 */ /* 0x001ee80000300800 */
[----:B------:R-:W-:Y:S04]  /*4f650*/  STL [R1+0x1b8c], R34 ;  /* 0x001b8c2201007387 */ /* 0x000fe80000100800 */
[----:B------:R-:W3:Y:S04]  /*4f660*/  LDL.LU R26, [R1+0x1b5c] ;  /* 0x001b5c00011a7983 */ /* 0x000ee80000300800 */
[----:B------:R-:W3:Y:S04]  /*4f670*/  LDL.LU R27, [R1+0x1b30] ;  /* 0x001b3000011b7983 */ /* 0x000ee80000300800 */
[----:B------:R-:W-:Y:S04]  /*4f680*/  STL [R1+0x1b84], R35 ;  /* 0x001b842301007387 */ /* 0x000fe80000100800 */
[----:B------:R-:W3:Y:S04]  /*4f690*/  LDL.LU R51, [R1+0x1b54] ;  /* 0x001b540001337983 */ /* 0x000ee80000300800 */
[----:B------:R0:W-:Y:S04]  /*4f6a0*/  STL [R1+0x1b58], R23 ;  /* 0x001b581701007387 */ /* 0x0001e80000100800 */
[----:B------:R-:W3:Y:S04]  /*4f6b0*/  LDL.LU R52, [R1+0x1b28] ;  /* 0x001b280001347983 */ /* 0x000ee80000300800 */
[----:B------:R-:W3:Y:S04]  /*4f6c0*/  LDL.LU R54, [R1+0x1b4c] ;  /* 0x001b4c0001367983 */ /* 0x000ee80000300800 */
[----:B0-----:R-:W3:Y:S04]  /*4f6d0*/  LDL.LU R23, [R1+0x1b20] ;  /* 0x001b200001177983 */ /* 0x001ee80000300800 */
[----:B------:R-:W3:Y:S04]  /*4f6e0*/  LDL.LU R55, [R1+0x1b44] ;  /* 0x001b440001377983 */ /* 0x000ee80000300800 */
[----:B------:R-:W3:Y:S04]  /*4f6f0*/  LDL.LU R46, [R1+0x1b18] ;  /* 0x001b1800012e7983 */ /* 0x000ee80000300800 */
[----:B------:R-:W3:Y:S01]  /*4f700*/  LDL.LU R47, [R1+0x1b3c] ;  /* 0x001b3c00012f7983 */ /* 0x000ee20000300800 */
[----:B----4-:R-:W-:-:S05]  /*4f710*/  IMAD.X R3, R3, 0x1, R2, P3 ;  /* 0x0000000103037824 */ /* 0x010fca00018e0602 */
        /* <DEDUP_REMOVED lines=10> */
[----:B------:R-:W-:-:S05]  /*4f7c0*/  IADD3 R22, P3, R22, R53, RZ ;  /* 0x0000003516167210 */ /* 0x000fca0007f7e0ff */
[----:B------:R0:W-:Y:S04]  /*4f7d0*/  STL [R1+0x1b50], R22 ;  /* 0x001b501601007387 */ /* 0x0001e80000100800 */
[----:B0-----:R-:W4:Y:S01]  /*4f7e0*/  LDL.LU R22, [R1+0x1b14] ;  /* 0x001b140001167983 */ /* 0x001f220000300800 */
[--C-:B------:R-:W-:Y:S01]  /*4f7f0*/  IMAD.X R24, R24, 0x1, R2.reuse, P4 ;  /* 0x0000000118187824 */ /* 0x100fe200020e0602 */
[-C--:B------:R-:W-:Y:S01]  /*4f800*/  IADD3 R25, P4, R25, R53.reuse, RZ ;  /* 0x0000003519197210 */ /* 0x080fe20007f9e0ff */
[--C-:B--2---:R-:W-:Y:S01]  /*4f810*/  IMAD.X R30, R30, 0x1, R2.reuse, P5 ;  /* 0x000000011e1e7824 */ /* 0x104fe200028e0602 */
[----:B------:R-:W-:Y:S02]  /*4f820*/  IADD3 R31, P5, R31, R53, RZ ;  /* 0x000000351f1f7210 */ /* 0x000fe40007fbe0ff */
[----:B------:R-:W-:Y:S01]  /*4f830*/  STL [R1+0x1b74], R24 ;  /* 0x001b741801007387 */ /* 0x000fe20000100800 */
[----:B---3--:R-:W-:-:S03]  /*4f840*/  IMAD.X R20, R20, 0x1, R2, P6 ;  /* 0x0000000114147824 */ /* 0x008fc600030e0602 */
[----:B------:R-:W-:Y:S04]  /*4f850*/  STL [R1+0x1b48], R25 ;  /* 0x001b481901007387 */ /* 0x000fe80000100800 */
[----:B------:R0:W-:Y:S04]  /*4f860*/  STL [R1+0x1b6c], R30 ;  /* 0x001b6c1e01007387 */ /* 0x0001e80000100800 */
[----:B0-----:R-:W2:Y:S04]  /*4f870*/  LDL.LU R30, [R1+0x1ae8] ;  /* 0x001ae800011e7983 */ /* 0x001ea80000300800 */
[----:B------:R0:W-:Y:S04]  /*4f880*/  STL [R1+0x1b64], R20 ;  /* 0x001b641401007387 */ /* 0x0001e80000100800 */
[----:B------:R1:W-:Y:S01]  /*4f890*/  STL [R1+0x1b40], R31 ;  /* 0x001b401f01007387 */ /* 0x0003e20000100800 */
[----:B------:R-:W-:-:S03]  /*4f8a0*/  IADD3 R21, P6, R21, R53, RZ ;  /* 0x0000003515157210 */ /* 0x000fc60007fde0ff */
[----:B0-----:R-:W3:Y:S04]  /*4f8b0*/  LDL.LU R20, [R1+0x1b0c] ;  /* 0x001b0c0001147983 */ /* 0x001ee80000300800 */
[----:B-1----:R-:W3:Y:S04]  /*4f8c0*/  LDL.LU R31, [R1+0x1ae0] ;  /* 0x001ae000011f7983 */ /* 0x002ee80000300800 */
[----:B------:R0:W-:Y:S01]  /*4f8d0*/  STL [R1+0x1b38], R21 ;  /* 0x001b381501007387 */ /* 0x0001e20000100800 */
[--C-:B------:R-:W-:Y:S01]  /*4f8e0*/  IMAD.X R26, R26, 0x1, R2.reuse, P1 ;  /* 0x000000011a1a7824 */ /* 0x100fe200008e0602 */
[----:B------:R-:W-:Y:S01]  /*4f8f0*/  IADD3 R27, P1, R27, R53, RZ ;  /* 0x000000351b1b7210 */ /* 0x000fe20007f3e0ff */
[----:B------:R-:W-:-:S02]  /*4f900*/  IMAD.X R51, R51, 0x1, R2, P2 ;  /* 0x0000000133337824 */ /* 0x000fc400010e0602 */
[----:B------:R-:W-:Y:S01]  /*4f910*/  IMAD.X R54, R54, 0x1, R2, P3 ;  /* 0x0000000136367824 */ /* 0x000fe200018e0602 */
[-C--:B------:R-:W-:Y:S01]  /*4f920*/  IADD3 R52, P2, R52, R53.reuse, RZ ;  /* 0x0000003534347210 */ /* 0x080fe20007f5e0ff */
[----:B0-----:R-:W3:Y:S01]  /*4f930*/  LDL.LU R21, [R1+0x1b04] ;  /* 0x001b040001157983 */ /* 0x001ee20000300800 */
[----:B------:R-:W-:-:S03]  /*4f940*/  IADD3 R23, P3, R23, R53, RZ ;  /* 0x0000003517177210 */ /* 0x000fc60007f7e0ff */
[----:B------:R-:W-:Y:S04]  /*4f950*/  STL [R1+0x1b5c], R26 ;  /* 0x001b5c1a01007387 */ /* 0x000fe80000100800 */
[----:B------:R-:W-:Y:S04]  /*4f960*/  STL [R1+0x1b30], R27 ;  /* 0x001b301b01007387 */ /* 0x000fe80000100800 */
[----:B------:R-:W-:Y:S04]  /*4f970*/  STL [R1+0x1b54], R51 ;  /* 0x001b543301007387 */ /* 0x000fe80000100800 */
[----:B------:R0:W-:Y:S04]  /*4f980*/  STL [R1+0x1b20], R23 ;  /* 0x001b201701007387 */ /* 0x0001e80000100800 */
[----:B------:R-:W-:Y:S01]  /*4f990*/  STL [R1+0x1b28], R52 ;  /* 0x001b283401007387 */ /* 0x000fe20000100800 */
[--C-:B------:R-:W-:Y:S01]  /*4f9a0*/  IMAD.X R55, R55, 0x1, R2.reuse, P4 ;  /* 0x0000000137377824 */ /* 0x100fe200020e0602 */
[-C--:B------:R-:W-:Y:S01]  /*4f9b0*/  IADD3 R46, P4, R46, R53.reuse, RZ ;  /* 0x000000352e2e7210 */ /* 0x080fe20007f9e0ff */
[--C-:B------:R-:W-:Y:S01]  /*4f9c0*/  IMAD.X R47, R47, 0x1, R2.reuse, P5 ;  /* 0x000000012f2f7824 */ /* 0x100fe200028e0602 */
[----:B0-----:R-:W3:Y:S04]  /*4f9d0*/  LDL.LU R23, [R1+0x1ad8] ;  /* 0x001ad80001177983 */ /* 0x001ee80000300800 */
[----:B------:R-:W-:Y:S04]  /*4f9e0*/  STL [R1+0x1b4c], R54 ;  /* 0x001b4c3601007387 */ /* 0x000fe80000100800 */
[----:B------:R-:W-:Y:S04]  /*4f9f0*/  STL [R1+0x1b44], R55 ;  /* 0x001b443701007387 */ /* 0x000fe80000100800 */
[----:B------:R-:W-:Y:S04]  /*4fa00*/  STL [R1+0x1b18], R46 ;  /* 0x001b182e01007387 */ /* 0x000fe80000100800 */
[----:B------:R-:W-:Y:S01]  /*4fa10*/  STL [R1+0x1b3c], R47 ;  /* 0x001b3c2f01007387 */ /* 0x000fe20000100800 */
[-C--:B----4-:R-:W-:Y:S01]  /*4fa20*/  IADD3 R56, P5, R56, R53.reuse, RZ ;  /* 0x0000003538387210 */ /* 0x090fe20007fbe0ff */
[--C-:B------:R-:W-:Y:S01]  /*4fa30*/  IMAD.X R57, R57, 0x1, R2.reuse, P6 ;  /* 0x0000000139397824 */ /* 0x100fe200030e0602 */
[-C--:B------:R-:W-:Y:S01]  /*4fa40*/  IADD3 R58, P6, R58, R53.reuse, RZ ;  /* 0x000000353a3a7210 */ /* 0x080fe20007fde0ff */
[--C-:B------:R-:W-:Y:S01]  /*4fa50*/  IMAD.X R59, R59, 0x1, R2.reuse, P1 ;  /* 0x000000013b3b7824 */ /* 0x100fe200008e0602 */
[----:B------:R-:W-:Y:S01]  /*4fa60*/  IADD3 R43, P1, R43, R53, RZ ;  /* 0x000000352b2b7210 */ /* 0x000fe20007f3e0ff */
[----:B------:R-:W-:Y:S04]  /*4fa70*/  STL [R1+0x1b10], R56 ;  /* 0x001b103801007387 */ /* 0x000fe80000100800 */
[----:B------:R-:W-:Y:S01]  /*4fa80*/  STL [R1+0x1b34], R57 ;  /* 0x001b343901007387 */ /* 0x000fe20000100800 */
[----:B------:R-:W-:-:S02]  /*4fa90*/  IMAD.X R3, R3, 0x1, R2, P3 ;  /* 0x0000000103037824 */ /* 0x000fc400018e0602 */
[----:B------:R-:W-:Y:S01]  /*4faa0*/  IMAD.X R39, R39, 0x1, R2, P2 ;  /* 0x0000000127277824 */ /* 0x000fe200010e0602 */
[----:B------:R-:W-:Y:S01]  /*4fab0*/  STL [R1+0x1b08], R58 ;  /* 0x001b083a01007387 */ /* 0x000fe20000100800 */
[----:B------:R-:W-:-:S03]  /*4fac0*/  IADD3 R34, P2, R34, R53, RZ ;  /* 0x0000003522227210 */ /* 0x000fc60007f5e0ff */
[----:B------:R-:W-:Y:S04]  /*4fad0*/  STL [R1+0x1b2c], R59 ;  /* 0x001b2c3b01007387 */ /* 0x000fe80000100800 */
[----:B------:R-:W-:Y:S04]  /*4fae0*/  STL [R1+0x1b00], R43 ;  /* 0x001b002b01007387 */ /* 0x000fe80000100800 */
[----:B------:R0:W-:Y:S04]  /*4faf0*/  STL [R1+0x1b1c], R3 ;  /* 0x001b1c0301007387 */ /* 0x0001e80000100800 */
[----:B------:R-:W-:Y:S01]  /*4fb00*/  STL [R1+0x1b24], R39 ;  /* 0x001b242701007387 */ /* 0x000fe20000100800 */
[----:B------:R-:W-:-:S03]  /*4fb10*/  IADD3 R35, P3, R35, R53, RZ ;  /* 0x0000003523237210 */ /* 0x000fc60007f7e0ff */
[----:B0-----:R-:W4:Y:S04]  /*4fb20*/  LDL.LU R3, [R1+0x1afc] ;  /* 0x001afc0001037983 */ /* 0x001f280000300800 */
[----:B------:R0:W-:Y:S04]  /*4fb30*/  STL [R1+0x1af8], R34 ;  /* 0x001af82201007387 */ /* 0x0001e80000100800 */
[----:B------:R-:W4:Y:S04]  /*4fb40*/  LDL.LU R24, [R1+0x1ad0] ;  /* 0x001ad00001187983 */ /* 0x000f280000300800 */
[----:B------:R-:W4:Y:S04]  /*4fb50*/  LDL.LU R25, [R1+0x1af4] ;  /* 0x001af40001197983 */ /* 0x000f280000300800 */
[----:B------:R1:W-:Y:S04]  /*4fb60*/  STL [R1+0x1af0], R35 ;  /* 0x001af02301007387 */ /* 0x0003e80000100800 */
[----:B0-----:R-:W4:Y:S01]  /*4fb70*/  LDL.LU R34, [R1+0x1ac8] ;  /* 0x001ac80001227983 */ /* 0x001f220000300800 */
[----:B------:R-:W-:-:S05]  /*4fb80*/  IMAD.X R22, R22, 0x1, R2, P4 ;  /* 0x0000000116167824 */ /* 0x000fca00020e0602 */
[----:B------:R0:W-:Y:S04]  /*4fb90*/  STL [R1+0x1b14], R22 ;  /* 0x001b141601007387 */ /* 0x0001e80000100800 */
[----:B-1----:R-:W4:Y:S04]  /*4fba0*/  LDL.LU R35, [R1+0x1aec] ;  /* 0x001aec0001237983 */ /* 0x002f280000300800 */
[----:B0-----:R-:W4:Y:S01]  /*4fbb0*/  LDL.LU R22, [R1+0x1ac0] ;  /* 0x001ac00001167983 */ /* 0x001f220000300800 */
[-C--:B--2---:R-:W-:Y:S01]  /*4fbc0*/  IADD3 R30, P4, R30, R53.reuse, RZ ;  /* 0x000000351e1e7210 */ /* 0x084fe20007f9e0ff */
[----:B---3--:R-:W-:Y:S01]  /*4fbd0*/  IMAD.X R20, R20, 0x1, R2, P5 ;  /* 0x0000000114147824 */ /* 0x008fe200028e0602 */
[----:B------:R-:W-:-:S04]  /*4fbe0*/  IADD3 R31, P5, R31, R53, RZ ;  /* 0x000000351f1f7210 */ /* 0x000fc80007fbe0ff */
[----:B------:R0:W-:Y:S01]  /*4fbf0*/  STL [R1+0x1b0c], R20 ;  /* 0x001b0c1401007387 */ /* 0x0001e20000100800 */
[----:B------:R-:W-:-:S03]  /*4fc00*/  IMAD.X R21, R21, 0x1, R2, P6 ;  /* 0x0000000115157824 */ /* 0x000fc600030e0602 */
[----:B0-----:R-:W2:Y:S04]  /*4fc10*/  LDL.LU R20, [R1+0x1ae4] ;  /* 0x001ae40001147983 */ /* 0x001ea80000300800 */
[----:B------:R-:W-:Y:S04]  /*4fc20*/  STL [R1+0x1ae8], R30 ;  /* 0x001ae81e01007387 */ /* 0x000fe80000100800 */
[----:B------:R-:W3:Y:S04]  /*4fc30*/  LDL.LU R26, [R1+0x1ab8] ;  /* 0x001ab800011a7983 */ /* 0x000ee80000300800 */
[----:B------:R-:W3:Y:S04]  /*4fc40*/  LDL.LU R27, [R1+0x1adc] ;  /* 0x001adc00011b7983 */ /* 0x000ee80000300800 */
[----:B------:R-:W-:Y:S04]  /*4fc50*/  STL [R1+0x1ae0], R31 ;  /* 0x001ae01f01007387 */ /* 0x000fe80000100800 */
[----:B------:R-:W3:Y:S04]  /*4fc60*/  LDL.LU R51, [R1+0x1ab0] ;  /* 0x001ab00001337983 */ /* 0x000ee80000300800 */
[----:B------:R0:W-:Y:S04]  /*4fc70*/  STL [R1+0x1b04], R21 ;  /* 0x001b041501007387 */ /* 0x0001e80000100800 */
[----:B------:R-:W3:Y:S04]  /*4fc80*/  LDL.LU R52, [R1+0x1ad4] ;  /* 0x001ad40001347983 */ /* 0x000ee80000300800 */
        /* <DEDUP_REMOVED lines=16> */
[--C-:B----4-:R-:W-:Y:S01]  /*4fd90*/  IMAD.X R3, R3, 0x1, R2.reuse, P1 ;  /* 0x0000000103037824 */ /* 0x110fe200008e0602 */
[----:B------:R-:W-:Y:S01]  /*4fda0*/  IADD3 R24, P1, R24, R53, RZ ;  /* 0x0000003518187210 */ /* 0x000fe20007f3e0ff */
[----:B------:R-:W-:-:S03]  /*4fdb0*/  IMAD.X R25, R25, 0x1, R2, P2 ;  /* 0x0000000119197824 */ /* 0x000fc600010e0602 */
[----:B------:R0:W-:Y:S01]  /*4fdc0*/  STL [R1+0x1afc], R3 ;  /* 0x001afc0301007387 */ /* 0x0001e20000100800 */
[----:B------:R-:W-:-:S03]  /*4fdd0*/  IADD3 R34, P2, R34, R53, RZ ;  /* 0x0000003522227210 */ /* 0x000fc60007f5e0ff */
[----:B0-----:R-:W4:Y:S04]  /*4fde0*/  LDL.LU R3, [R1+0x1a70] ;  /* 0x001a700001037983 */ /* 0x001f280000300800 */
[----:B------:R-:W-:Y:S01]  /*4fdf0*/  STL [R1+0x1ad0], R24 ;  /* 0x001ad01801007387 */ /* 0x000fe20000100800 */
[----:B------:R-:W-:-:S03]  /*4fe00*/  IMAD.X R35, R35, 0x1, R2, P3 ;  /* 0x0000000123237824 */ /* 0x000fc600018e0602 */
[----:B------:R-:W-:Y:S04]  /*4fe10*/  STL [R1+0x1af4], R25 ;  /* 0x001af41901007387 */ /* 0x000fe80000100800 */
[----:B------:R0:W-:Y:S01]  /*4fe20*/  STL [R1+0x1ac8], R34 ;  /* 0x001ac82201007387 */ /* 0x0001e20000100800 */
[----:B------:R-:W-:-:S03]  /*4fe30*/  IADD3 R22, P3, R22, R53, RZ ;  /* 0x0000003516167210 */ /* 0x000fc60007f7e0ff */
[----:B0-----:R-:W4:Y:S04]  /*4fe40*/  LDL.LU R34, [R1+0x1a94] ;  /* 0x001a940001227983 */ /* 0x001f280000300800 */
[----:B------:R0:W-:Y:S04]  /*4fe50*/  STL [R1+0x1ac0], R22 ;  /* 0x001ac01601007387 */ /* 0x0001e80000100800 */
[----:B------:R1:W-:Y:S04]  /*4fe60*/  STL [R1+0x1aec], R35 ;  /* 0x001aec2301007387 */ /* 0x0003e80000100800 */
[----:B0-----:R-:W4:Y:S04]  /*4fe70*/  LDL.LU R22, [R1+0x1a68] ;  /* 0x001a680001167983 */ /* 0x001f280000300800 */
[----:B-1----:R-:W4:Y:S01]  /*4fe80*/  LDL.LU R35, [R1+0x1a8c] ;  /* 0x001a8c0001237983 */ /* 0x002f220000300800 */
[--C-:B--2---:R-:W-:Y:S01]  /*4fe90*/  IMAD.X R20, R20, 0x1, R2.reuse, P4 ;  /* 0x0000000114147824 */ /* 0x104fe200020e0602 */
[----:B---3--:R-:W-:Y:S01]  /*4fea0*/  IADD3 R26, P4, R26, R53, RZ ;  /* 0x000000351a1a7210 */ /* 0x008fe20007f9e0ff */
[----:B------:R-:W-:-:S03]  /*4feb0*/  IMAD.X R27, R27, 0x1, R2, P5 ;  /* 0x000000011b1b7824 */ /* 0x000fc600028e0602 */
[----:B------:R0:W-:Y:S01]  /*4fec0*/  STL [R1+0x1ae4], R20 ;  /* 0x001ae41401007387 */ /* 0x0001e20000100800 */
[----:B------:R-:W-:Y:S01]  /*4fed0*/  IADD3 R51, P5, R51, R53, RZ ;  /* 0x0000003533337210 */ /* 0x000fe20007fbe0ff */
[--C-:B------:R-:W-:Y:S02]  /*4fee0*/  IMAD.X R52, R52, 0x1, R2.reuse, P6 ;  /* 0x0000000134347824 */ /* 0x100fe400030e0602 */
[----:B0-----:R-:W2:Y:S01]  /*4fef0*/  LDL.LU R20, [R1+0x1a60] ;  /* 0x001a600001147983 */ /* 0x001ea20000300800 */
[----:B------:R-:W-:-:S03]  /*4ff00*/  IMAD.X R21, R21, 0x1, R2, P1 ;  /* 0x0000000115157824 */ /* 0x000fc600008e0602 */
[----:B------:R-:W-:Y:S04]  /*4ff10*/  STL [R1+0x1ab8], R26 ;  /* 0x001ab81a01007387 */ /* 0x000fe80000100800 */
[----:B------:R-:W-:Y:S04]  /*4ff20*/  STL [R1+0x1adc], R27 ;  /* 0x001adc1b01007387 */ /* 0x000fe80000100800 */
[----:B------:R-:W-:Y:S04]  /*4ff30*/  STL [R1+0x1ab0], R51 ;  /* 0x001ab03301007387 */ /* 0x000fe80000100800 */
[----:B------:R0:W-:Y:S01]  /*4ff40*/  STL [R1+0x1acc], R21 ;  /* 0x001acc1501007387 */ /* 0x0001e20000100800 */
[----:B------:R-:W-:-:S03]  /*4ff50*/  IADD3 R54, P6, R54, R53, RZ ;  /* 0x0000003536367210 */ /* 0x000fc60007fde0ff */
[----:B------:R-:W-:Y:S01]  /*4ff60*/  STL [R1+0x1ad4], R52 ;  /* 0x001ad43401007387 */ /* 0x000fe20000100800 */
[-C--:B------:R-:W-:Y:S01]  /*4ff70*/  IADD3 R55, P1, R55, R53.reuse, RZ ;  /* 0x0000003537377210 */ /* 0x080fe20007f3e0ff */
[--C-:B------:R-:W-:Y:S01]  /*4ff80*/  IMAD.X R46, R46, 0x1, R2.reuse, P2 ;  /* 0x000000012e2e7824 */ /* 0x100fe200010e0602 */
[-C--:B------:R-:W-:Y:S01]  /*4ff90*/  IADD3 R47, P2, R47, R53.reuse, RZ ;  /* 0x000000352f2f7210 */ /* 0x080fe20007f5e0ff */
[----:B------:R-:W-:Y:S01]  /*4ffa0*/  IMAD.X R56, R56, 0x1, R2, P3 ;  /* 0x0000000138387824 */ /* 0x000fe200018e0602 */
[----:B0-----:R-:W3:Y:S04]  /*4ffb0*/  LDL.LU R21, [R1+0x1a84] ;  /* 0x001a840001157983 */ /* 0x001ee80000300800 */
        /* <DEDUP_REMOVED lines=23> */
[----:B------:R1:W-:Y:S04]  /*50130*/  STL [R1+0x1a9c], R31 ;  /* 0x001a9c1f01007387 */ /* 0x0003e80000100800 */
[----:B0-----:R-:W3:Y:S01]  /*50140*/  LDL.LU R30, [R1+0x1a74] ;  /* 0x001a7400011e7983 */ /* 0x001ee20000300800 */
[----:B----4-:R-:W-:-:S05]  /*50150*/  IADD3 R3, P1, R3, R53, RZ ;  /* 0x0000003503037210 */ /* 0x010fca0007f3e0ff */
[----:B------:R0:W-:Y:S04]  /*50160*/  STL [R1+0x1a70], R3 ;  /* 0x001a700301007387 */ /* 0x0001e80000100800 */
[----:B-1----:R-:W4:Y:S01]  /*50170*/  LDL.LU R31, [R1+0x1a48] ;  /* 0x001a4800011f7983 */ /* 0x002f220000300800 */
[----:B------:R-:W-:-:S03]  /*50180*/  IMAD.X R34, R34, 0x1, R2, P2 ;  /* 0x0000000122227824 */ /* 0x000fc600010e0602 */
[----:B0-----:R-:W4:Y:S01]  /*50190*/  LDL.LU R3, [R1+0x1a6c] ;  /* 0x001a6c0001037983 */ /* 0x001f220000300800 */
[----:B------:R-:W-:-:S05]  /*501a0*/  IADD3 R22, P2, R22, R53, RZ ;  /* 0x0000003516167210 */ /* 0x000fca0007f5e0ff */
[----:B------:R0:W-:Y:S04]  /*501b0*/  STL [R1+0x1a68], R22 ;  /* 0x001a681601007387 */ /* 0x0001e80000100800 */
[----:B0-----:R-:W4:Y:S01]  /*501c0*/  LDL.LU R22, [R1+0x1a40] ;  /* 0x001a400001167983 */ /* 0x001f220000300800 */
[----:B------:R-:W-:-:S03]  /*501d0*/  IMAD.X R35, R35, 0x1, R2, P3 ;  /* 0x0000000123237824 */ /* 0x000fc600018e0602 */
[----:B------:R-:W-:Y:S04]  /*501e0*/  STL [R1+0x1a94], R34 ;  /* 0x001a942201007387 */ /* 0x000fe80000100800 */
[----:B------:R-:W4:Y:S04]  /*501f0*/  LDL.LU R26, [R1+0x1a64] ;  /* 0x001a6400011a7983 */ /* 0x000f280000300800 */
[----:B------:R-:W4:Y:S04]  /*50200*/  LDL.LU R27, [R1+0x1a38] ;  /* 0x001a3800011b7983 */ /* 0x000f280000300800 */
[----:B------:R-:W-:Y:S04]  /*50210*/  STL [R1+0x1a8c], R35 ;  /* 0x001a8c2301007387 */ /* 0x000fe80000100800 */
[----:B------:R-:W4:Y:S01]  /*50220*/  LDL.LU R51, [R1+0x1a5c] ;  /* 0x001a5c0001337983 */ /* 0x000f220000300800 */
[----:B--2---:R-:W-:-:S05]  /*50230*/  IADD3 R20, P3, R20, R53, RZ ;  /* 0x0000003514147210 */ /* 0x004fca0007f7e0ff */
[----:B------:R0:W-:Y:S04]  /*50240*/  STL [R1+0x1a60], R20 ;  /* 0x001a601401007387 */ /* 0x0001e80000100800 */
[----:B------:R-:W2:Y:S04]  /*50250*/  LDL.LU R52, [R1+0x1a30] ;  /* 0x001a300001347983 */ /* 0x000ea80000300800 */
[----:B------:R-:W2:Y:S04]  /*50260*/  LDL.LU R54, [R1+0x1a54] ;  /* 0x001a540001367983 */ /* 0x000ea80000300800 */
[----:B0-----:R-:W2:Y:S01]  /*50270*/  LDL.LU R20, [R1+0x1a28] ;  /* 0x001a280001147983 */ /* 0x001ea20000300800 */
[----:B---3--:R-:W-:-:S03]  /*50280*/  IMAD.X R21, R21, 0x1, R2, P4 ;  /* 0x0000000115157824 */ /* 0x008fc600020e0602 */
        /* <DEDUP_REMOVED lines=13> */
[-C--:B------:R-:W-:Y:S01]  /*50360*/  IADD3 R23, P4, R23, R53.reuse, RZ ;  /* 0x0000003517177210 */ /* 0x080fe20007f9e0ff */
[----:B------:R-:W-:Y:S01]  /*50370*/  IMAD.X R24, R24, 0x1, R2, P5 ;  /* 0x0000000118187824 */ /* 0x000fe200028e0602 */
[----:B------:R-:W-:-:S03]  /*50380*/  IADD3 R25, P5, R25, R53, RZ ;  /* 0x0000003519197210 */ /* 0x000fc60007fbe0ff */
[----:B------:R0:W-:Y:S01]  /*50390*/  STL [R1+0x1a58], R23 ;  /* 0x001a581701007387 */ /* 0x0001e20000100800 */
[----:B------:R-:W-:-:S03]  /*503a0*/  IMAD.X R30, R30, 0x1, R2, P6 ;  /* 0x000000011e1e7824 */ /* 0x000fc600030e0602 */
[----:B0-----:R-:W3:Y:S04]  /*503b0*/  LDL.LU R23, [R1+0x1a1c] ;  /* 0x001a1c0001177983 */ /* 0x001ee80000300800 */
[----:B------:R-:W-:Y:S04]  /*503c0*/  STL [R1+0x1a7c], R24 ;  /* 0x001a7c1801007387 */ /* 0x000fe80000100800 */
[----:B------:R-:W-:Y:S04]  /*503d0*/  STL [R1+0x1a50], R25 ;  /* 0x001a501901007387 */ /* 0x000fe80000100800 */
[----:B------:R0:W-:Y:S04]  /*503e0*/  STL [R1+0x1a74], R30 ;  /* 0x001a741e01007387 */ /* 0x0001e80000100800 */
[----:B0-----:R-:W3:Y:S01]  /*503f0*/  LDL.LU R30, [R1+0x19f0] ;  /* 0x0019f000011e7983 */ /* 0x001ee20000300800 */
[----:B----4-:R-:W-:Y:S01]  /*50400*/  IADD3 R31, P6, R31, R53, RZ ;  /* 0x000000351f1f7210 */ /* 0x010fe20007fde0ff */
[----:B------:R-:W-:-:S05]  /*50410*/  IMAD.X R3, R3, 0x1, R2, P1 ;  /* 0x0000000103037824 */ /* 0x000fca00008e0602 */
[----:B------:R0:W-:Y:S04]  /*50420*/  STL [R1+0x1a6c], R3 ;  /* 0x001a6c0301007387 */ /* 0x0001e80000100800 */
[----:B------:R1:W-:Y:S04]  /*50430*/  STL [R1+0x1a48], R31 ;  /* 0x001a481f01007387 */ /* 0x0003e80000100800 */
[----:B0-----:R-:W4:Y:S04]  /*50440*/  LDL.LU R3, [R1+0x1a14] ;  /* 0x001a140001037983 */ /* 0x001f280000300800 */
[----:B-1----:R-:W4:Y:S01]  /*50450*/  LDL.LU R31, [R1+0x19e8] ;  /* 0x0019e800011f7983 */ /* 0x002f220000300800 */
[----:B------:R-:W-:-:S05]  /*50460*/  IADD3 R22, P1, R22, R53, RZ ;  /* 0x0000003516167210 */ /* 0x000fca0007f3e0ff */
[----:B------:R0:W-:Y:S04]  /*50470*/  STL [R1+0x1a40], R22 ;  /* 0x001a401601007387 */ /* 0x0001e80000100800 */
[----:B0-----:R-:W4:Y:S01]  /*50480*/  LDL.LU R22, [R1+0x1a0c] ;  /* 0x001a0c0001167983 */ /* 0x001f220000300800 */
[--C-:B------:R-:W-:Y:S01]  /*50490*/  IMAD.X R26, R26, 0x1, R2.reuse, P2 ;  /* 0x000000011a1a7824 */ /* 0x100fe200010e0602 */
[----:B------:R-:W-:Y:S01]  /*504a0*/  IADD3 R27, P2, R27, R53, RZ ;  /* 0x000000351b1b7210 */ /* 0x000fe20007f5e0ff */
[----:B------:R-:W-:-:S03]  /*504b0*/  IMAD.X R51, R51, 0x1, R2, P3 ;  /* 0x0000000133337824 */ /* 0x000fc600018e0602 */
[----:B------:R-:W-:Y:S01]  /*504c0*/  STL [R1+0x1a64], R26 ;  /* 0x001a641a01007387 */ /* 0x000fe20000100800 */
[--C-:B--2---:R-:W-:Y:S01]  /*504d0*/  IMAD.X R54, R54, 0x1, R2.reuse, P4 ;  /* 0x0000000136367824 */ /* 0x104fe200020e0602 */
[-C--:B------:R-:W-:Y:S02]  /*504e0*/  IADD3 R52, P3, R52, R53.reuse, RZ ;  /* 0x0000003534347210 */ /* 0x080fe40007f7e0ff */
[----:B------:R-:W-:Y:S04]  /*504f0*/  STL [R1+0x1a38], R27 ;  /* 0x001a381b01007387 */ /* 0x000fe80000100800 */
[----:B------:R-:W-:Y:S01]  /*50500*/  STL [R1+0x1a5c], R51 ;  /* 0x001a5c3301007387 */ /* 0x000fe20000100800 */
[----:B------:R-:W-:Y:S01]  /*50510*/  IADD3 R20, P4, R20, R53, RZ ;  /* 0x0000003514147210 */ /* 0x000fe20007f9e0ff */
[----:B---3--:R-:W-:-:S04]  /*50520*/  IMAD.X R55, R55, 0x1, R2, P5 ;  /* 0x0000000137377824 */ /* 0x008fc800028e0602 */
[----:B------:R0:W-:Y:S04]  /*50530*/  STL [R1+0x1a28], R20 ;  /* 0x001a281401007387 */ /* 0x0001e80000100800 */
[----:B------:R-:W-:Y:S01]  /*50540*/  STL [R1+0x1a30], R52 ;  /* 0x001a303401007387 */ /* 0x000fe20000100800 */
[-C--:B------:R-:W-:Y:S01]  /*50550*/  IADD3 R46, P5, R46, R53.reuse, RZ ;  /* 0x000000352e2e7210 */ /* 0x080fe20007fbe0ff */
[--C-:B------:R-:W-:Y:S01]  /*50560*/  IMAD.X R47, R47, 0x1, R2.reuse, P6 ;  /* 0x000000012f2f7824 */ /* 0x100fe200030e0602 */
[-C--:B------:R-:W-:Y:S01]  /*50570*/  IADD3 R56, P6, R56, R53.reuse, RZ ;  /* 0x0000003538387210 */ /* 0x080fe20007fde0ff */
[----:B------:R-:W-:Y:S01]  /*50580*/  IMAD.X R57, R57, 0x1, R2, P1 ;  /* 0x0000000139397824 */ /* 0x000fe200008e0602 */
[----:B0-----:R-:W2:Y:S04]  /*50590*/  LDL.LU R20, [R1+0x19e0] ;  /* 0x0019e00001147983 */ /* 0x001ea80000300800 */
        /* <DEDUP_REMOVED lines=17> */
[----:B------:R-:W-:-:S03]  /*506b0*/  IADD3 R35, P4, R35, R53, RZ ;  /* 0x0000003523237210 */ /* 0x000fc60007f9e0ff */
[----:B0-----:R-:W3:Y:S04]  /*506c0*/  LDL.LU R21, [R1+0x1a04] ;  /* 0x001a040001157983 */ /* 0x001ee80000300800 */
[----:B------:R0:W-:Y:S01]  /*506d0*/  STL [R1+0x1a00], R34 ;  /* 0x001a002201007387 */ /* 0x0001e20000100800 */
[----:B------:R-:W-:-:S03]  /*506e0*/  IMAD.X R23, R23, 0x1, R2, P5 ;  /* 0x0000000117177824 */ /* 0x000fc600028e0602 */
[----:B------:R-:W3:Y:S04]  /*506f0*/  LDL.LU R24, [R1+0x19d8] ;  /* 0x0019d80001187983 */ /* 0x000ee80000300800 */
[----:B------:R-:W3:Y:S04]  /*50700*/  LDL.LU R25, [R1+0x19fc] ;  /* 0x0019fc0001197983 */ /* 0x000ee80000300800 */
[----:B------:R1:W-:Y:S04]  /*50710*/  STL [R1+0x19f8], R35 ;  /* 0x0019f82301007387 */ /* 0x0003e80000100800 */
[----:B0-----:R-:W3:Y:S04]  /*50720*/  LDL.LU R34, [R1+0x19d0] ;  /* 0x0019d00001227983 */ /* 0x001ee80000300800 */
[----:B------:R0:W-:Y:S04]  /*50730*/  STL [R1+0x1a1c], R23 ;  /* 0x001a1c1701007387 */ /* 0x0001e80000100800 */
[----:B-1----:R-:W3:Y:S01]  /*50740*/  LDL.LU R35, [R1+0x19f4] ;  /* 0x0019f40001237983 */ /* 0x002ee20000300800 */
[----:B------:R-:W-:-:S03]  /*50750*/  IADD3 R30, P5, R30, R53, RZ ;  /* 0x000000351e1e7210 */ /* 0x000fc60007fbe0ff */
[----:B0-----:R-:W3:Y:S01]  /*50760*/  LDL.LU R23, [R1+0x19c8] ;  /* 0x0019c80001177983 */ /* 0x001ee20000300800 */
[----:B----4-:R-:W-:Y:S01]  /*50770*/  IMAD.X R3, R3, 0x1, R2, P6 ;  /* 0x0000000103037824 */ /* 0x010fe200030e0602 */
[----:B------:R-:W-:-:S04]  /*50780*/  IADD3 R31, P6, R31, R53, RZ ;  /* 0x000000351f1f7210 */ /* 0x000fc80007fde0ff */
[----:B------:R0:W-:Y:S04]  /*50790*/  STL [R1+0x1a14], R3 ;  /* 0x001a140301007387 */ /* 0x0001e80000100800 */
[----:B0-----:R-:W4:Y:S04]  /*507a0*/  LDL.LU R3, [R1+0x19ec] ;  /* 0x0019ec0001037983 */ /* 0x001f280000300800 */
[----:B------:R-:W-:Y:S04]  /*507b0*/  STL [R1+0x19f0], R30 ;  /* 0x0019f01e01007387 */ /* 0x000fe80000100800 */
[----:B------:R-:W4:Y:S04]  /*507c0*/  LDL.LU R26, [R1+0x19c0] ;  /* 0x0019c000011a7983 */ /* 0x000f280000300800 */
[----:B------:R-:W4:Y:S04]  /*507d0*/  LDL.LU R27, [R1+0x19e4] ;  /* 0x0019e400011b7983 */ /* 0x000f280000300800 */
[----:B------:R-:W-:Y:S04]  /*507e0*/  STL [R1+0x19e8], R31 ;  /* 0x0019e81f01007387 */ /* 0x000fe80000100800 */
[----:B------:R-:W4:Y:S01]  /*507f0*/  LDL.LU R51, [R1+0x19b8] ;  /* 0x0019b80001337983 */ /* 0x000f220000300800 */
[----:B------:R-:W-:-:S05]  /*50800*/  IMAD.X R22, R22, 0x1, R2, P1 ;  /* 0x0000000116167824 */ /* 0x000fca00008e0602 */
[----:B------:R0:W-:Y:S04]  /*50810*/  STL [R1+0x1a0c], R22 ;  /* 0x001a0c1601007387 */ /* 0x0001e80000100800 */
[----:B------:R-:W4:Y:S04]  /*50820*/  LDL.LU R52, [R1+0x19dc] ;  /* 0x0019dc0001347983 */ /* 0x000f280000300800 */
[----:B------:R-:W4:Y:S04]  /*50830*/  LDL.LU R54, [R1+0x19b0] ;  /* 0x0019b00001367983 */ /* 0x000f280000300800 */
[----:B0-----:R-:W4:Y:S04]  /*50840*/  LDL.LU R22, [R1+0x19d4] ;  /* 0x0019d40001167983 */ /* 0x001f280000300800 */
[----:B------:R-:W4:Y:S04]  /*50850*/  LDL.LU R55, [R1+0x19a8] ;  /* 0x0019a80001377983 */ /* 0x000f280000300800 */
[----:B------:R-:W4:Y:S04]  /*50860*/  LDL.LU R46, [R1+0x19cc] ;  /* 0x0019cc00012e7983 */ /* 0x000f280000300800 */
[----:B------:R-:W4:Y:S01]  /*50870*/  LDL.LU R47, [R1+0x19a0] ;  /* 0x0019a000012f7983 */ /* 0x000f220000300800 */
[----:B--2---:R-:W-:-:S05]  /*50880*/  IADD3 R20, P1, R20, R53, RZ ;  /* 0x0000003514147210 */ /* 0x004fca0007f3e0ff */
        /* <DEDUP_REMOVED lines=10> */
[--C-:B---3--:R-:W-:Y:S01]  /*50930*/  IMAD.X R21, R21, 0x1, R2.reuse, P2 ;  /* 0x0000000115157824 */ /* 0x108fe200010e0602 */
[----:B------:R-:W-:Y:S01]  /*50940*/  IADD3 R24, P2, R24, R53, RZ ;  /* 0x0000003518187210 */ /* 0x000fe20007f5e0ff */
[----:B------:R-:W-:-:S03]  /*50950*/  IMAD.X R25, R25, 0x1, R2, P3 ;  /* 0x0000000119197824 */ /* 0x000fc600018e0602 */
[----:B------:R0:W-:Y:S01]  /*50960*/  STL [R1+0x1a04], R21 ;  /* 0x001a041501007387 */ /* 0x0001e20000100800 */
[----:B------:R-:W-:-:S03]  /*50970*/  IADD3 R34, P3, R34, R53, RZ ;  /* 0x0000003522227210 */ /* 0x000fc60007f7e0ff */
[----:B0-----:R-:W3:Y:S01]  /*50980*/  LDL.LU R21, [R1+0x1978] ;  /* 0x0019780001157983 */ /* 0x001ee20000300800 */
[----:B------:R-:W-:-:S03]  /*50990*/  IMAD.X R35, R35, 0x1, R2, P4 ;  /* 0x0000000123237824 */ /* 0x000fc600020e0602 */
[----:B------:R-:W-:Y:S04]  /*509a0*/  STL [R1+0x19d8], R24 ;  /* 0x0019d81801007387 */ /* 0x000fe80000100800 */
[----:B------:R-:W-:Y:S04]  /*509b0*/  STL [R1+0x19fc], R25 ;  /* 0x0019fc1901007387 */ /* 0x000fe80000100800 */
[----:B------:R0:W-:Y:S01]  /*509c0*/  STL [R1+0x19d0], R34 ;  /* 0x0019d02201007387 */ /* 0x0001e20000100800 */
[----:B------:R-:W-:-:S03]  /*509d0*/  IADD3 R23, P4, R23, R53, RZ ;  /* 0x0000003517177210 */ /* 0x000fc60007f9e0ff */
[----:B0-----:R-:W3:Y:S04]  /*509e0*/  LDL.LU R34, [R1+0x199c] ;  /* 0x00199c0001227983 */ /* 0x001ee80000300800 */
[----:B------:R0:W-:Y:S04]  /*509f0*/  STL [R1+0x19c8], R23 ;  /* 0x0019c81701007387 */ /* 0x0001e80000100800 */
[----:B------:R1:W-:Y:S04]  /*50a00*/  STL [R1+0x19f4], R35 ;  /* 0x0019f42301007387 */ /* 0x0003e80000100800 */
[----:B0-----:R-:W3:Y:S04]  /*50a10*/  LDL.LU R23, [R1+0x1970] ;  /* 0x0019700001177983 */ /* 0x001ee80000300800 */
[----:B-1----:R-:W3:Y:S01]  /*50a20*/  LDL.LU R35, [R1+0x1994] ;  /* 0x0019940001237983 */ /* 0x002ee20000300800 */
[--C-:B----4-:R-:W-:Y:S01]  /*50a30*/  IMAD.X R3, R3, 0x1, R2.reuse, P5 ;  /* 0x0000000103037824 */ /* 0x110fe200028e0602 */
[----:B------:R-:W-:Y:S01]  /*50a40*/  IADD3 R26, P5, R26, R53, RZ ;  /* 0x000000351a1a7210 */ /* 0x000fe20007fbe0ff */
[----:B------:R-:W-:-:S03]  /*50a50*/  IMAD.X R27, R27, 0x1, R2, P6 ;  /* 0x000000011b1b7824 */ /* 0x000fc600030e0602 */
[----:B------:R0:W-:Y:S01]  /*50a60*/  STL [R1+0x19ec], R3 ;  /* 0x0019ec0301007387 */ /* 0x0001e20000100800 */
[----:B------:R-:W-:-:S03]  /*50a70*/  IADD3 R51, P6, R51, R53, RZ ;  /* 0x0000003533337210 */ /* 0x000fc60007fde0ff */
[----:B0-----:R-:W4:Y:S01]  /*50a80*/  LDL.LU R3, [R1+0x1968] ;  /* 0x0019680001037983 */ /* 0x001f220000300800 */
[----:B------:R-:W-:-:S03]  /*50a90*/  IMAD.X R52, R52, 0x1, R2, P1 ;  /* 0x0000000134347824 */ /* 0x000fc600008e0602 */
[----:B------:R-:W-:Y:S04]  /*50aa0*/  STL [R1+0x19c0], R26 ;  /* 0x0019c01a01007387 */ /* 0x000fe80000100800 */
[----:B------:R-:W-:Y:S04]  /*50ab0*/  STL [R1+0x19e4], R27 ;  /* 0x0019e41b01007387 */ /* 0x000fe80000100800 */
[----:B------:R-:W-:Y:S01]  /*50ac0*/  STL [R1+0x19b8], R51 ;  /* 0x0019b83301007387 */ /* 0x000fe20000100800 */
[----:B------:R-:W-:-:S05]  /*50ad0*/  IMAD.X R22, R22, 0x1, R2, P2 ;  /* 0x0000000116167824 */ /* 0x000fca00010e0602 */
[----:B------:R0:W-:Y:S04]  /*50ae0*/  STL [R1+0x19d4], R22 ;  /* 0x0019d41601007387 */ /* 0x0001e80000100800 */
[----:B------:R-:W-:Y:S04]  /*50af0*/  STL [R1+0x19dc], R52 ;  /* 0x0019dc3401007387 */ /* 0x000fe80000100800 */
[----:B0-----:R-:W4:Y:S01]  /*50b00*/  LDL.LU R22, [R1+0x198c] ;  /* 0x00198c0001167983 */ /* 0x001f220000300800 */
[-C--:B------:R-:W-:Y:S02]  /*50b10*/  IADD3 R54, P1, R54, R53.reuse, RZ ;  /* 0x0000003536367210 */ /* 0x080fe40007f3e0ff */
[-C--:B------:R-:W-:Y:S01]  /*50b20*/  IADD3 R55, P2, R55, R53.reuse, RZ ;  /* 0x0000003537377210 */ /* 0x080fe20007f5e0ff */
[--C-:B------:R-:W-:Y:S01]  /*50b30*/  IMAD.X R46, R46, 0x1, R2.reuse, P3 ;  /* 0x000000012e2e7824 */ /* 0x100fe200018e0602 */
[-C--:B------:R-:W-:Y:S01]  /*50b40*/  IADD3 R47, P3, R47, R53.reuse, RZ ;  /* 0x000000352f2f7210 */ /* 0x080fe20007f7e0ff */
[----:B------:R-:W-:Y:S04]  /*50b50*/  STL [R1+0x19b0], R54 ;  /* 0x0019b03601007387 */ /* 0x000fe80000100800 */
[----:B------:R-:W-:Y:S01]  /*50b60*/  STL [R1+0x19a8], R55 ;  /* 0x0019a83701007387 */ /* 0x000fe20000100800 */
[--C-:B--2---:R-:W-:Y:S01]  /*50b70*/  IMAD.X R56, R56, 0x1, R2.reuse, P4 ;  /* 0x0000000138387824 */ /* 0x104fe200020e0602 */
[-C--:B------:R-:W-:Y:S01]  /*50b80*/  IADD3 R57, P4, R57, R53.reuse, RZ ;  /* 0x0000003539397210 */ /* 0x080fe20007f9e0ff */
[----:B------:R-:W-:Y:S01]  /*50b90*/  IMAD.X R58, R58, 0x1, R2, P5 ;  /* 0x000000013a3a7824 */ /* 0x000fe200028e0602 */
        /* <DEDUP_REMOVED lines=15> */
[----:B0-----:R-:W2:Y:S04]  /*50c90*/  LDL.LU R20, [R1+0x1960] ;  /* 0x0019600001147983 */ /* 0x001ea80000300800 */
[----:B------:R0:W-:Y:S04]  /*50ca0*/  STL [R1+0x19ac], R30 ;  /* 0x0019ac1e01007387 */ /* 0x0001e80000100800 */
[----:B------:R-:W2:Y:S04]  /*50cb0*/  LDL.LU R24, [R1+0x1984] ;  /* 0x0019840001187983 */ /* 0x000ea80000300800 */
[----:B------:R-:W2:Y:S04]  /*50cc0*/  LDL.LU R25, [R1+0x1958] ;  /* 0x0019580001197983 */ /* 0x000ea80000300800 */
[----:B------:R1:W-:Y:S01]  /*50cd0*/  STL [R1+0x19a4], R31 ;  /* 0x0019a41f01007387 */ /* 0x0003e20000100800 */
[----:B---3--:R-:W-:-:S03]  /*50ce0*/  IADD3 R21, P2, R21, R53, RZ ;  /* 0x0000003515157210 */ /* 0x008fc60007f5e0ff */
[----:B0-----:R-:W3:Y:S04]  /*50cf0*/  LDL.LU R30, [R1+0x197c] ;  /* 0x00197c00011e7983 */ /* 0x001ee80000300800 */
[----:B------:R0:W-:Y:S04]  /*50d00*/  STL [R1+0x1978], R21 ;  /* 0x0019781501007387 */ /* 0x0001e80000100800 */
[----:B-1----:R-:W3:Y:S01]  /*50d10*/  LDL.LU R31, [R1+0x1950] ;  /* 0x00195000011f7983 */ /* 0x002ee20000300800 */
[----:B------:R-:W-:-:S03]  /*50d20*/  IMAD.X R34, R34, 0x1, R2, P3 ;  /* 0x0000000122227824 */ /* 0x000fc600018e0602 */
[----:B0-----:R-:W3:Y:S01]  /*50d30*/  LDL.LU R21, [R1+0x1974] ;  /* 0x0019740001157983 */ /* 0x001ee20000300800 */
[----:B------:R-:W-:Y:S01]  /*50d40*/  IADD3 R23, P3, R23, R53, RZ ;  /* 0x0000003517177210 */ /* 0x000fe20007f7e0ff */
[----:B------:R-:W-:-:S04]  /*50d50*/  IMAD.X R35, R35, 0x1, R2, P4 ;  /* 0x0000000123237824 */ /* 0x000fc800020e0602 */
[----:B------:R0:W-:Y:S04]  /*50d60*/  STL [R1+0x1970], R23 ;  /* 0x0019701701007387 */ /* 0x0001e80000100800 */
[----:B0-----:R-:W3:Y:S04]  /*50d70*/  LDL.LU R23, [R1+0x1948] ;  /* 0x0019480001177983 */ /* 0x001ee80000300800 */
[----:B------:R-:W-:Y:S04]  /*50d80*/  STL [R1+0x199c], R34 ;  /* 0x00199c2201007387 */ /* 0x000fe80000100800 */
[----:B------:R-:W3:Y:S04]  /*50d90*/  LDL.LU R26, [R1+0x196c] ;  /* 0x00196c00011a7983 */ /* 0x000ee80000300800 */
[----:B------:R-:W3:Y:S04]  /*50da0*/  LDL.LU R27, [R1+0x1940] ;  /* 0x00194000011b7983 */ /* 0x000ee80000300800 */
[----:B------:R-:W-:Y:S04]  /*50db0*/  STL [R1+0x1994], R35 ;  /* 0x0019942301007387 */ /* 0x000fe80000100800 */
[----:B------:R-:W3:Y:S01]  /*50dc0*/  LDL.LU R51, [R1+0x1964] ;  /* 0x0019640001337983 */ /* 0x000ee20000300800 */
[----:B----4-:R-:W-:-:S05]  /*50dd0*/  IADD3 R3, P4, R3, R53, RZ ;  /* 0x0000003503037210 */ /* 0x010fca0007f9e0ff */
[----:B------:R0:W-:Y:S04]  /*50de0*/  STL [R1+0x1968], R3 ;  /* 0x0019680301007387 */ /* 0x0001e80000100800 */
[----:B------:R-:W4:Y:S04]  /*50df0*/  LDL.LU R52, [R1+0x1938] ;  /* 0x0019380001347983 */ /* 0x000f280000300800 */
[----:B------:R-:W4:Y:S04]  /*50e00*/  LDL.LU R54, [R1+0x195c] ;  /* 0x00195c0001367983 */ /* 0x000f280000300800 */
[----:B0-----:R-:W4:Y:S04]  /*50e10*/  LDL.LU R3, [R1+0x1930] ;  /* 0x0019300001037983 */ /* 0x001f280000300800 */
[----:B------:R-:W4:Y:S04]  /*50e20*/  LDL.LU R55, [R1+0x1954] ;  /* 0x0019540001377983 */ /* 0x000f280000300800 */
[----:B------:R-:W4:Y:S04]  /*50e30*/  LDL.LU R46, [R1+0x1928] ;  /* 0x00192800012e7983 */ /* 0x000f280000300800 */
[----:B------:R-:W4:Y:S01]  /*50e40*/  LDL.LU R47, [R1+0x194c] ;  /* 0x00194c00012f7983 */ /* 0x000f220000300800 */
[----:B------:R-:W-:-:S05]  /*50e50*/  IMAD.X R22, R22, 0x1, R2, P5 ;  /* 0x0000000116167824 */ /* 0x000fca00028e0602 */
        /* <DEDUP_REMOVED lines=10> */
[-C--:B--2---:R-:W-:Y:S01]  /*50f00*/  IADD3 R20, P5, R20, R53.reuse, RZ ;  /* 0x0000003514147210 */ /* 0x084fe20007fbe0ff */
[----:B------:R-:W-:Y:S01]  /*50f10*/  IMAD.X R24, R24, 0x1, R2, P6 ;  /* 0x0000000118187824 */ /* 0x000fe200030e0602 */
[----:B------:R-:W-:-:S03]  /*50f20*/  IADD3 R25, P6, R25, R53, RZ ;  /* 0x0000003519197210 */ /* 0x000fc60007fde0ff */
[----:B------:R0:W-:Y:S01]  /*50f30*/  STL [R1+0x1960], R20 ;  /* 0x0019601401007387 */ /* 0x0001e20000100800 */
[----:B---3--:R-:W-:-:S03]  /*50f40*/  IMAD.X R30, R30, 0x1, R2, P1 ;  /* 0x000000011e1e7824 */ /* 0x008fc600008e0602 */
[----:B0-----:R-:W2:Y:S01]  /*50f50*/  LDL.LU R20, [R1+0x1924] ;  /* 0x0019240001147983 */ /* 0x001ea20000300800 */
        /* <DEDUP_REMOVED lines=18> */
[----:B------:R-:W-:Y:S01]  /*51080*/  STL [R1+0x1964], R51 ;  /* 0x0019643301007387 */ /* 0x000fe20000100800 */
[----:B----4-:R-:W-:Y:S01]  /*51090*/  IMAD.X R54, R54, 0x1, R2, P5 ;  /* 0x0000000136367824 */ /* 0x010fe200028e0602 */
[----:B------:R-:W-:-:S02]  /*510a0*/  IADD3 R52, P4, R52, R53, RZ ;  /* 0x0000003534347210 */ /* 0x000fc40007f9e0ff */
[-C--:B------:R-:W-:Y:S01]  /*510b0*/  IADD3 R3, P5, R3, R53.reuse, RZ ;  /* 0x0000003503037210 */ /* 0x080fe20007fbe0ff */
[----:B------:R-:W-:Y:S01]  /*510c0*/  IMAD.X R55, R55, 0x1, R2, P6 ;  /* 0x0000000137377824 */ /* 0x000fe200030e0602 */
[----:B------:R-:W-:-:S03]  /*510d0*/  IADD3 R46, P6, R46, R53, RZ ;  /* 0x000000352e2e7210 */ /* 0x000fc60007fde0ff */
[----:B------:R0:W-:Y:S04]  /*510e0*/  STL [R1+0x1930], R3 ;  /* 0x0019300301007387 */ /* 0x0001e80000100800 */
[----:B------:R-:W-:Y:S01]  /*510f0*/  STL [R1+0x1938], R52 ;  /* 0x0019383401007387 */ /* 0x000fe20000100800 */
[----:B------:R-:W-:-:S03]  /*51100*/  IMAD.X R47, R47, 0x1, R2, P1 ;  /* 0x000000012f2f7824 */ /* 0x000fc600008e0602 */
[----:B0-----:R-:W4:Y:S01]  /*51110*/  LDL.LU R3, [R1+0x18e8] ;  /* 0x0018e80001037983 */ /* 0x001f220000300800 */
        /* <DEDUP_REMOVED lines=13> */
[----:B------:R-:W-:Y:S04]  /*511f0*/  STL [R1+0x1918], R58 ;  /* 0x0019183a01007387 */ /* 0x000fe80000100800 */
[----:B------:R-:W-:Y:S04]  /*51200*/  STL [R1+0x193c], R59 ;  /* 0x00193c3b01007387 */ /* 0x000fe80000100800 */
[----:B------:R-:W-:Y:S04]  /*51210*/  STL [R1+0x1910], R43 ;  /* 0x0019102b01007387 */ /* 0x000fe80000100800 */
[----:B------:R0:W-:Y:S04]  /*51220*/  STL [R1+0x192c], R22 ;  /* 0x00192c1601007387 */ /* 0x0001e80000100800 */
[----:B------:R-:W-:Y:S04]  /*51230*/  STL [R1+0x1934], R39 ;  /* 0x0019342701007387 */ /* 0x000fe80000100800 */
[----:B0-----:R-:W4:Y:S01]  /*51240*/  LDL.LU R22, [R1+0x190c] ;  /* 0x00190c0001167983 */ /* 0x001f220000300800 */
[----:B------:R-:W-:-:S02]  /*51250*/  IADD3 R34, P4, R34, R53, RZ ;  /* 0x0000003522227210 */ /* 0x000fc40007f9e0ff */
[----:B------:R-:W-:-:S03]  /*51260*/  IADD3 R35, P5, R35, R53, RZ ;  /* 0x0000003523237210 */ /* 0x000fc60007fbe0ff */
[----:B------:R0:W-:Y:S04]  /*51270*/  STL [R1+0x1908], R34 ;  /* 0x0019082201007387 */ /* 0x0001e80000100800 */
[----:B------:R-:W4:Y:S04]  /*51280*/  LDL.LU R24, [R1+0x18e0] ;  /* 0x0018e00001187983 */ /* 0x000f280000300800 */
[----:B------:R-:W4:Y:S04]  /*51290*/  LDL.LU R25, [R1+0x1904] ;  /* 0x0019040001197983 */ /* 0x000f280000300800 */
[----:B------:R1:W-:Y:S04]  /*512a0*/  STL [R1+0x1900], R35 ;  /* 0x0019002301007387 */ /* 0x0003e80000100800 */
[----:B0-----:R-:W4:Y:S01]  /*512b0*/  LDL.LU R34, [R1+0x18d8] ;  /* 0x0018d80001227983 */ /* 0x001f220000300800 */
[----:B--2---:R-:W-:-:S05]  /*512c0*/  IMAD.X R20, R20, 0x1, R2, P6 ;  /* 0x0000000114147824 */ /* 0x004fca00030e0602 */
[----:B------:R0:W-:Y:S04]  /*512d0*/  STL [R1+0x1924], R20 ;  /* 0x0019241401007387 */ /* 0x0001e80000100800 */
[----:B-1----:R-:W2:Y:S04]  /*512e0*/  LDL.LU R35, [R1+0x18fc] ;  /* 0x0018fc0001237983 */ /* 0x002ea80000300800 */
[----:B0-----:R-:W2:Y:S01]  /*512f0*/  LDL.LU R20, [R1+0x18d0] ;  /* 0x0018d00001147983 */ /* 0x001ea20000300800 */
[-C--:B---3--:R-:W-:Y:S01]  /*51300*/  IADD3 R30, P6, R30, R53.reuse, RZ ;  /* 0x000000351e1e7210 */ /* 0x088fe20007fde0ff */
[----:B------:R-:W-:Y:S01]  /*51310*/  IMAD.X R21, R21, 0x1, R2, P1 ;  /* 0x0000000115157824 */ /* 0x000fe200008e0602 */
[----:B------:R-:W-:-:S04]  /*51320*/  IADD3 R31, P1, R31, R53, RZ ;  /* 0x000000351f1f7210 */ /* 0x000fc80007f3e0ff */
[----:B------:R0:W-:Y:S04]  /*51330*/  STL [R1+0x191c], R21 ;  /* 0x00191c1501007387 */ /* 0x0001e80000100800 */
[----:B0-----:R-:W3:Y:S04]  /*51340*/  LDL.LU R21, [R1+0x18f4] ;  /* 0x0018f40001157983 */ /* 0x001ee80000300800 */
[----:B------:R-:W-:Y:S04]  /*51350*/  STL [R1+0x18f8], R30 ;  /* 0x0018f81e01007387 */ /* 0x000fe80000100800 */
[----:B------:R-:W3:Y:S04]  /*51360*/  LDL.LU R26, [R1+0x18c8] ;  /* 0x0018c800011a7983 */ /* 0x000ee80000300800 */
[----:B------:R-:W3:Y:S04]  /*51370*/  LDL.LU R27, [R1+0x18ec] ;  /* 0x0018ec00011b7983 */ /* 0x000ee80000300800 */
[----:B------:R-:W-:Y:S04]  /*51380*/  STL [R1+0x18f0], R31 ;  /* 0x0018f01f01007387 */ /* 0x000fe80000100800 */
[----:B------:R-:W3:Y:S01]  /*51390*/  LDL.LU R51, [R1+0x18c0] ;  /* 0x0018c00001337983 */ /* 0x000ee20000300800 */
[----:B------:R-:W-:-:S05]  /*513a0*/  IMAD.X R23, R23, 0x1, R2, P2 ;  /* 0x0000000117177824 */ /* 0x000fca00010e0602 */
[----:B------:R0:W-:Y:S04]  /*513b0*/  STL [R1+0x1914], R23 ;  /* 0x0019141701007387 */ /* 0x0001e80000100800 */
[----:B------:R-:W3:Y:S04]  /*513c0*/  LDL.LU R52, [R1+0x18e4] ;  /* 0x0018e40001347983 */ /* 0x000ee80000300800 */
        /* <DEDUP_REMOVED lines=16> */
[----:B------:R-:W-:-:S05]  /*514d0*/  IMAD.X R22, R22, 0x1, R2, P3 ;  /* 0x0000000116167824 */ /* 0x000fca00018e0602 */
[----:B------:R0:W-:Y:S04]  /*514e0*/  STL [R1+0x190c], R22 ;  /* 0x00190c1601007387 */ /* 0x0001e80000100800 */
[----:B0-----:R-:W4:Y:S01]  /*514f0*/  LDL.LU R22, [R1+0x1880] ;  /* 0x0018800001167983 */ /* 0x001f220000300800 */
[-C--:B------:R-:W-:Y:S01]  /*51500*/  IADD3 R24, P3, R24, R53.reuse, RZ ;  /* 0x0000003518187210 */ /* 0x080fe20007f7e0ff */
[----:B------:R-:W-:Y:S01]  /*51510*/  IMAD.X R25, R25, 0x1, R2, P4 ;  /* 0x0000000119197824 */ /* 0x000fe200020e0602 */
[----:B------:R-:W-:-:S03]  /*51520*/  IADD3 R34, P4, R34, R53, RZ ;  /* 0x0000003522227210 */ /* 0x000fc60007f9e0ff */
[----:B------:R-:W-:Y:S01]  /*51530*/  STL [R1+0x18e0], R24 ;  /* 0x0018e01801007387 */ /* 0x000fe20000100800 */
[----:B--2---:R-:W-:-:S03]  /*51540*/  IMAD.X R35, R35, 0x1, R2, P5 ;  /* 0x0000000123237824 */ /* 0x004fc600028e0602 */
[----:B------:R-:W-:Y:S04]  /*51550*/  STL [R1+0x1904], R25 ;  /* 0x0019041901007387 */ /* 0x000fe80000100800 */
[----:B------:R0:W-:Y:S01]  /*51560*/  STL [R1+0x18d8], R34 ;  /* 0x0018d82201007387 */ /* 0x0001e20000100800 */
[----:B------:R-:W-:-:S03]  /*51570*/  IADD3 R20, P5, R20, R53, RZ ;  /* 0x0000003514147210 */ /* 0x000fc60007fbe0ff */
[----:B0-----:R-:W2:Y:S04]  /*51580*/  LDL.LU R34, [R1+0x18a4] ;  /* 0x0018a40001227983 */ /* 0x001ea80000300800 */
[----:B------:R0:W-:Y:S04]  /*51590*/  STL [R1+0x18d0], R20 ;  /* 0x0018d01401007387 */ /* 0x0001e80000100800 */
[----:B------:R1:W-:Y:S04]  /*515a0*/  STL [R1+0x18fc], R35 ;  /* 0x0018fc2301007387 */ /* 0x0003e80000100800 */
[----:B0-----:R-:W2:Y:S04]  /*515b0*/  LDL.LU R20, [R1+0x1878] ;  /* 0x0018780001147983 */ /* 0x001ea80000300800 */
[----:B-1----:R-:W2:Y:S01]  /*515c0*/  LDL.LU R35, [R1+0x189c] ;  /* 0x00189c0001237983 */ /* 0x002ea20000300800 */
        /* <DEDUP_REMOVED lines=34> */
[----:B------:R-:W-:Y:S01]  /*517f0*/  STL [R1+0x18bc], R43 ;  /* 0x0018bc2b01007387 */ /* 0x000fe20000100800 */
[----:B------:R-:W-:-:S03]  /*51800*/  IMAD.X R31, R31, 0x1, R2, P3 ;  /* 0x000000011f1f7824 */ /* 0x000fc600018e0602 */
[----:B------:R0:W-:Y:S04]  /*51810*/  STL [R1+0x1888], R3 ;  /* 0x0018880301007387 */ /* 0x0001e80000100800 */
[----:B------:R-:W-:Y:S04]  /*51820*/  STL [R1+0x1890], R39 ;  /* 0x0018902701007387 */ /* 0x000fe80000100800 */
[----:B0-----:R-:W4:Y:S04]  /*51830*/  LDL.LU R3, [R1+0x1868] ;  /* 0x0018680001037983 */ /* 0x001f280000300800 */
[----:B------:R0:W-:Y:S04]  /*51840*/  STL [R1+0x18b4], R30 ;  /* 0x0018b41e01007387 */ /* 0x0001e80000100800 */
[----:B------:R-:W4:Y:S04]  /*51850*/  LDL.LU R24, [R1+0x188c] ;  /* 0x00188c0001187983 */ /* 0x000f280000300800 */
[----:B------:R-:W4:Y:S04]  /*51860*/  LDL.LU R25, [R1+0x1860] ;  /* 0x0018600001197983 */ /* 0x000f280000300800 */
[----:B------:R1:W-:Y:S04]  /*51870*/  STL [R1+0x18ac], R31 ;  /* 0x0018ac1f01007387 */ /* 0x0003e80000100800 */
[----:B0-----:R-:W4:Y:S01]  /*51880*/  LDL.LU R30, [R1+0x1884] ;  /* 0x00188400011e7983 */ /* 0x001f220000300800 */
[----:B------:R-:W-:-:S05]  /*51890*/  IADD3 R22, P3, R22, R53, RZ ;  /* 0x0000003516167210 */ /* 0x000fca0007f7e0ff */
[----:B------:R0:W-:Y:S04]  /*518a0*/  STL [R1+0x1880], R22 ;  /* 0x0018801601007387 */ /* 0x0001e80000100800 */
[----:B-1----:R-:W4:Y:S04]  /*518b0*/  LDL.LU R31, [R1+0x1858] ;  /* 0x00185800011f7983 */ /* 0x002f280000300800 */
[----:B0-----:R-:W4:Y:S01]  /*518c0*/  LDL.LU R22, [R1+0x187c] ;  /* 0x00187c0001167983 */ /* 0x001f220000300800 */
[--C-:B--2---:R-:W-:Y:S01]  /*518d0*/  IMAD.X R34, R34, 0x1, R2.reuse, P4 ;  /* 0x0000000122227824 */ /* 0x104fe200020e0602 */
[----:B------:R-:W-:Y:S01]  /*518e0*/  IADD3 R20, P4, R20, R53, RZ ;  /* 0x0000003514147210 */ /* 0x000fe20007f9e0ff */
[----:B------:R-:W-:-:S04]  /*518f0*/  IMAD.X R35, R35, 0x1, R2, P5 ;  /* 0x0000000123237824 */ /* 0x000fc800028e0602 */
[----:B------:R0:W-:Y:S04]  /*51900*/  STL [R1+0x1878], R20 ;  /* 0x0018781401007387 */ /* 0x0001e80000100800 */
[----:B0-----:R-:W2:Y:S04]  /*51910*/  LDL.LU R20, [R1+0x1850] ;  /* 0x0018500001147983 */ /* 0x001ea80000300800 */
[----:B------:R-:W-:Y:S04]  /*51920*/  STL [R1+0x18a4], R34 ;  /* 0x0018a42201007387 */ /* 0x000fe80000100800 */
[----:B------:R-:W2:Y:S04]  /*51930*/  LDL.LU R26, [R1+0x1874] ;  /* 0x00187400011a7983 */ /* 0x000ea80000300800 */
[----:B------:R-:W2:Y:S04]  /*51940*/  LDL.LU R27, [R1+0x1848] ;  /* 0x00184800011b7983 */ /* 0x000ea80000300800 */
[----:B------:R-:W-:Y:S04]  /*51950*/  STL [R1+0x189c], R35 ;  /* 0x00189c2301007387 */ /* 0x000fe80000100800 */
[----:B------:R-:W2:Y:S01]  /*51960*/  LDL.LU R51, [R1+0x186c] ;  /* 0x00186c0001337983 */ /* 0x000ea20000300800 */
[----:B---3--:R-:W-:-:S05]  /*51970*/  IADD3 R21, P5, R21, R53, RZ ;  /* 0x0000003515157210 */ /* 0x008fca0007fbe0ff */
[----:B------:R0:W-:Y:S04]  /*51980*/  STL [R1+0x1870], R21 ;  /* 0x0018701501007387 */ /* 0x0001e80000100800 */
[----:B------:R-:W3:Y:S04]  /*51990*/  LDL.LU R52, [R1+0x1840] ;  /* 0x0018400001347983 */ /* 0x000ee80000300800 */
        /* <DEDUP_REMOVED lines=16> */
[-C--:B----4-:R-:W-:Y:S01]  /*51aa0*/  IADD3 R3, P6, R3, R53.reuse, RZ ;  /* 0x0000003503037210 */ /* 0x090fe20007fde0ff */
[----:B------:R-:W-:Y:S01]  /*51ab0*/  IMAD.X R24, R24, 0x1, R2, P1 ;  /* 0x0000000118187824 */ /* 0x000fe200008e0602 */
[----:B------:R-:W-:-:S03]  /*51ac0*/  IADD3 R25, P1, R25, R53, RZ ;  /* 0x0000003519197210 */ /* 0x000fc60007f3e0ff */
[----:B------:R0:W-:Y:S01]  /*51ad0*/  STL [R1+0x1868], R3 ;  /* 0x0018680301007387 */ /* 0x0001e20000100800 */
[----:B------:R-:W-:-:S03]  /*51ae0*/  IMAD.X R30, R30, 0x1, R2, P2 ;  /* 0x000000011e1e7824 */ /* 0x000fc600010e0602 */
[----:B0-----:R-:W4:Y:S04]  /*51af0*/  LDL.LU R3, [R1+0x182c] ;  /* 0x00182c0001037983 */ /* 0x001f280000300800 */
[----:B------:R-:W-:Y:S04]  /*51b00*/  STL [R1+0x188c], R24 ;  /* 0x00188c1801007387 */ /* 0x000fe80000100800 */
[----:B------:R-:W-:Y:S01]  /*51b10*/  STL [R1+0x1860], R25 ;  /* 0x0018601901007387 */ /* 0x000fe20000100800 */
[----:B------:R-:W-:-:S03]  /*51b20*/  IADD3 R31, P2, R31, R53, RZ ;  /* 0x000000351f1f7210 */ /* 0x000fc60007f5e0ff */
[----:B------:R0:W-:Y:S01]  /*51b30*/  STL [R1+0x1884], R30 ;  /* 0x0018841e01007387 */ /* 0x0001e20000100800 */
[----:B------:R-:W-:-:S03]  /*51b40*/  IMAD.X R22, R22, 0x1, R2, P3 ;  /* 0x0000000116167824 */ /* 0x000fc600018e0602 */
[----:B0-----:R-:W4:Y:S04]  /*51b50*/  LDL.LU R30, [R1+0x1800] ;  /* 0x00180000011e7983 */ /* 0x001f280000300800 */
[----:B------:R0:W-:Y:S04]  /*51b60*/  STL [R1+0x187c], R22 ;  /* 0x00187c1601007387 */ /* 0x0001e80000100800 */
[----:B------:R1:W-:Y:S04]  /*51b70*/  STL [R1+0x1858], R31 ;  /* 0x0018581f01007387 */ /* 0x0003e80000100800 */
[----:B0-----:R-:W4:Y:S04]  /*51b80*/  LDL.LU R22, [R1+0x1824] ;  /* 0x0018240001167983 */ /* 0x001f280000300800 */
[----:B-1----:R-:W4:Y:S01]  /*51b90*/  LDL.LU R31, [R1+0x17f8] ;  /* 0x0017f800011f7983 */ /* 0x002f220000300800 */
[-C--:B--2---:R-:W-:Y:S01]  /*51ba0*/  IADD3 R20, P3, R20, R53.reuse, RZ ;  /* 0x0000003514147210 */ /* 0x084fe20007f7e0ff */
[----:B------:R-:W-:Y:S01]  /*51bb0*/  IMAD.X R26, R26, 0x1, R2, P4 ;  /* 0x000000011a1a7824 */ /* 0x000fe200020e0602 */
[----:B------:R-:W-:-:S03]  /*51bc0*/  IADD3 R27, P4, R27, R53, RZ ;  /* 0x000000351b1b7210 */ /* 0x000fc60007f9e0ff */
[----:B------:R0:W-:Y:S01]  /*51bd0*/  STL [R1+0x1850], R20 ;  /* 0x0018501401007387 */ /* 0x0001e20000100800 */
[----:B------:R-:W-:-:S03]  /*51be0*/  IMAD.X R51, R51, 0x1, R2, P5 ;  /* 0x0000000133337824 */ /* 0x000fc600028e0602 */
[----:B0-----:R-:W2:Y:S01]  /*51bf0*/  LDL.LU R20, [R1+0x181c] ;  /* 0x00181c0001147983 */ /* 0x001ea20000300800 */
[--C-:B---3--:R-:W-:Y:S01]  /*51c00*/  IMAD.X R54, R54, 0x1, R2.reuse, P6 ;  /* 0x0000000136367824 */ /* 0x108fe200030e0602 */
[-C--:B------:R-:W-:Y:S02]  /*51c10*/  IADD3 R52, P5, R52, R53.reuse, RZ ;  /* 0x0000003534347210 */ /* 0x080fe40007fbe0ff */
[----:B------:R-:W-:Y:S04]  /*51c20*/  STL [R1+0x1874], R26 ;  /* 0x0018741a01007387 */ /* 0x000fe80000100800 */
[----:B------:R-:W-:Y:S04]  /*51c30*/  STL [R1+0x1848], R27 ;  /* 0x0018481b01007387 */ /* 0x000fe80000100800 */
[----:B------:R-:W-:Y:S01]  /*51c40*/  STL [R1+0x186c], R51 ;  /* 0x00186c3301007387 */ /* 0x000fe20000100800 */
[-C--:B------:R-:W-:Y:S01]  /*51c50*/  IADD3 R21, P6, R21, R53.reuse, RZ ;  /* 0x0000003515157210 */ /* 0x080fe20007fde0ff */
[----:B------:R-:W-:Y:S01]  /*51c60*/  IMAD.X R55, R55, 0x1, R2, P1 ;  /* 0x0000000137377824 */ /* 0x000fe200008e0602 */
[----:B------:R-:W-:-:S03]  /*51c70*/  IADD3 R46, P1, R46, R53, RZ ;  /* 0x000000352e2e7210 */ /* 0x000fc60007f3e0ff */
[----:B------:R0:W-:Y:S04]  /*51c80*/  STL [R1+0x1838], R21 ;  /* 0x0018381501007387 */ /* 0x0001e80000100800 */
[----:B------:R-:W-:Y:S01]  /*51c90*/  STL [R1+0x1840], R52 ;  /* 0x0018403401007387 */ /* 0x000fe20000100800 */
[----:B------:R-:W-:-:S03]  /*51ca0*/  IMAD.X R47, R47, 0x1, R2, P2 ;  /* 0x000000012f2f7824 */ /* 0x000fc600010e0602 */
[----:B0-----:R-:W3:Y:S01]  /*51cb0*/  LDL.LU R21, [R1+0x17f0] ;  /* 0x0017f00001157983 */ /* 0x001ee20000300800 */
        /* <DEDUP_REMOVED lines=21> */
[----:B------:R0:W-:Y:S04]  /*51e10*/  STL [R1+0x1810], R34 ;  /* 0x0018102201007387 */ /* 0x0001e80000100800 */
[----:B------:R-:W3:Y:S04]  /*51e20*/  LDL.LU R24, [R1+0x17e8] ;  /* 0x0017e80001187983 */ /* 0x000ee80000300800 */
[----:B------:R-:W3:Y:S04]  /*51e30*/  LDL.LU R25, [R1+0x180c] ;  /* 0x00180c0001197983 */ /* 0x000ee80000300800 */
[----:B------:R1:W-:Y:S04]  /*51e40*/  STL [R1+0x1808], R35 ;  /* 0x0018082301007387 */ /* 0x0003e80000100800 */
[----:B0-----:R-:W3:Y:S01]  /*51e50*/  LDL.LU R34, [R1+0x17e0] ;  /* 0x0017e00001227983 */ /* 0x001ee20000300800 */
[----:B----4-:R-:W-:-:S05]  /*51e60*/  IMAD.X R3, R3, 0x1, R2, P1 ;  /* 0x0000000103037824 */ /* 0x010fca00008e0602 */
[----:B------:R0:W-:Y:S04]  /*51e70*/  STL [R1+0x182c], R3 ;  /* 0x00182c0301007387 */ /* 0x0001e80000100800 */
[----:B-1----:R-:W4:Y:S04]  /*51e80*/  LDL.LU R35, [R1+0x1804] ;  /* 0x0018040001237983 */ /* 0x002f280000300800 */
[----:B0-----:R-:W4:Y:S01]  /*51e90*/  LDL.LU R3, [R1+0x17d8] ;  /* 0x0017d80001037983 */ /* 0x001f220000300800 */
[----:B------:R-:W-:-:S05]  /*51ea0*/  IMAD.X R22, R22, 0x1, R2, P2 ;  /* 0x0000000116167824 */ /* 0x000fca00010e0602 */
[----:B------:R0:W-:Y:S04]  /*51eb0*/  STL [R1+0x1824], R22 ;  /* 0x0018241601007387 */ /* 0x0001e80000100800 */
[----:B0-----:R-:W4:Y:S01]  /*51ec0*/  LDL.LU R22, [R1+0x17fc] ;  /* 0x0017fc0001167983 */ /* 0x001f220000300800 */
[-C--:B------:R-:W-:Y:S02]  /*51ed0*/  IADD3 R30, P1, R30, R53.reuse, RZ ;  /* 0x000000351e1e7210 */ /* 0x080fe40007f3e0ff */
[----:B------:R-:W-:-:S03]  /*51ee0*/  IADD3 R31, P2, R31, R53, RZ ;  /* 0x000000351f1f7210 */ /* 0x000fc60007f5e0ff */
[----:B------:R-:W-:Y:S04]  /*51ef0*/  STL [R1+0x1800], R30 ;  /* 0x0018001e01007387 */ /* 0x000fe80000100800 */
[----:B------:R-:W4:Y:S04]  /*51f00*/  LDL.LU R26, [R1+0x17d0] ;  /* 0x0017d000011a7983 */ /* 0x000f280000300800 */
[----:B------:R-:W4:Y:S04]  /*51f10*/  LDL.LU R27, [R1+0x17f4] ;  /* 0x0017f400011b7983 */ /* 0x000f280000300800 */
[----:B------:R-:W-:Y:S04]  /*51f20*/  STL [R1+0x17f8], R31 ;  /* 0x0017f81f01007387 */ /* 0x000fe80000100800 */
[----:B------:R-:W4:Y:S01]  /*51f30*/  LDL.LU R51, [R1+0x17c8] ;  /* 0x0017c80001337983 */ /* 0x000f220000300800 */
[----:B--2---:R-:W-:-:S05]  /*51f40*/  IMAD.X R20, R20, 0x1, R2, P3 ;  /* 0x0000000114147824 */ /* 0x004fca00018e0602 */
[----:B------:R0:W-:Y:S04]  /*51f50*/  STL [R1+0x181c], R20 ;  /* 0x00181c1401007387 */ /* 0x0001e80000100800 */
[----:B------:R-:W2:Y:S04]  /*51f60*/  LDL.LU R52, [R1+0x17ec] ;  /* 0x0017ec0001347983 */ /* 0x000ea80000300800 */
[----:B------:R-:W2:Y:S04]  /*51f70*/  LDL.LU R54, [R1+0x17c0] ;  /* 0x0017c00001367983 */ /* 0x000ea80000300800 */
[----:B0-----:R-:W2:Y:S04]  /*51f80*/  LDL.LU R20, [R1+0x17e4] ;  /* 0x0017e40001147983 */ /* 0x001ea80000300800 */
[----:B------:R-:W2:Y:S04]  /*51f90*/  LDL.LU R55, [R1+0x17b8] ;  /* 0x0017b80001377983 */ /* 0x000ea80000300800 */
[----:B------:R-:W2:Y:S04]  /*51fa0*/  LDL.LU R46, [R1+0x17dc] ;  /* 0x0017dc00012e7983 */ /* 0x000ea80000300800 */
[----:B------:R-:W2:Y:S01]  /*51fb0*/  LDL.LU R47, [R1+0x17b0] ;  /* 0x0017b000012f7983 */ /* 0x000ea20000300800 */
[----:B---3--:R-:W-:-:S05]  /*51fc0*/  IADD3 R21, P3, R21, R53, RZ ;  /* 0x0000003515157210 */ /* 0x008fca0007f7e0ff */
        /* <DEDUP_REMOVED lines=17> */
[----:B------:R-:W-:Y:S04]  /*520e0*/  STL [R1+0x180c], R25 ;  /* 0x00180c1901007387 */ /* 0x000fe80000100800 */
[----:B------:R0:W-:Y:S04]  /*520f0*/  STL [R1+0x17e0], R34 ;  /* 0x0017e02201007387 */ /* 0x0001e80000100800 */
[----:B0-----:R-:W3:Y:S01]  /*52100*/  LDL.LU R34, [R1+0x17ac] ;  /* 0x0017ac0001227983 */ /* 0x001ee20000300800 */
[----:B----4-:R-:W-:Y:S01]  /*52110*/  IMAD.X R35, R35, 0x1, R2, P6 ;  /* 0x0000000123237824 */ /* 0x010fe200030e0602 */
[----:B------:R-:W-:-:S05]  /*52120*/  IADD3 R3, P6, R3, R53, RZ ;  /* 0x0000003503037210 */ /* 0x000fca0007fde0ff */
[----:B------:R0:W-:Y:S04]  /*52130*/  STL [R1+0x17d8], R3 ;  /* 0x0017d80301007387 */ /* 0x0001e80000100800 */
[----:B------:R1:W-:Y:S04]  /*52140*/  STL [R1+0x1804], R35 ;  /* 0x0018042301007387 */ /* 0x0003e80000100800 */
[----:B0-----:R-:W4:Y:S04]  /*52150*/  LDL.LU R3, [R1+0x1780] ;  /* 0x0017800001037983 */ /* 0x001f280000300800 */
[----:B-1----:R-:W4:Y:S01]  /*52160*/  LDL.LU R35, [R1+0x17a4] ;  /* 0x0017a40001237983 */ /* 0x002f220000300800 */
[----:B------:R-:W-:-:S05]  /*52170*/  IMAD.X R22, R22, 0x1, R2, P1 ;  /* 0x0000000116167824 */ /* 0x000fca00008e0602 */
[----:B------:R0:W-:Y:S04]  /*52180*/  STL [R1+0x17fc], R22 ;  /* 0x0017fc1601007387 */ /* 0x0001e80000100800 */
[----:B0-----:R-:W4:Y:S01]  /*52190*/  LDL.LU R22, [R1+0x1778] ;  /* 0x0017780001167983 */ /* 0x001f220000300800 */
[-C--:B------:R-:W-:Y:S01]  /*521a0*/  IADD3 R26, P1, R26, R53.reuse, RZ ;  /* 0x000000351a1a7210 */ /* 0x080fe20007f3e0ff */
[----:B------:R-:W-:Y:S01]  /*521b0*/  IMAD.X R27, R27, 0x1, R2, P2 ;  /* 0x000000011b1b7824 */ /* 0x000fe200010e0602 */
[----:B------:R-:W-:-:S03]  /*521c0*/  IADD3 R51, P2, R51, R53, RZ ;  /* 0x0000003533337210 */ /* 0x000fc60007f5e0ff */
[----:B------:R-:W-:Y:S04]  /*521d0*/  STL [R1+0x17d0], R26 ;  /* 0x0017d01a01007387 */ /* 0x000fe80000100800 */
[----:B------:R-:W-:Y:S01]  /*521e0*/  STL [R1+0x17f4], R27 ;  /* 0x0017f41b01007387 */ /* 0x000fe20000100800 */
[----:B--2---:R-:W-:-:S03]  /*521f0*/  IMAD.X R52, R52, 0x1, R2, P3 ;  /* 0x0000000134347824 */ /* 0x004fc600018e0602 */
        /* <DEDUP_REMOVED lines=10> */
[--C-:B---3--:R-:W-:Y:S01]  /*522a0*/  IMAD.X R56, R56, 0x1, R2.reuse, P6 ;  /* 0x0000000138387824 */ /* 0x108fe200030e0602 */
        /* <DEDUP_REMOVED lines=29> */
[----:B----4-:R-:W-:Y:S01]  /*52480*/  IADD3 R3, P5, R3, R53, RZ ;  /* 0x0000003503037210 */ /* 0x010fe20007fbe0ff */
[----:B------:R-:W-:-:S04]  /*52490*/  IMAD.X R35, R35, 0x1, R2, P6 ;  /* 0x0000000123237824 */ /* 0x000fc800030e0602 */
[----:B------:R0:W-:Y:S04]  /*524a0*/  STL [R1+0x1780], R3 ;  /* 0x0017800301007387 */ /* 0x0001e80000100800 */
[----:B0-----:R-:W4:Y:S04]  /*524b0*/  LDL.LU R3, [R1+0x1758] ;  /* 0x0017580001037983 */ /* 0x001f280000300800 */
[----:B------:R-:W-:Y:S04]  /*524c0*/  STL [R1+0x17ac], R34 ;  /* 0x0017ac2201007387 */ /* 0x000fe80000100800 */
[----:B------:R-:W4:Y:S04]  /*524d0*/  LDL.LU R26, [R1+0x177c] ;  /* 0x00177c00011a7983 */ /* 0x000f280000300800 */
[----:B------:R-:W4:Y:S04]  /*524e0*/  LDL.LU R27, [R1+0x1750] ;  /* 0x00175000011b7983 */ /* 0x000f280000300800 */
[----:B------:R-:W-:Y:S04]  /*524f0*/  STL [R1+0x17a4], R35 ;  /* 0x0017a42301007387 */ /* 0x000fe80000100800 */
[----:B------:R-:W4:Y:S01]  /*52500*/  LDL.LU R51, [R1+0x1774] ;  /* 0x0017740001337983 */ /* 0x000f220000300800 */
[----:B------:R-:W-:-:S05]  /*52510*/  IADD3 R22, P6, R22, R53, RZ ;  /* 0x0000003516167210 */ /* 0x000fca0007fde0ff */
[----:B------:R0:W-:Y:S04]  /*52520*/  STL [R1+0x1778], R22 ;  /* 0x0017781601007387 */ /* 0x0001e80000100800 */
[----:B------:R-:W4:Y:S04]  /*52530*/  LDL.LU R52, [R1+0x1748] ;  /* 0x0017480001347983 */ /* 0x000f280000300800 */
        /* <DEDUP_REMOVED lines=21> */
[----:B0-----:R-:W3:Y:S04]  /*52690*/  LDL.LU R21, [R1+0x1734] ;  /* 0x0017340001157983 */ /* 0x001ee80000300800 */
[----:B------:R-:W-:Y:S01]  /*526a0*/  STL [R1+0x1794], R24 ;  /* 0x0017941801007387 */ /* 0x000fe20000100800 */
[----:B------:R-:W-:-:S03]  /*526b0*/  IADD3 R31, P3, R31, R53, RZ ;  /* 0x000000351f1f7210 */ /* 0x000fc60007f7e0ff */
        /* <DEDUP_REMOVED lines=12> */
[----:B------:R-:W-:-:S03]  /*52780*/  IMAD.X R51, R51, 0x1, R2, P6 ;  /* 0x0000000133337824 */ /* 0x000fc600030e0602 */
[----:B0-----:R-:W4:Y:S01]  /*52790*/  LDL.LU R3, [R1+0x1724] ;  /* 0x0017240001037983 */ /* 0x001f220000300800 */
[----:B------:R-:W-:Y:S01]  /*527a0*/  IMAD.X R54, R54, 0x1, R2, P1 ;  /* 0x0000000136367824 */ /* 0x000fe200008e0602 */
[-C--:B------:R-:W-:Y:S02]  /*527b0*/  IADD3 R52, P6, R52, R53.reuse, RZ ;  /* 0x0000003534347210 */ /* 0x080fe40007fde0ff */
[----:B------:R-:W-:Y:S04]  /*527c0*/  STL [R1+0x177c], R26 ;  /* 0x00177c1a01007387 */ /* 0x000fe80000100800 */
[----:B------:R-:W-:Y:S04]  /*527d0*/  STL [R1+0x1750], R27 ;  /* 0x0017501b01007387 */ /* 0x000fe80000100800 */
        /* <DEDUP_REMOVED lines=8> */
[----:B------:R-:W-:Y:S04]  /*52860*/  STL [R1+0x176c], R54 ;  /* 0x00176c3601007387 */ /* 0x000fe80000100800 */
[----:B------:R-:W-:Y:S04]  /*52870*/  STL [R1+0x1764], R55 ;  /* 0x0017643701007387 */ /* 0x000fe80000100800 */
[----:B------:R-:W-:Y:S01]  /*52880*/  STL [R1+0x1738], R46 ;  /* 0x0017382e01007387 */ /* 0x000fe20000100800 */
[-C--:B--2---:R-:W-:Y:S01]  /*52890*/  IADD3 R56, P3, R56, R53.reuse, RZ ;  /* 0x0000003538387210 */ /* 0x084fe20007f7e0ff */
[--C-:B------:R-:W-:Y:S01]  /*528a0*/  IMAD.X R57, R57, 0x1, R2.reuse, P4 ;  /* 0x0000000139397824 */ /* 0x100fe200020e0602 */
[-C--:B------:R-:W-:Y:S01]  /*528b0*/  IADD3 R58, P4, R58, R53.reuse, RZ ;  /* 0x000000353a3a7210 */ /* 0x080fe20007f9e0ff */
[----:B------:R-:W-:Y:S01]  /*528c0*/  IMAD.X R59, R59, 0x1, R2, P5 ;  /* 0x000000013b3b7824 */ /* 0x000fe200028e0602 */
        /* <DEDUP_REMOVED lines=13> */
[----:B0-----:R-:W2:Y:S04]  /*529a0*/  LDL.LU R20, [R1+0x171c] ;  /* 0x00171c0001147983 */ /* 0x001ea80000300800 */
[----:B------:R0:W-:Y:S04]  /*529b0*/  STL [R1+0x1718], R34 ;  /* 0x0017182201007387 */ /* 0x0001e80000100800 */
[----:B------:R-:W2:Y:S04]  /*529c0*/  LDL.LU R24, [R1+0x16f0] ;  /* 0x0016f00001187983 */ /* 0x000ea80000300800 */
[----:B------:R-:W2:Y:S04]  /*529d0*/  LDL.LU R25, [R1+0x1714] ;  /* 0x0017140001197983 */ /* 0x000ea80000300800 */
[----:B------:R1:W-:Y:S04]  /*529e0*/  STL [R1+0x1710], R35 ;  /* 0x0017102301007387 */ /* 0x0003e80000100800 */
[----:B0-----:R-:W2:Y:S01]  /*529f0*/  LDL.LU R34, [R1+0x16e8] ;  /* 0x0016e80001227983 */ /* 0x001ea20000300800 */
[----:B---3--:R-:W-:-:S05]  /*52a00*/  IMAD.X R21, R21, 0x1, R2, P2 ;  /* 0x0000000115157824 */ /* 0x008fca00010e0602 */
[----:B------:R0:W-:Y:S04]  /*52a10*/  STL [R1+0x1734], R21 ;  /* 0x0017341501007387 */ /* 0x0001e80000100800 */
[----:B-1----:R-:W3:Y:S04]  /*52a20*/  LDL.LU R35, [R1+0x170c] ;  /* 0x00170c0001237983 */ /* 0x002ee80000300800 */
[----:B0-----:R-:W3:Y:S01]  /*52a30*/  LDL.LU R21, [R1+0x16e0] ;  /* 0x0016e00001157983 */ /* 0x001ee20000300800 */
[-C--:B------:R-:W-:Y:S01]  /*52a40*/  IADD3 R30, P2, R30, R53.reuse, RZ ;  /* 0x000000351e1e7210 */ /* 0x080fe20007f5e0ff */
        /* <DEDUP_REMOVED lines=13> */
[----:B0-----:R-:W4:Y:S04]  /*52b20*/  LDL.LU R3, [R1+0x16ec] ;  /* 0x0016ec0001037983 */ /* 0x001f280000300800 */
[----:B------:R-:W4:Y:S04]  /*52b30*/  LDL.LU R55, [R1+0x16c0] ;  /* 0x0016c00001377983 */ /* 0x000f280000300800 */
[----:B------:R-:W4:Y:S04]  /*52b40*/  LDL.LU R46, [R1+0x16e4] ;  /* 0x0016e400012e7983 */ /* 0x000f280000300800 */
[----:B------:R-:W4:Y:S01]  /*52b50*/  LDL.LU R47, [R1+0x16b8] ;  /* 0x0016b800012f7983 */ /* 0x000f220000300800 */
[----:B------:R-:W-:-:S05]  /*52b60*/  IADD3 R22, P4, R22, R53, RZ ;  /* 0x0000003516167210 */ /* 0x000fca0007f9e0ff */
        /* <DEDUP_REMOVED lines=14> */
[----:B------:R-:W-:-:S03]  /*52c50*/  IADD3 R34, P6, R34, R53, RZ ;  /* 0x0000003522227210 */ /* 0x000fc60007fde0ff */
[----:B0-----:R-:W2:Y:S04]  /*52c60*/  LDL.LU R20, [R1+0x1690] ;  /* 0x0016900001147983 */ /* 0x001ea80000300800 */
[----:B------:R-:W-:Y:S01]  /*52c70*/  STL [R1+0x16f0], R24 ;  /* 0x0016f01801007387 */ /* 0x000fe20000100800 */
[----:B---3--:R-:W-:-:S03]  /*52c80*/  IMAD.X R35, R35, 0x1, R2, P1 ;  /* 0x0000000123237824 */ /* 0x008fc600008e0602 */
        /* <DEDUP_REMOVED lines=16> */
[----:B------:R-:W-:Y:S01]  /*52d90*/  STL [R1+0x16d0], R51 ;  /* 0x0016d03301007387 */ /* 0x000fe20000100800 */
[--C-:B----4-:R-:W-:Y:S01]  /*52da0*/  IMAD.X R52, R52, 0x1, R2.reuse, P4 ;  /* 0x0000000134347824 */ /* 0x110fe200020e0602 */
[-C--:B------:R-:W-:Y:S01]  /*52db0*/  IADD3 R54, P4, R54, R53.reuse, RZ ;  /* 0x0000003536367210 */ /* 0x080fe20007f9e0ff */
[--C-:B------:R-:W-:Y:S01]  /*52dc0*/  IMAD.X R3, R3, 0x1, R2.reuse, P5 ;  /* 0x0000000103037824 */ /* 0x100fe200028e0602 */
[----:B------:R-:W-:Y:S01]  /*52dd0*/  IADD3 R55, P5, R55, R53, RZ ;  /* 0x0000003537377210 */ /* 0x000fe20007fbe0ff */
[----:B------:R-:W-:-:S03]  /*52de0*/  IMAD.X R46, R46, 0x1, R2, P6 ;  /* 0x000000012e2e7824 */ /* 0x000fc600030e0602 */
[----:B------:R0:W-:Y:S04]  /*52df0*/  STL [R1+0x16ec], R3 ;  /* 0x0016ec0301007387 */ /* 0x0001e80000100800 */
[----:B------:R-:W-:Y:S01]  /*52e00*/  STL [R1+0x16f4], R52 ;  /* 0x0016f43401007387 */ /* 0x000fe20000100800 */
[----:B------:R-:W-:-:S03]  /*52e10*/  IADD3 R47, P6, R47, R53, RZ ;  /* 0x000000352f2f7210 */ /* 0x000fc60007fde0ff */
[----:B0-----:R-:W4:Y:S01]  /*52e20*/  LDL.LU R3, [R1+0x16a4] ;  /* 0x0016a40001037983 */ /* 0x001f220000300800 */
        /* <DEDUP_REMOVED lines=23> */
[----:B------:R-:W4:Y:S04]  /*52fa0*/  LDL.LU R25, [R1+0x1670] ;  /* 0x0016700001197983 */ /* 0x000f280000300800 */
[----:B------:R1:W-:Y:S04]  /*52fb0*/  STL [R1+0x16bc], R31 ;  /* 0x0016bc1f01007387 */ /* 0x0003e80000100800 */
[----:B0-----:R-:W4:Y:S01]  /*52fc0*/  LDL.LU R30, [R1+0x1694] ;  /* 0x00169400011e7983 */ /* 0x001f220000300800 */
[----:B--2---:R-:W-:-:S05]  /*52fd0*/  IADD3 R20, P5, R20, R53, RZ ;  /* 0x0000003514147210 */ /* 0x004fca0007fbe0ff */
[----:B------:R0:W-:Y:S04]  /*52fe0*/  STL [R1+0x1690], R20 ;  /* 0x0016901401007387 */ /* 0x0001e80000100800 */
[----:B-1----:R-:W2:Y:S01]  /*52ff0*/  LDL.LU R31, [R1+0x1668] ;  /* 0x00166800011f7983 */ /* 0x002ea20000300800 */
[----:B---3--:R-:W-:-:S03]  /*53000*/  IMAD.X R34, R34, 0x1, R2, P6 ;  /* 0x0000000122227824 */ /* 0x008fc600030e0602 */
        /* <DEDUP_REMOVED lines=10> */
[----:B------:R-:W-:-:S05]  /*530b0*/  IADD3 R23, P1, R23, R53, RZ ;  /* 0x0000003517177210 */ /* 0x000fca0007f3e0ff */
        /* <DEDUP_REMOVED lines=23> */
[--C-:B------:R-:W-:Y:S01]  /*53230*/  IMAD.X R30, R30, 0x1, R2.reuse, P4 ;  /* 0x000000011e1e7824 */ /* 0x100fe200020e0602 */
[----:B--2---:R-:W-:Y:S02]  /*53240*/  IADD3 R31, P4, R31, R53, RZ ;  /* 0x000000351f1f7210 */ /* 0x004fe40007f9e0ff */
[----:B------:R-:W-:Y:S04]  /*53250*/  STL [R1+0x169c], R24 ;  /* 0x00169c1801007387 */ /* 0x000fe80000100800 */
[----:B------:R-:W-:Y:S04]  /*53260*/  STL [R1+0x1670], R25 ;  /* 0x0016701901007387 */ /* 0x000fe80000100800 */
[----:B------:R0:W-:Y:S01]  /*53270*/  STL [R1+0x1694], R30 ;  /* 0x0016941e01007387 */ /* 0x0001e20000100800 */
[----:B---3--:R-:W-:-:S03]  /*53280*/  IMAD.X R20, R20, 0x1, R2, P5 ;  /* 0x0000000114147824 */ /* 0x008fc600028e0602 */
[----:B0-----:R-:W2:Y:S04]  /*53290*/  LDL.LU R30, [R1+0x1610] ;  /* 0x00161000011e7983 */ /* 0x001ea80000300800 */
        /* <DEDUP_REMOVED lines=9> */
[----:B0-----:R-:W3:Y:S01]  /*53330*/  LDL.LU R21, [R1+0x162c] ;  /* 0x00162c0001157983 */ /* 0x001ee20000300800 */
[--C-:B------:R-:W-:Y:S01]  /*53340*/  IMAD.X R54, R54, 0x1, R2.reuse, P2 ;  /* 0x0000000136367824 */ /* 0x100fe200010e0602 */
        /* <DEDUP_REMOVED lines=44> */
[----:B------:R0:W-:Y:S04]  /*53610*/  STL [R1+0x1634], R20 ;  /* 0x0016341401007387 */ /* 0x0001e80000100800 */
[----:B0-----:R-:W2:Y:S04]  /*53620*/  LDL.LU R20, [R1+0x160c] ;  /* 0x00160c0001147983 */ /* 0x001ea80000300800 */
        /* <DEDUP_REMOVED lines=30> */
[----:B------:R-:W-:Y:S04]  /*53810*/  STL [R1+0x15f8], R24 ;  /* 0x0015f81801007387 */ /* 0x000fe80000100800 */
[----:B------:R-:W-:Y:S01]  /*53820*/  STL [R1+0x161c], R25 ;  /* 0x00161c1901007387 */ /* 0x000fe20000100800 */
[----:B------:R-:W-:-:S03]  /*53830*/  IMAD.X R35, R35, 0x1, R2, P2 ;  /* 0x0000000123237824 */ /* 0x000fc600010e0602 */
        /* <DEDUP_REMOVED lines=11> */
[----:B------:R-:W-:-:S03]  /*538f0*/  IADD3 R51, P4, R51, R53, RZ ;  /* 0x0000003533337210 */ /* 0x000fc60007f9e0ff */
[----:B0-----:R-:W2:Y:S04]  /*53900*/  LDL.LU R20, [R1+0x1588] ;  /* 0x0015880001147983 */ /* 0x001ea80000300800 */
[----:B------:R-:W-:Y:S01]  /*53910*/  STL [R1+0x15e0], R26 ;  /* 0x0015e01a01007387 */ /* 0x000fe20000100800 */
        /* <DEDUP_REMOVED lines=10> */
[----:B0-----:R-:W3:Y:S01]  /*539c0*/  LDL.LU R21, [R1+0x15ac] ;  /* 0x0015ac0001157983 */ /* 0x001ee20000300800 */
        /* <DEDUP_REMOVED lines=28> */
[----:B-1----:R-:W4:Y:S04]  /*53b90*/  LDL.LU R31, [R1+0x1570] ;  /* 0x00157000011f7983 */ /* 0x002f280000300800 */
[----:B0-----:R-:W4:Y:S01]  /*53ba0*/  LDL.LU R3, [R1+0x1594] ;  /* 0x0015940001037983 */ /* 0x001f220000300800 */
[----:B------:R-:W-:Y:S01]  /*53bb0*/  IMAD.X R34, R34, 0x1, R2, P1 ;  /* 0x0000000122227824 */ /* 0x000fe200008e0602 */
        /* <DEDUP_REMOVED lines=13> */
[----:B0-----:R-:W2:Y:S04]  /*53c90*/  LDL.LU R20, [R1+0x1550] ;  /* 0x0015500001147983 */ /* 0x001ea80000300800 */
[----:B------:R-:W2:Y:S04]  /*53ca0*/  LDL.LU R55, [R1+0x1574] ;  /* 0x0015740001377983 */ /* 0x000ea80000300800 */
[----:B------:R-:W2:Y:S04]  /*53cb0*/  LDL.LU R46, [R1+0x1548] ;  /* 0x00154800012e7983 */ /* 0x000ea80000300800 */
[----:B------:R-:W2:Y:S01]  /*53cc0*/  LDL.LU R47, [R1+0x156c] ;  /* 0x00156c00012f7983 */ /* 0x000ea20000300800 */
        /* <DEDUP_REMOVED lines=31> */
[-C--:B------:R-:W-:Y:S01]  /*53ec0*/  IADD3 R27, P1, R27, R53.reuse, RZ ;  /* 0x000000351b1b7210 */ /* 0x080fe20007f3e0ff */
[--C-:B------:R-:W-:Y:S02]  /*53ed0*/  IMAD.X R51, R51, 0x1, R2.reuse, P2 ;  /* 0x0000000133337824 */ /* 0x100fe400010e0602 */
[--C-:B--2---:R-:W-:Y:S01]  /*53ee0*/  IMAD.X R54, R54, 0x1, R2.reuse, P3 ;  /* 0x0000000136367824 */ /* 0x104fe200018e0602 */
[-C--:B------:R-:W-:Y:S01]  /*53ef0*/  IADD3 R52, P2, R52, R53.reuse, RZ ;  /* 0x0000003534347210 */ /* 0x080fe20007f5e0ff */
        /* <DEDUP_REMOVED lines=9> */
[----:B0-----:R-:W2:Y:S04]  /*53f90*/  LDL.LU R20, [R1+0x1508] ;  /* 0x0015080001147983 */ /* 0x001ea80000300800 */
[----:B------:R-:W-:Y:S04]  /*53fa0*/  STL [R1+0x157c], R54 ;  /* 0x00157c3601007387 */ /* 0x000fe80000100800 */
[----:B------:R-:W-:Y:S01]  /*53fb0*/  STL [R1+0x1574], R55 ;  /* 0x0015743701007387 */ /* 0x000fe20000100800 */
[----:B---3--:R-:W-:Y:S01]  /*53fc0*/  IMAD.X R57, R57, 0x1, R2, P6 ;  /* 0x0000000139397824 */ /* 0x008fe200030e0602 */
[----:B------:R-:W-:-:S02]  /*53fd0*/  IADD3 R56, P5, R56, R53, RZ ;  /* 0x0000003538387210 */ /* 0x000fc40007fbe0ff */
[----:B------:R-:W-:Y:S01]  /*53fe0*/  STL [R1+0x1548], R46 ;  /* 0x0015482e01007387 */ /* 0x000fe20000100800 */
[-C--:B------:R-:W-:Y:S01]  /*53ff0*/  IADD3 R58, P6, R58, R53.reuse, RZ ;  /* 0x000000353a3a7210 */ /* 0x080fe20007fde0ff */
[----:B------:R-:W-:Y:S02]  /*54000*/  IMAD.X R59, R59, 0x1, R2, P1 ;  /* 0x000000013b3b7824 */ /* 0x000fe400008e0602 */
        /* <DEDUP_REMOVED lines=19> */
[----:B------:R-:W-:-:S05]  /*54140*/  IMAD.X R23, R23, 0x1, R2, P4 ;  /* 0x0000000117177824 */ /* 0x000fca00020e0602 */
[----:B------:R0:W-:Y:S04]  /*54150*/  STL [R1+0x1544], R23 ;  /* 0x0015441701007387 */ /* 0x0001e80000100800 */
[----:B-1----:R-:W3:Y:S04]  /*54160*/  LDL.LU R35, [R1+0x151c] ;  /* 0x00151c0001237983 */ /* 0x002ee80000300800 */
[----:B0-----:R-:W3:Y:S01]  /*54170*/  LDL.LU R23, [R1+0x14f0] ;  /* 0x0014f00001177983 */ /* 0x001ee20000300800 */
[-C--:B------:R-:W-:Y:S01]  /*54180*/  IADD3 R30, P4, R30, R53.reuse, RZ ;  /* 0x000000351e1e7210 */ /* 0x080fe20007f9e0ff */
        /* <DEDUP_REMOVED lines=33> */
[----:B0-----:R-:W3:Y:S04]  /*543a0*/  LDL.LU R21, [R1+0x14a0] ;  /* 0x0014a00001157983 */ /* 0x001ee80000300800 */
[----:B------:R-:W-:Y:S01]  /*543b0*/  STL [R1+0x1500], R24 ;  /* 0x0015001801007387 */ /* 0x000fe20000100800 */
[----:B------:R-:W-:-:S03]  /*543c0*/  IMAD.X R35, R35, 0x1, R2, P3 ;  /* 0x0000000123237824 */ /* 0x000fc600018e0602 */
        /* <DEDUP_REMOVED lines=26> */
[----:B--2---:R-:W-:Y:S01]  /*54570*/  IMAD.X R56, R56, 0x1, R2, P3 ;  /* 0x0000000138387824 */ /* 0x004fe200018e0602 */
        /* <DEDUP_REMOVED lines=91> */
[----:B0-----:R-:W4:Y:S04]  /*54b30*/  LDL.LU R3, [R1+0x1410] ;  /* 0x0014100001037983 */ /* 0x001f280000300800 */
        /* <DEDUP_REMOVED lines=159> */
[----:B------:R-:W-:Y:S04]  /*55530*/  STL [R1+0x1388], R25 ;  /* 0x0013881901007387 */ /* 0x000fe80000100800 */
[----:B------:R0:W-:Y:S01]  /*55540*/  STL [R1+0x13ac], R30 ;  /* 0x0013ac1e01007387 */ /* 0x0001e20000100800 */
[----:B------:R-:W-:-:S03]  /*55550*/  IADD3 R31, P1, R31, R53, RZ ;  /* 0x000000351f1f7210 */ /* 0x000fc60007f3e0ff */
[----:B0-----:R-:W4:Y:S01]  /*55560*/  LDL.LU R30, [R1+0x1328] ;  /* 0x00132800011e7983 */ /* 0x001f220000300800 */
[----:B------:R-:W-:-:S05]  /*55570*/  IMAD.X R22, R22, 0x1, R2, P2 ;  /* 0x0000000116167824 */ /* 0x000fca00010e0602 */
        /* <DEDUP_REMOVED lines=23> */
[----:B------:R-:W-:Y:S01]  /*556f0*/  STL [R1+0x1384], R55 ;  /* 0x0013843701007387 */ /* 0x000fe20000100800 */
[----:B------:R-:W-:Y:S01]  /*55700*/  IMAD.X R57, R57, 0x1, R2, P2 ;  /* 0x0000000139397824 */ /* 0x000fe200010e0602 */
        /* <DEDUP_REMOVED lines=78> */
[----:B------:R-:W-:Y:S01]  /*55bf0*/  STL [R1+0x12f8], R26 ;  /* 0x0012f81a01007387 */ /* 0x000fe20000100800 */
[--C-:B--2---:R-:W-:Y:S01]  /*55c00*/  IMAD.X R52, R52, 0x1, R2.reuse, P2 ;  /* 0x0000000134347824 */ /* 0x104fe200010e0602 */
[-C--:B------:R-:W-:Y:S02]  /*55c10*/  IADD3 R54, P2, R54, R53.reuse, RZ ;  /* 0x0000003536367210 */ /* 0x080fe40007f5e0ff */
[----:B------:R-:W-:Y:S04]  /*55c20*/  STL [R1+0x131c], R27 ;  /* 0x00131c1b01007387 */ /* 0x000fe80000100800 */
[----:B------:R-:W-:Y:S01]  /*55c30*/  STL [R1+0x12f0], R51 ;  /* 0x0012f03301007387 */ /* 0x000fe20000100800 */
[--C-:B------:R-:W-:Y:S01]  /*55c40*/  IMAD.X R20, R20, 0x1, R2.reuse, P3 ;  /* 0x0000000114147824 */ /* 0x100fe200018e0602 */
[-C--:B------:R-:W-:Y:S01]  /*55c50*/  IADD3 R55, P3, R55, R53.reuse, RZ ;  /* 0x0000003537377210 */ /* 0x080fe20007f7e0ff */
[----:B------:R-:W-:Y:S01]  /*55c60*/  IMAD.X R46, R46, 0x1, R2, P4 ;  /* 0x000000012e2e7824 */ /* 0x000fe200020e0602 */
[----:B------:R-:W-:-:S02]  /*55c70*/  IADD3 R47, P4, R47, R53, RZ ;  /* 0x000000352f2f7210 */ /* 0x000fc40007f9e0ff */
[----:B------:R0:W-:Y:S04]  /*55c80*/  STL [R1+0x130c], R20 ;  /* 0x00130c1401007387 */ /* 0x0001e80000100800 */
[----:B------:R-:W-:Y:S04]  /*55c90*/  STL [R1+0x1314], R52 ;  /* 0x0013143401007387 */ /* 0x000fe80000100800 */
[----:B0-----:R-:W2:Y:S04]  /*55ca0*/  LDL.LU R20, [R1+0x12c4] ;  /* 0x0012c40001147983 */ /* 0x001ea80000300800 */
[----:B------:R-:W-:Y:S01]  /*55cb0*/  STL [R1+0x12e8], R54 ;  /* 0x0012e83601007387 */ /* 0x000fe20000100800 */
[----:B---3--:R-:W-:Y:S01]  /*55cc0*/  IMAD.X R56, R56, 0x1, R2, P5 ;  /* 0x0000000138387824 */ /* 0x008fe200028e0602 */
[----:B------:R-:W-:-:S02]  /*55cd0*/  IADD3 R57, P5, R57, R53, RZ ;  /* 0x0000003539397210 */ /* 0x000fc40007fbe0ff */
        /* <DEDUP_REMOVED lines=80> */
[----:B------:R-:W-:Y:S01]  /*561e0*/  IMAD.X R54, R54, 0x1, R2, P6 ;  /* 0x0000000136367824 */ /* 0x000fe200030e0602 */
[----:B------:R-:W-:-:S02]  /*561f0*/  IADD3 R52, P5, R52, R53, RZ ;  /* 0x0000003534347210 */ /* 0x000fc40007fbe0ff */
        /* <DEDUP_REMOVED lines=9> */
[----:B------:R-:W-:Y:S01]  /*56290*/  STL [R1+0x128c], R55 ;  /* 0x00128c3701007387 */ /* 0x000fe20000100800 */
[-C--:B--2---:R-:W-:Y:S01]  /*562a0*/  IADD3 R56, P2, R56, R53.reuse, RZ ;  /* 0x0000003538387210 */ /* 0x084fe20007f5e0ff */
        /* <DEDUP_REMOVED lines=25> */
[----:B-1----:R-:W3:Y:S01]  /*56440*/  LDL.LU R35, [R1+0x1234] ;  /* 0x0012340001237983 */ /* 0x002ee20000300800 */
[----:B------:R-:W-:-:S03]  /*56450*/  IADD3 R30, P1, R30, R53, RZ ;  /* 0x000000351e1e7210 */ /* 0x000fc60007f3e0ff */
[----:B0-----:R-:W3:Y:S01]  /*56460*/  LDL.LU R21, [R1+0x1208] ;  /* 0x0012080001157983 */ /* 0x001ee20000300800 */
        /* <DEDUP_REMOVED lines=61> */
[----:B0-----:R-:W4:Y:S04]  /*56840*/  LDL.LU R3, [R1+0x11cc] ;  /* 0x0011cc0001037983 */ /* 0x001f280000300800 */
[----:B------:R-:W-:Y:S04]  /*56850*/  STL [R1+0x11f0], R54 ;  /* 0x0011f03601007387 */ /* 0x000fe80000100800 */
[----:B------:R-:W-:Y:S01]  /*56860*/  STL [R1+0x11e8], R55 ;  /* 0x0011e83701007387 */ /* 0x000fe20000100800 */
[----:B------:R-:W-:-:S03]  /*56870*/  IMAD.X R56, R56, 0x1, R2, P6 ;  /* 0x0000000138387824 */ /* 0x000fc600030e0602 */
[----:B------:R-:W-:Y:S01]  /*56880*/  STL [R1+0x120c], R46 ;  /* 0x00120c2e01007387 */ /* 0x000fe20000100800 */
[-C--:B------:R-:W-:Y:S01]  /*56890*/  IADD3 R57, P6, R57, R53.reuse, RZ ;  /* 0x0000003539397210 */ /* 0x080fe20007fde0ff */
[--C-:B------:R-:W-:Y:S01]  /*568a0*/  IMAD.X R58, R58, 0x1, R2.reuse, P1 ;  /* 0x000000013a3a7824 */ /* 0x100fe200008e0602 */
[-C--:B------:R-:W-:Y:S01]  /*568b0*/  IADD3 R59, P1, R59, R53.reuse, RZ ;  /* 0x000000353b3b7210 */ /* 0x080fe20007f3e0ff */
[----:B------:R-:W-:Y:S01]  /*568c0*/  STL [R1+0x11e0], R47 ;  /* 0x0011e02f01007387 */ /* 0x000fe20000100800 */
[--C-:B------:R-:W-:Y:S02]  /*568d0*/  IMAD.X R43, R43, 0x1, R2.reuse, P2 ;  /* 0x000000012b2b7824 */ /* 0x100fe400010e0602 */
[----:B------:R-:W-:Y:S01]  /*568e0*/  IMAD.X R30, R30, 0x1, R2, P3 ;  /* 0x000000011e1e7824 */ /* 0x000fe200018e0602 */
[----:B------:R-:W-:Y:S04]  /*568f0*/  STL [R1+0x1204], R56 ;  /* 0x0012043801007387 */ /* 0x000fe80000100800 */
[----:B------:R-:W-:Y:S01]  /*56900*/  STL [R1+0x11d8], R57 ;  /* 0x0011d83901007387 */ /* 0x000fe20000100800 */
[----:B------:R-:W-:-:S02]  /*56910*/  IADD3 R22, P3, R22, R53, RZ ;  /* 0x0000003516167210 */ /* 0x000fc40007f7e0ff */
[----:B------:R-:W-:Y:S01]  /*56920*/  IADD3 R39, P2, R39, R53, RZ ;  /* 0x0000003527277210 */ /* 0x000fe20007f5e0ff */
        /* <DEDUP_REMOVED lines=49> */
[----:B------:R-:W-:Y:S01]  /*56c40*/  IADD3 R25, P2, R25, R53, RZ ;  /* 0x0000003519197210 */ /* 0x000fe20007f5e0ff */
[----:B------:R-:W-:-:S03]  /*56c50*/  IMAD.X R30, R30, 0x1, R2, P3 ;  /* 0x000000011e1e7824 */ /* 0x000fc600018e0602 */
[----:B------:R-:W-:Y:S04]  /*56c60*/  STL [R1+0x11c4], R24 ;  /* 0x0011c41801007387 */ /* 0x000fe80000100800 */
[----:B------:R-:W-:Y:S01]  /*56c70*/  STL [R1+0x1198], R25 ;  /* 0x0011981901007387 */ /* 0x000fe20000100800 */
[----:B--2---:R-:W-:-:S03]  /*56c80*/  IADD3 R31, P3, R31, R53, RZ ;  /* 0x000000351f1f7210 */ /* 0x004fc60007f7e0ff */
[----:B------:R0:W-:Y:S01]  /*56c90*/  STL [R1+0x11bc], R30 ;  /* 0x0011bc1e01007387 */ /* 0x0001e20000100800 */
[----:B---3--:R-:W-:-:S03]  /*56ca0*/  IMAD.X R20, R20, 0x1, R2, P4 ;  /* 0x0000000114147824 */ /* 0x008fc600020e0602 */
[----:B0-----:R-:W2:Y:S04]  /*56cb0*/  LDL.LU R30, [R1+0x1138] ;  /* 0x00113800011e7983 */ /* 0x001ea80000300800 */
[----:B------:R0:W-:Y:S04]  /*56cc0*/  STL [R1+0x1190], R31 ;  /* 0x0011901f01007387 */ /* 0x0001e80000100800 */
[----:B0-----:R-:W3:Y:S04]  /*56cd0*/  LDL.LU R31, [R1+0x115c] ;  /* 0x00115c00011f7983 */ /* 0x001ee80000300800 */
[----:B------:R0:W-:Y:S04]  /*56ce0*/  STL [R1+0x11b4], R20 ;  /* 0x0011b41401007387 */ /* 0x0001e80000100800 */
[----:B0-----:R-:W3:Y:S01]  /*56cf0*/  LDL.LU R20, [R1+0x1130] ;  /* 0x0011300001147983 */ /* 0x001ee20000300800 */
[-C--:B------:R-:W-:Y:S01]  /*56d00*/  IADD3 R21, P4, R21, R53.reuse, RZ ;  /* 0x0000003515157210 */ /* 0x080fe20007f9e0ff */
[--C-:B------:R-:W-:Y:S01]  /*56d10*/  IMAD.X R26, R26, 0x1, R2.reuse, P5 ;  /* 0x000000011a1a7824 */ /* 0x100fe200028e0602 */
[----:B------:R-:W-:Y:S01]  /*56d20*/  IADD3 R27, P5, R27, R53, RZ ;  /* 0x000000351b1b7210 */ /* 0x000fe20007fbe0ff */
[----:B------:R-:W-:-:S02]  /*56d30*/  IMAD.X R51, R51, 0x1, R2, P6 ;  /* 0x0000000133337824 */ /* 0x000fc400030e0602 */
[----:B------:R0:W-:Y:S04]  /*56d40*/  STL [R1+0x1188], R21 ;  /* 0x0011881501007387 */ /* 0x0001e80000100800 */
[----:B0-----:R-:W3:Y:S01]  /*56d50*/  LDL.LU R21, [R1+0x1154] ;  /* 0x0011540001157983 */ /* 0x001ee20000300800 */
[--C-:B------:R-:W-:Y:S01]  /*56d60*/  IMAD.X R54, R54, 0x1, R2.reuse, P1 ;  /* 0x0000000136367824 */ /* 0x100fe200008e0602 */
[-C--:B------:R-:W-:Y:S02]  /*56d70*/  IADD3 R52, P6, R52, R53.reuse, RZ ;  /* 0x0000003534347210 */ /* 0x080fe40007fde0ff */
[----:B------:R-:W-:Y:S04]  /*56d80*/  STL [R1+0x11ac], R26 ;  /* 0x0011ac1a01007387 */ /* 0x000fe80000100800 */
[----:B------:R-:W-:Y:S04]  /*56d90*/  STL [R1+0x1180], R27 ;  /* 0x0011801b01007387 */ /* 0x000fe80000100800 */
[----:B------:R-:W-:Y:S01]  /*56da0*/  STL [R1+0x11a4], R51 ;  /* 0x0011a43301007387 */ /* 0x000fe20000100800 */
[-C--:B------:R-:W-:Y:S01]  /*56db0*/  IADD3 R23, P1, R23, R53.reuse, RZ ;  /* 0x0000003517177210 */ /* 0x080fe20007f3e0ff */
[--C-:B------:R-:W-:Y:S01]  /*56dc0*/  IMAD.X R55, R55, 0x1, R2.reuse, P2 ;  /* 0x0000000137377824 */ /* 0x100fe200010e0602 */
[----:B------:R-:W-:Y:S01]  /*56dd0*/  IADD3 R46, P2, R46, R53, RZ ;  /* 0x000000352e2e7210 */ /* 0x000fe20007f5e0ff */
[----:B------:R-:W-:-:S02]  /*56de0*/  IMAD.X R47, R47, 0x1, R2, P3 ;  /* 0x000000012f2f7824 */ /* 0x000fc400018e0602 */
[----:B------:R0:W-:Y:S04]  /*56df0*/  STL [R1+0x1170], R23 ;  /* 0x0011701701007387 */ /* 0x0001e80000100800 */
[----:B------:R-:W-:Y:S04]  /*56e00*/  STL [R1+0x1178], R52 ;  /* 0x0011783401007387 */ /* 0x000fe80000100800 */
        /* <DEDUP_REMOVED lines=30> */
[----:B0-----:R-:W4:Y:S04]  /*56ff0*/  LDL.LU R22, [R1+0x1110] ;  /* 0x0011100001167983 */ /* 0x001f280000300800 */
[----:B------:R-:W4:Y:S01]  /*57000*/  LDL.LU R27, [R1+0x1134] ;  /* 0x00113400011b7983 */ /* 0x000f220000300800 */
[----:B--2---:R-:W-:-:S05]  /*57010*/  IADD3 R30, P2, R30, R53, RZ ;  /* 0x000000351e1e7210 */ /* 0x004fca0007f5e0ff */
[----:B------:R0:W-:Y:S01]  /*57020*/  STL [R1+0x1138], R30 ;  /* 0x0011381e01007387 */ /* 0x0001e20000100800 */
[----:B---3--:R-:W-:-:S05]  /*57030*/  IMAD.X R31, R31, 0x1, R2, P3 ;  /* 0x000000011f1f7824 */ /* 0x008fca00018e0602 */
[----:B------:R1:W-:Y:S04]  /*57040*/  STL [R1+0x115c], R31 ;  /* 0x00115c1f01007387 */ /* 0x0003e80000100800 */
[----:B------:R-:W2:Y:S04]  /*57050*/  LDL.LU R52, [R1+0x112c] ;  /* 0x00112c0001347983 */ /* 0x000ea80000300800 */
[----:B------:R-:W3:Y:S01]  /*57060*/  LDL.LU R54, [R1+0x1100] ;  /* 0x0011000001367983 */ /* 0x000ee20000300800 */
[----:B------:R-:W-:-:S05]  /*57070*/  IADD3 R20, P3, R20, R53, RZ ;  /* 0x0000003514147210 */ /* 0x000fca0007f7e0ff */
[----:B------:R1:W-:Y:S04]  /*57080*/  STL [R1+0x1130], R20 ;  /* 0x0011301401007387 */ /* 0x0003e80000100800 */
[----:B------:R-:W3:Y:S01]  /*57090*/  LDL.LU R55, [R1+0x1124] ;  /* 0x0011240001377983 */ /* 0x000ee20000300800 */
[----:B------:R-:W-:-:S05]  /*570a0*/  IMAD.X R21, R21, 0x1, R2, P4 ;  /* 0x0000000115157824 */ /* 0x000fca00020e0602 */
[----:B------:R-:W-:Y:S04]  /*570b0*/  STL [R1+0x1154], R21 ;  /* 0x0011541501007387 */ /* 0x000fe80000100800 */
[----:B------:R-:W3:Y:S04]  /*570c0*/  LDL.LU R46, [R1+0x10f8] ;  /* 0x0010f800012e7983 */ /* 0x000ee80000300800 */
[----:B------:R-:W3:Y:S04]  /*570d0*/  LDL.LU R47, [R1+0x111c] ;  /* 0x00111c00012f7983 */ /* 0x000ee80000300800 */
[----:B------:R-:W3:Y:S04]  /*570e0*/  LDL.LU R56, [R1+0x10f0] ;  /* 0x0010f00001387983 */ /* 0x000ee80000300800 */
        /* <DEDUP_REMOVED lines=9> */
[----:B0-----:R-:W3:Y:S04]  /*57180*/  LDL.LU R30, [R1+0x10f4] ;  /* 0x0010f400011e7983 */ /* 0x001ee80000300800 */
[----:B-1----:R-:W3:Y:S04]  /*57190*/  LDL.LU R31, [R1+0x10c8] ;  /* 0x0010c800011f7983 */ /* 0x002ee80000300800 */
[----:B------:R-:W3:Y:S04]  /*571a0*/  LDL.LU R20, [R1+0x10ec] ;  /* 0x0010ec0001147983 */ /* 0x000ee80000300800 */
[----:B------:R-:W3:Y:S04]  /*571b0*/  LDL.LU R23, [R1+0x10c0] ;  /* 0x0010c00001177983 */ /* 0x000ee80000300800 */
        /* <DEDUP_REMOVED lines=9> */
[----:B------:R-:W-:-:S05]  /*57250*/  IMAD.X R51, R51, 0x1, R2, P1 ;  /* 0x0000000133337824 */ /* 0x000fca00008e0602 */
[----:B------:R0:W-:Y:S01]  /*57260*/  STL [R1+0x113c], R51 ;  /* 0x00113c3301007387 */ /* 0x0001e20000100800 */
[-C--:B------:R-:W-:Y:S01]  /*57270*/  IADD3 R22, P1, R22, R53.reuse, RZ ;  /* 0x0000003516167210 */ /* 0x080fe20007f3e0ff */
[----:B------:R-:W-:Y:S01]  /*57280*/  IMAD.X R27, R27, 0x1, R2, P2 ;  /* 0x000000011b1b7824 */ /* 0x000fe200010e0602 */
[----:B------:R-:W-:Y:S01]  /*57290*/  IADD3 R0, P2, R0, R53, RZ ;  /* 0x0000003500007210 */ /* 0x000fe20007f5e0ff */
[----:B------:R-:W-:Y:S04]  /*572a0*/  STL [R1+0x1118], R26 ;  /* 0x0011181a01007387 */ /* 0x000fe80000100800 */
[----:B------:R1:W-:Y:S01]  /*572b0*/  STL [R1+0x1110], R22 ;  /* 0x0011101601007387 */ /* 0x0003e20000100800 */
[----:B0-----:R-:W0:Y:S03]  /*572c0*/  LDC R51, c[0x0][0x23c] ;  /* 0x00008f00ff337b82 */ /* 0x001e260000000800 */
[----:B-1----:R-:W4:Y:S04]  /*572d0*/  LDL.LU R22, [R1+0x10dc] ;  /* 0x0010dc0001167983 */ /* 0x002f280000300800 */
[----:B------:R1:W-:Y:S04]  /*572e0*/  STL [R1+0x1108], R0 ;  /* 0x0011080001007387 */ /* 0x0003e80000100800 */
[----:B-1----:R-:W4:Y:S01]  /*572f0*/  LDL.LU R0, [R1+0x2378] ;  /* 0x0023780001007983 */ /* 0x002f220000300800 */
[----:B0-----:R-:W-:-:S02]  /*57300*/  IMAD.SHL.U32 R4, R51, 0x80, RZ ;  /* 0x0000008033047824 */ /* 0x001fc400078e00ff */
[--C-:B--2---:R-:W-:Y:S02]  /*57310*/  IMAD.X R52, R52, 0x1, R2.reuse, P3 ;  /* 0x0000000134347824 */ /* 0x104fe400018e0602 */
[----:B------:R-:W-:Y:S01]  /*57320*/  IMAD.SHL.U32 R4, R4, 0x2, RZ ;  /* 0x0000000204047824 */ /* 0x000fe200078e00ff */
[----:B---3--:R-:W-:Y:S01]  /*57330*/  IADD3 R54, P3, R54, R53, RZ ;  /* 0x0000003536367210 */ /* 0x008fe20007f7e0ff */
[--C-:B------:R-:W-:Y:S01]  /*57340*/  IMAD.X R55, R55, 0x1, R2.reuse, P4 ;  /* 0x0000000137377824 */ /* 0x100fe200020e0602 */
[----:B------:R-:W-:Y:S04]  /*57350*/  STL [R1+0x1134], R27 ;  /* 0x0011341b01007387 */ /* 0x000fe80000100800 */
[----:B------:R-:W-:Y:S04]  /*57360*/  STL [R1+0x112c], R52 ;  /* 0x00112c3401007387 */ /* 0x000fe80000100800 */
[----:B------:R-:W-:Y:S04]  /*57370*/  STL [R1+0x1100], R54 ;  /* 0x0011003601007387 */ /* 0x000fe80000100800 */
[----:B------:R-:W-:Y:S01]  /*57380*/  STL [R1+0x1124], R55 ;  /* 0x0011243701007387 */ /* 0x000fe20000100800 */
[----:B------:R-:W-:Y:S01]  /*57390*/  IADD3 R46, P4, R46, R4, RZ ;  /* 0x000000042e2e7210 */ /* 0x000fe20007f9e0ff */
[----:B------:R-:W-:-:S04]  /*573a0*/  IMAD.X R47, R47, 0x1, R2, P5 ;  /* 0x000000012f2f7824 */ /* 0x000fc800028e0602 */
[----:B------:R-:W-:Y:S01]  /*573b0*/  STL [R1+0x10f8], R46 ;  /* 0x0010f82e01007387 */ /* 0x000fe20000100800 */
[----:B----4-:R-:W-:-:S05]  /*573c0*/  IMAD.X R0, R0, 0x1, R2, P6 ;  /* 0x0000000100007824 */ /* 0x010fca00030e0602 */
[----:B------:R0:W-:Y:S04]  /*573d0*/  STL [R1+0x1114], R0 ;  /* 0x0011140001007387 */ /* 0x0001e80000100800 */
[----:B------:R-:W-:Y:S04]  /*573e0*/  STL [R1+0x111c], R47 ;  /* 0x00111c2f01007387 */ /* 0x000fe80000100800 */
[----:B0-----:R-:W2:Y:S01]  /*573f0*/  LDL.LU R0, [R1+0x2374] ;  /* 0x0023740001007983 */ /* 0x001ea20000300800 */
[-C--:B------:R-:W-:Y:S02]  /*57400*/  IADD3 R56, P5, R56, R4.reuse, RZ ;  /* 0x0000000438387210 */ /* 0x080fe40007fbe0ff */
[-C--:B------:R-:W-:Y:S01]  /*57410*/  IADD3 R57, P6, R57, R4.reuse, RZ ;  /* 0x0000000439397210 */ /* 0x080fe20007fde0ff */
        /* <DEDUP_REMOVED lines=8> */
[----:B------:R-:W-:-:S03]  /*574a0*/  IADD3 R35, P3, R35, R4, RZ ;  /* 0x0000000423237210 */ /* 0x000fc60007f7e0ff */
[----:B------:R-:W-:Y:S04]  /*574b0*/  STL [R1+0x10e0], R59 ;  /* 0x0010e03b01007387 */ /* 0x000fe80000100800 */
[----:B------:R-:W-:Y:S04]  /*574c0*/  STL [R1+0x1104], R43 ;  /* 0x0011042b01007387 */ /* 0x000fe80000100800 */
[----:B------:R-:W-:Y:S04]  /*574d0*/  STL [R1+0x10d8], R39 ;  /* 0x0010d82701007387 */ /* 0x000fe80000100800 */
[----:B------:R-:W-:Y:S04]  /*574e0*/  STL [R1+0x10fc], R34 ;  /* 0x0010fc2201007387 */ /* 0x000fe80000100800 */
[----:B------:R-:W-:Y:S01]  /*574f0*/  STL [R1+0x10d0], R35 ;  /* 0x0010d02301007387 */ /* 0x000fe20000100800 */
[----:B--2---:R-:W-:-:S02]  /*57500*/  IMAD.X R30, R30, 0x1, R0, P4 ;  /* 0x000000011e1e7824 */ /* 0x004fc400020e0600 */
[--C-:B------:R-:W-:Y:S01]  /*57510*/  IMAD.X R20, R20, 0x1, R0.reuse, P5 ;  /* 0x0000000114147824 */ /* 0x100fe200028e0600 */
[-C--:B------:R-:W-:Y:S02]  /*57520*/  IADD3 R23, P5, R23, R4.reuse, RZ ;  /* 0x0000000417177210 */ /* 0x080fe40007fbe0ff */
[-C--:B------:R-:W-:Y:S01]  /*57530*/  IADD3 R31, P4, R31, R4.reuse, RZ ;  /* 0x000000041f1f7210 */ /* 0x080fe20007f9e0ff */
[----:B------:R-:W-:Y:S04]  /*57540*/  STL [R1+0x10f4], R30 ;  /* 0x0010f41e01007387 */ /* 0x000fe80000100800 */
[----:B------:R0:W-:Y:S04]  /*57550*/  STL [R1+0x10c0], R23 ;  /* 0x0010c01701007387 */ /* 0x0001e80000100800 */
[----:B------:R-:W-:Y:S01]  /*57560*/  STL [R1+0x10c8], R31 ;  /* 0x0010c81f01007387 */ /* 0x000fe20000100800 */
[----:B------:R-:W-:Y:S01]  /*57570*/  IMAD.X R21, R21, 0x1, R0, P6 ;  /* 0x0000000115157824 */ /* 0x000fe200030e0600 */
[----:B------:R-:W-:-:S02]  /*57580*/  IADD3 R3, P6, R3, R4, RZ ;  /* 0x0000000403037210 */ /* 0x000fc40007fde0ff */
[----:B0-----:R-:W2:Y:S04]  /*57590*/  LDL.LU R23, [R1+0x10b0] ;  /* 0x0010b00001177983 */ /* 0x001ea80000300800 */
[----:B------:R-:W-:Y:S04]  /*575a0*/  STL [R1+0x10ec], R20 ;  /* 0x0010ec1401007387 */ /* 0x000fe80000100800 */
[----:B------:R-:W3:Y:S04]  /*575b0*/  LDL.LU R5, [R1+0x10d4] ;  /* 0x0010d40001057983 */ /* 0x000ee80000300800 */
[----:B------:R-:W4:Y:S04]  /*575c0*/  LDL.LU R11, [R1+0x10a8] ;  /* 0x0010a800010b7983 */ /* 0x000f280000300800 */
[----:B------:R-:W-:Y:S04]  /*575d0*/  STL [R1+0x10e4], R21 ;  /* 0x0010e41501007387 */ /* 0x000fe80000100800 */
[----:B------:R-:W4:Y:S04]  /*575e0*/  LDL.LU R6, [R1+0x10cc] ;  /* 0x0010cc0001067983 */ /* 0x000f280000300800 */
[----:B------:R0:W-:Y:S04]  /*575f0*/  STL [R1+0x10b8], R3 ;  /* 0x0010b80301007387 */ /* 0x0001e80000100800 */
[----:B------:R-:W4:Y:S04]  /*57600*/  LDL.LU R24, [R1+0x10a0] ;  /* 0x0010a00001187983 */ /* 0x000f280000300800 */
[----:B0-----:R-:W4:Y:S01]  /*57610*/  LDL.LU R3, [R1+0x10c4] ;  /* 0x0010c40001037983 */ /* 0x001f220000300800 */
[----:B------:R-:W-:-:S03]  /*57620*/  IMAD.X R22, R22, 0x1, R0, P1 ;  /* 0x0000000116167824 */ /* 0x000fc600008e0600 */
        /* <DEDUP_REMOVED lines=25> */
[----:B---3--:R-:W-:Y:S01]  /*577c0*/  IMAD.X R5, R5, 0x1, R0, P2 ;  /* 0x0000000105057824 */ /* 0x008fe200010e0600 */
[----:B----4-:R-:W-:-:S03]  /*577d0*/  IADD3 R11, P2, R11, R4, RZ ;  /* 0x000000040b0b7210 */ /* 0x010fc60007f5e0ff */
[----:B------:R0:W-:Y:S01]  /*577e0*/  STL [R1+0x10b0], R23 ;  /* 0x0010b01701007387 */ /* 0x0001e20000100800 */
[----:B------:R-:W-:-:S03]  /*577f0*/  IMAD.X R6, R6, 0x1, R0, P3 ;  /* 0x0000000106067824 */ /* 0x000fc600018e0600 */
[----:B0-----:R-:W2:Y:S01]  /*57800*/  LDL.LU R23, [R1+0x1064] ;  /* 0x0010640001177983 */ /* 0x001ea20000300800 */
[----:B------:R-:W-:-:S03]  /*57810*/  IMAD.X R3, R3, 0x1, R0, P4 ;  /* 0x0000000103037824 */ /* 0x000fc600020e0600 */
[----:B------:R-:W-:Y:S04]  /*57820*/  STL [R1+0x10d4], R5 ;  /* 0x0010d40501007387 */ /* 0x000fe80000100800 */
[----:B------:R-:W-:Y:S04]  /*57830*/  STL [R1+0x10a8], R11 ;  /* 0x0010a80b01007387 */ /* 0x000fe80000100800 */
[----:B------:R0:W-:Y:S04]  /*57840*/  STL [R1+0x10c4], R3 ;  /* 0x0010c40301007387 */ /* 0x0001e80000100800 */
[----:B------:R-:W-:Y:S04]  /*57850*/  STL [R1+0x10cc], R6 ;  /* 0x0010cc0601007387 */ /* 0x000fe80000100800 */
[----:B0-----:R-:W3:Y:S01]  /*57860*/  LDL.LU R3, [R1+0x1038] ;  /* 0x0010380001037983 */ /* 0x001ee20000300800 */
[----:B------:R-:W-:-:S02]  /*57870*/  IADD3 R24, P3, R24, R4, RZ ;  /* 0x0000000418187210 */ /* 0x000fc40007f7e0ff */
        /* <DEDUP_REMOVED lines=54> */
[----:B0-----:R-:W2:Y:S01]  /*57be0*/  LDL.LU R23, [R1+0x1020] ;  /* 0x0010200001177983 */ /* 0x001ea20000300800 */
[----:B---3--:R-:W-:-:S03]  /*57bf0*/  IADD3 R3, P4, R3, R4, RZ ;  /* 0x0000000403037210 */ /* 0x008fc60007f9e0ff */
        /* <DEDUP_REMOVED lines=32> */
[--C-:B--2---:R-:W-:Y:S01]  /*57e00*/  IMAD.X R24, R24, 0x1, R0.reuse, P1 ;  /* 0x0000000118187824 */ /* 0x104fe200008e0600 */
        /* <DEDUP_REMOVED lines=48> */
[----:B0-----:R-:W3:Y:S01]  /*58110*/  LDL.LU R3, [R1+0xfb8] ;  /* 0x000fb80001037983 */ /* 0x001ee20000300800 */
[----:B------:R-:W-:-:S03]  /*58120*/  IMAD.X R21, R21, 0x1, R0, P1 ;  /* 0x0000000115157824 */ /* 0x000fc600008e0600 */
[----:B------:R-:W-:Y:S04]  /*58130*/  STL [R1+0xff4], R20 ;  /* 0x000ff41401007387 */ /* 0x000fe80000100800 */
[----:B------:R-:W3:Y:S04]  /*58140*/  LDL.LU R5, [R1+0xfdc] ;  /* 0x000fdc0001057983 */ /* 0x000ee80000300800 */
[----:B------:R-:W3:Y:S01]  /*58150*/  LDL.LU R11, [R1+0xfb0] ;  /* 0x000fb000010b7983 */ /* 0x000ee20000300800 */
[----:B----4-:R-:W-:-:S03]  /*58160*/  IADD3 R22, P1, R22, R4, RZ ;  /* 0x0000000416167210 */ /* 0x010fc60007f3e0ff */
        /* <DEDUP_REMOVED lines=30> */
[----:B---3--:R-:W-:-:S05]  /*58350*/  IADD3 R3, P2, R3, R4, RZ ;  /* 0x0000000403037210 */ /* 0x008fca0007f5e0ff */
[----:B------:R0:W-:Y:S04]  /*58360*/  STL [R1+0xfb8], R3 ;  /* 0x000fb80301007387 */ /* 0x0001e80000100800 */
[----:B0-----:R-:W3:Y:S01]  /*58370*/  LDL.LU R3, [R1+0xf6c] ;  /* 0x000f6c0001037983 */ /* 0x001ee20000300800 */
[--C-:B------:R-:W-:Y:S01]  /*58380*/  IMAD.X R5, R5, 0x1, R0.reuse, P3 ;  /* 0x0000000105057824 */ /* 0x100fe200018e0600 */
[-C--:B------:R-:W-:Y:S01]  /*58390*/  IADD3 R11, P3, R11, R4.reuse, RZ ;  /* 0x000000040b0b7210 */ /* 0x080fe20007f7e0ff */
[--C-:B----4-:R-:W-:Y:S02]  /*583a0*/  IMAD.X R6, R6, 0x1, R0.reuse, P4 ;  /* 0x0000000106067824 */ /* 0x110fe400020e0600 */
[----:B------:R-:W-:Y:S01]  /*583b0*/  IMAD.X R22, R22, 0x1, R0, P5 ;  /* 0x0000000116167824 */ /* 0x000fe200028e0600 */
[----:B------:R-:W-:Y:S04]  /*583c0*/  STL [R1+0xfdc], R5 ;  /* 0x000fdc0501007387 */ /* 0x000fe80000100800 */
[----:B------:R-:W-:Y:S01]  /*583d0*/  STL [R1+0xfb0], R11 ;  /* 0x000fb00b01007387 */ /* 0x000fe20000100800 */
[----:B------:R-:W-:-:S03]  /*583e0*/  IADD3 R24, P4, R24, R4, RZ ;  /* 0x0000000418187210 */ /* 0x000fc60007f9e0ff */
[----:B------:R0:W-:Y:S04]  /*583f0*/  STL [R1+0xfcc], R22 ;  /* 0x000fcc1601007387 */ /* 0x0001e80000100800 */
[----:B------:R-:W-:Y:S01]  /*58400*/  STL [R1+0xfd4], R6 ;  /* 0x000fd40601007387 */ /* 0x000fe20000100800 */
[-C--:B------:R-:W-:Y:S01]  /*58410*/  IADD3 R25, P5, R25, R4.reuse, RZ ;  /* 0x0000000419197210 */ /* 0x080fe20007fbe0ff */
[--C-:B------:R-:W-:Y:S01]  /*58420*/  IMAD.X R26, R26, 0x1, R0.reuse, P6 ;  /* 0x000000011a1a7824 */ /* 0x100fe200030e0600 */
[-C--:B------:R-:W-:Y:S01]  /*58430*/  IADD3 R27, P6, R27, R4.reuse, RZ ;  /* 0x000000041b1b7210 */ /* 0x080fe20007fde0ff */
[----:B0-----:R-:W4:Y:S04]  /*58440*/  LDL.LU R22, [R1+0xf40] ;  /* 0x000f400001167983 */ /* 0x001f280000300800 */
[----:B------:R-:W-:Y:S04]  /*58450*/  STL [R1+0xfa8], R24 ;  /* 0x000fa81801007387 */ /* 0x000fe80000100800 */
[----:B------:R-:W-:Y:S04]  /*58460*/  STL [R1+0xfa0], R25 ;  /* 0x000fa01901007387 */ /* 0x000fe80000100800 */
[----:B------:R-:W-:Y:S04]  /*58470*/  STL [R1+0xfc4], R26 ;  /* 0x000fc41a01007387 */ /* 0x000fe80000100800 */
[----:B------:R-:W-:Y:S01]  /*58480*/  STL [R1+0xf98], R27 ;  /* 0x000f981b01007387 */ /* 0x000fe20000100800 */
[--C-:B--2---:R-:W-:Y:S01]  /*58490*/  IMAD.X R51, R51, 0x1, R0.reuse, P1 ;  /* 0x0000000133337824 */ /* 0x104fe200008e0600 */
        /* <DEDUP_REMOVED lines=38> */
[----:B------:R-:W-:Y:S04]  /*58700*/  STL [R1+0xf50], R20 ;  /* 0x000f501401007387 */ /* 0x000fe80000100800 */
[----:B------:R-:W2:Y:S04]  /*58710*/  LDL.LU R5, [R1+0xf38] ;  /* 0x000f380001057983 */ /* 0x000ea80000300800 */
[----:B------:R-:W2:Y:S04]  /*58720*/  LDL.LU R11, [R1+0xf5c] ;  /* 0x000f5c00010b7983 */ /* 0x000ea80000300800 */
[----:B------:R-:W-:Y:S04]  /*58730*/  STL [R1+0xf48], R21 ;  /* 0x000f481501007387 */ /* 0x000fe80000100800 */
[----:B------:R-:W2:Y:S01]  /*58740*/  LDL.LU R6, [R1+0xf30] ;  /* 0x000f300001067983 */ /* 0x000ea20000300800 */
[----:B---3--:R-:W-:-:S05]  /*58750*/  IMAD.X R3, R3, 0x1, R0, P5 ;  /* 0x0000000103037824 */ /* 0x008fca00028e0600 */
        /* <DEDUP_REMOVED lines=33> */
[----:B0-----:R-:W2:Y:S01]  /*58970*/  LDL.LU R23, [R1+0xec8] ;  /* 0x000ec80001177983 */ /* 0x001ea20000300800 */
[----:B---3--:R-:W-:-:S03]  /*58980*/  IMAD.X R24, R24, 0x1, R0, P2 ;  /* 0x0000000118187824 */ /* 0x008fc600010e0600 */
[----:B------:R-:W-:Y:S04]  /*58990*/  STL [R1+0xf38], R5 ;  /* 0x000f380501007387 */ /* 0x000fe80000100800 */
[----:B------:R-:W-:Y:S01]  /*589a0*/  STL [R1+0xf5c], R11 ;  /* 0x000f5c0b01007387 */ /* 0x000fe20000100800 */
[----:B------:R-:W-:-:S05]  /*589b0*/  IADD3 R3, P2, R3, R4, RZ ;  /* 0x0000000403037210 */ /* 0x000fca0007f5e0ff */
[----:B------:R0:W-:Y:S04]  /*589c0*/  STL [R1+0xf28], R3 ;  /* 0x000f280301007387 */ /* 0x0001e80000100800 */
[----:B------:R-:W-:Y:S04]  /*589d0*/  STL [R1+0xf30], R6 ;  /* 0x000f300601007387 */ /* 0x000fe80000100800 */
[----:B0-----:R-:W3:Y:S01]  /*589e0*/  LDL.LU R3, [R1+0xeec] ;  /* 0x000eec0001037983 */ /* 0x001ee20000300800 */
[--C-:B------:R-:W-:Y:S01]  /*589f0*/  IMAD.X R25, R25, 0x1, R0.reuse, P3 ;  /* 0x0000000119197824 */ /* 0x100fe200018e0600 */
[-C--:B------:R-:W-:Y:S01]  /*58a00*/  IADD3 R26, P3, R26, R4.reuse, RZ ;  /* 0x000000041a1a7210 */ /* 0x080fe20007f7e0ff */
[--C-:B------:R-:W-:Y:S01]  /*58a10*/  IMAD.X R27, R27, 0x1, R0.reuse, P4 ;  /* 0x000000011b1b7824 */ /* 0x100fe200020e0600 */
[----:B----4-:R-:W-:Y:S01]  /*58a20*/  IADD3 R51, P4, R51, R4, RZ ;  /* 0x0000000433337210 */ /* 0x010fe20007f9e0ff */
        /* <DEDUP_REMOVED lines=41> */
[----:B0-----:R-:W4:Y:S04]  /*58cc0*/  LDL.LU R22, [R1+0xec0] ;  /* 0x000ec00001167983 */ /* 0x001f280000300800 */
        /* <DEDUP_REMOVED lines=42> */
[-C--:B--2---:R-:W-:Y:S01]  /*58f70*/  IADD3 R24, P5, R24, R4.reuse, RZ ;  /* 0x0000000418187210 */ /* 0x084fe20007fbe0ff */
        /* <DEDUP_REMOVED lines=8> */
[----:B---3--:R-:W-:-:S03]  /*59000*/  IMAD.X R51, R51, 0x1, R0, P2 ;  /* 0x0000000133337824 */ /* 0x008fc600010e0600 */
[----:B------:R-:W-:Y:S01]  /*59010*/  STL [R1+0xea8], R25 ;  /* 0x000ea81901007387 */ /* 0x000fe20000100800 */
[-C--:B------:R-:W-:Y:S01]  /*59020*/  IADD3 R52, P2, R52, R4.reuse, RZ ;  /* 0x0000000434347210 */ /* 0x080fe20007f5e0ff */
[----:B------:R-:W-:Y:S02]  /*59030*/  IMAD.X R53, R53, 0x1, R0, P3 ;  /* 0x0000000135357824 */ /* 0x000fe400018e0600 */
        /* <DEDUP_REMOVED lines=35> */
[----:B0-----:R-:W3:Y:S01]  /*59270*/  LDL.LU R3, [R1+0xe6c] ;  /* 0x000e6c0001037983 */ /* 0x001ee20000300800 */
[----:B------:R-:W-:-:S02]  /*59280*/  IADD3 R20, P4, R20, R4, RZ ;  /* 0x0000000414147210 */ /* 0x000fc40007f9e0ff */
[----:B------:R-:W-:-:S03]  /*59290*/  IADD3 R21, P5, R21, R4, RZ ;  /* 0x0000000415157210 */ /* 0x000fc60007fbe0ff */
        /* <DEDUP_REMOVED lines=34> */
[----:B---3--:R-:W-:-:S05]  /*594c0*/  IMAD.X R3, R3, 0x1, R0, P1 ;  /* 0x0000000103037824 */ /* 0x008fca00008e0600 */
[----:B------:R0:W-:Y:S04]  /*594d0*/  STL [R1+0xe6c], R3 ;  /* 0x000e6c0301007387 */ /* 0x0001e80000100800 */
[----:B0-----:R-:W3:Y:S01]  /*594e0*/  LDL.LU R3, [R1+0xdd0] ;  /* 0x000dd00001037983 */ /* 0x001ee20000300800 */
[-C--:B------:R-:W-:Y:S01]  /*594f0*/  IADD3 R5, P1, R5, R4.reuse, RZ ;  /* 0x0000000405057210 */ /* 0x080fe20007f3e0ff */
[--C-:B------:R-:W-:Y:S01]  /*59500*/  IMAD.X R11, R11, 0x1, R0.reuse, P2 ;  /* 0x000000010b0b7824 */ /* 0x100fe200010e0600 */
[-C--:B------:R-:W-:Y:S01]  /*59510*/  IADD3 R6, P2, R6, R4.reuse, RZ ;  /* 0x0000000406067210 */ /* 0x080fe20007f5e0ff */
[--C-:B----4-:R-:W-:Y:S02]  /*59520*/  IMAD.X R24, R24, 0x1, R0.reuse, P3 ;  /* 0x0000000118187824 */ /* 0x110fe400018e0600 */
        /* <DEDUP_REMOVED lines=10> */
[----:B------:R-:W-:Y:S04]  /*595d0*/  STL [R1+0xe54], R25 ;  /* 0x000e541901007387 */ /* 0x000fe80000100800 */
[----:B------:R-:W-:Y:S04]  /*595e0*/  STL [R1+0xe28], R26 ;  /* 0x000e281a01007387 */ /* 0x000fe80000100800 */
[----:B------:R-:W-:Y:S01]  /*595f0*/  STL [R1+0xe4c], R27 ;  /* 0x000e4c1b01007387 */ /* 0x000fe20000100800 */
[-C--:B--2---:R-:W-:Y:S01]  /*59600*/  IADD3 R51, P5, R51, R4.reuse, RZ ;  /* 0x0000000433337210 */ /* 0x084fe20007fbe0ff */
[--C-:B------:R-:W-:Y:S01]  /*59610*/  IMAD.X R52, R52, 0x1, R0.reuse, P6 ;  /* 0x0000000134347824 */ /* 0x100fe200030e0600 */
        /* <DEDUP_REMOVED lines=75> */
[----:B------:R-:W-:-:S03]  /*59ad0*/  IMAD.X R6, R6, 0x1, R0, P6 ;  /* 0x0000000106067824 */ /* 0x000fc600030e0600 */
[----:B0-----:R-:W2:Y:S04]  /*59ae0*/  LDL.LU R23, [R1+0xd7c] ;  /* 0x000d7c0001177983 */ /* 0x001ea80000300800 */
[----:B------:R-:W-:Y:S04]  /*59af0*/  STL [R1+0xdec], R5 ;  /* 0x000dec0501007387 */ /* 0x000fe80000100800 */
[----:B------:R-:W-:Y:S01]  /*59b00*/  STL [R1+0xdc0], R11 ;  /* 0x000dc00b01007387 */ /* 0x000fe20000100800 */
[----:B---3--:R-:W-:-:S05]  /*59b10*/  IMAD.X R3, R3, 0x1, R0, P1 ;  /* 0x0000000103037824 */ /* 0x008fca00008e0600 */
[----:B------:R0:W-:Y:S04]  /*59b20*/  STL [R1+0xddc], R3 ;  /* 0x000ddc0301007387 */ /* 0x0001e80000100800 */
[----:B------:R-:W-:Y:S04]  /*59b30*/  STL [R1+0xde4], R6 ;  /* 0x000de40601007387 */ /* 0x000fe80000100800 */
[----:B0-----:R-:W3:Y:S01]  /*59b40*/  LDL.LU R3, [R1+0xd50] ;  /* 0x000d500001037983 */ /* 0x001ee20000300800 */
[-C--:B------:R-:W-:Y:S02]  /*59b50*/  IADD3 R24, P6, R24, R4.reuse, RZ ;  /* 0x0000000418187210 */ /* 0x080fe40007fde0ff */
[-C--:B------:R-:W-:Y:S01]  /*59b60*/  IADD3 R25, P1, R25, R4.reuse, RZ ;  /* 0x0000000419197210 */ /* 0x080fe20007f3e0ff */
[--C-:B------:R-:W-:Y:S01]  /*59b70*/  IMAD.X R26, R26, 0x1, R0.reuse, P2 ;  /* 0x000000011a1a7824 */ /* 0x100fe200010e0600 */
[-C--:B------:R-:W-:Y:S01]  /*59b80*/  IADD3 R27, P2, R27, R4.reuse, RZ ;  /* 0x000000041b1b7210 */ /* 0x080fe20007f5e0ff */
[----:B------:R-:W-:Y:S01]  /*59b90*/  STL [R1+0xdb8], R24 ;  /* 0x000db81801007387 */ /* 0x000fe20000100800 */
[----:B----4-:R-:W-:Y:S01]  /*59ba0*/  IMAD.X R51, R51, 0x1, R0, P3 ;  /* 0x0000000133337824 */ /* 0x010fe200018e0600 */
[----:B------:R-:W-:-:S02]  /*59bb0*/  IADD3 R52, P3, R52, R4, RZ ;  /* 0x0000000434347210 */ /* 0x000fc40007f7e0ff */
        /* <DEDUP_REMOVED lines=171> */
[----:B------:R-:W-:Y:S01]  /*5a670*/  IADD3 R11, P6, R11, R4, RZ ;  /* 0x000000040b0b7210 */ /* 0x000fe20007fde0ff */
[----:B------:R-:W-:-:S03]  /*5a680*/  IMAD.X R6, R6, 0x1, R0, P1 ;  /* 0x0000000106067824 */ /* 0x000fc600008e0600 */
[----:B------:R-:W-:Y:S04]  /*5a690*/  STL [R1+0xcf4], R5 ;  /* 0x000cf40501007387 */ /* 0x000fe80000100800 */
[----:B------:R-:W-:Y:S01]  /*5a6a0*/  STL [R1+0xcc8], R11 ;  /* 0x000cc80b01007387 */ /* 0x000fe20000100800 */
[-C--:B----4-:R-:W-:Y:S01]  /*5a6b0*/  IADD3 R24, P1, R24, R4.reuse, RZ ;  /* 0x0000000418187210 */ /* 0x090fe20007f3e0ff */
        /* <DEDUP_REMOVED lines=100> */
[----:B------:R-:W-:Y:S04]  /*5ad00*/  STL [R1+0xc6c], R24 ;  /* 0x000c6c1801007387 */ /* 0x000fe80000100800 */
[----:B------:R-:W-:Y:S04]  /*5ad10*/  STL [R1+0xc64], R25 ;  /* 0x000c641901007387 */ /* 0x000fe80000100800 */
[----:B------:R-:W-:Y:S01]  /*5ad20*/  STL [R1+0xc38], R26 ;  /* 0x000c381a01007387 */ /* 0x000fe20000100800 */
[-C--:B----4-:R-:W-:Y:S01]  /*5ad30*/  IADD3 R51, P1, R51, R4.reuse, RZ ;  /* 0x0000000433337210 */ /* 0x090fe20007f3e0ff */
        /* <DEDUP_REMOVED lines=89> */
[----:B------:R-:W-:Y:S04]  /*5b2d0*/  STL [R1+0xbc8], R24 ;  /* 0x000bc81801007387 */ /* 0x000fe80000100800 */
[----:B------:R-:W-:Y:S01]  /*5b2e0*/  STL [R1+0xbc0], R25 ;  /* 0x000bc01901007387 */ /* 0x000fe20000100800 */
[----:B---3--:R-:W-:-:S03]  /*5b2f0*/  IMAD.X R51, R51, 0x1, R0, P5 ;  /* 0x0000000133337824 */ /* 0x008fc600028e0600 */
        /* <DEDUP_REMOVED lines=78> */
[----:B------:R-:W-:Y:S01]  /*5b7e0*/  IMAD.X R11, R11, 0x1, R0, P5 ;  /* 0x000000010b0b7824 */ /* 0x000fe200028e0600 */
[----:B------:R-:W-:-:S03]  /*5b7f0*/  IADD3 R6, P5, R6, R4, RZ ;  /* 0x0000000406067210 */ /* 0x000fc60007fbe0ff */
[----:B------:R-:W-:Y:S01]  /*5b800*/  STL [R1+0x2118], R5 ;  /* 0x0021180501007387 */ /* 0x000fe20000100800 */
[----:B----4-:R-:W-:-:S03]  /*5b810*/  IMAD.X R24, R24, 0x1, R0, P6 ;  /* 0x0000000118187824 */ /* 0x010fc600030e0600 */
[----:B------:R-:W-:Y:S01]  /*5b820*/  STL [R1+0xb7c], R11 ;  /* 0x000b7c0b01007387 */ /* 0x000fe20000100800 */
[-C--:B------:R-:W-:Y:S01]  /*5b830*/  IADD3 R22, P6, R22, R4.reuse, RZ ;  /* 0x0000000416167210 */ /* 0x080fe20007fde0ff */
[--C-:B------:R-:W-:Y:S01]  /*5b840*/  IMAD.X R25, R25, 0x1, R0.reuse, P1 ;  /* 0x0000000119197824 */ /* 0x100fe200008e0600 */
[-C--:B------:R-:W-:Y:S01]  /*5b850*/  IADD3 R26, P1, R26, R4.reuse, RZ ;  /* 0x000000041a1a7210 */ /* 0x080fe20007f3e0ff */
[--C-:B------:R-:W-:Y:S02]  /*5b860*/  IMAD.X R27, R27, 0x1, R0.reuse, P2 ;  /* 0x000000011b1b7824 */ /* 0x100fe400010e0600 */
[----:B------:R0:W-:Y:S04]  /*5b870*/  STL [R1+0x210c], R22 ;  /* 0x00210c1601007387 */ /* 0x0001e80000100800 */
[----:B------:R-:W-:Y:S04]  /*5b880*/  STL [R1+0x2114], R6 ;  /* 0x0021140601007387 */ /* 0x000fe80000100800 */
        /* <DEDUP_REMOVED lines=93> */
[----:B------:R-:W-:Y:S01]  /*5be60*/  IADD3 R27, P5, R27, R4, RZ ;  /* 0x000000041b1b7210 */ /* 0x000fe20007fbe0ff */
[----:B------:R-:W-:Y:S04]  /*5be70*/  STL [R1+0x2188], R24 ;  /* 0x0021881801007387 */ /* 0x000fe80000100800 */
[----:B------:R-:W-:Y:S01]  /*5be80*/  STL [R1+0x2190], R25 ;  /* 0x0021901901007387 */ /* 0x000fe20000100800 */
[----:B----4-:R-:W-:-:S03]  /*5be90*/  IMAD.X R51, R51, 0x1, R0, P6 ;  /* 0x0000000133337824 */ /* 0x010fc600030e0600 */
[----:B------:R-:W-:Y:S01]  /*5bea0*/  STL [R1+0x215c], R26 ;  /* 0x00215c1a01007387 */ /* 0x000fe20000100800 */
[--C-:B------:R-:W-:Y:S01]  /*5beb0*/  IMAD.X R53, R53, 0x1, R0.reuse, P1 ;  /* 0x0000000135357824 */ /* 0x100fe200008e0600 */
[-C--:B------:R-:W-:Y:S02]  /*5bec0*/  IADD3 R52, P6, R52, R4.reuse, RZ ;  /* 0x0000000434347210 */ /* 0x080fe40007fde0ff */
        /* <DEDUP_REMOVED lines=81> */
[--C-:B------:R-:W-:Y:S01]  /*5c3e0*/  IMAD.X R25, R25, 0x1, R0.reuse, P2 ;  /* 0x0000000119197824 */ /* 0x100fe200010e0600 */
[----:B------:R-:W-:Y:S01]  /*5c3f0*/  IADD3 R26, P2, R26, R4, RZ ;  /* 0x000000041a1a7210 */ /* 0x000fe20007f5e0ff */
[----:B------:R-:W-:-:S02]  /*5c400*/  IMAD.X R27, R27, 0x1, R0, P3 ;  /* 0x000000011b1b7824 */ /* 0x000fc400018e0600 */
[----:B------:R0:W-:Y:S04]  /*5c410*/  STL [R1+0x2208], R23 ;  /* 0x0022081701007387 */ /* 0x0001e80000100800 */
[----:B------:R-:W-:Y:S04]  /*5c420*/  STL [R1+0x2200], R6 ;  /* 0x0022000601007387 */ /* 0x000fe80000100800 */
[----:B0-----:R-:W2:Y:S04]  /*5c430*/  LDL.LU R23, [R1+0x2234] ;  /* 0x0022340001177983 */ /* 0x001ea80000300800 */
[----:B------:R-:W-:Y:S04]  /*5c440*/  STL [R1+0x21cc], R24 ;  /* 0x0021cc1801007387 */ /* 0x000fe80000100800 */
[----:B------:R-:W-:Y:S01]  /*5c450*/  STL [R1+0x21d4], R25 ;  /* 0x0021d41901007387 */ /* 0x000fe20000100800 */
[-C--:B---3--:R-:W-:Y:S01]  /*5c460*/  IADD3 R51, P3, R51, R4.reuse, RZ ;  /* 0x0000000433337210 */ /* 0x088fe20007f7e0ff */
        /* <DEDUP_REMOVED lines=84> */
[-C--:B------:R-:W-:Y:S01]  /*5c9b0*/  IADD3 R25, P5, R25, R4.reuse, RZ ;  /* 0x0000000419197210 */ /* 0x080fe20007fbe0ff */
[--C-:B------:R-:W-:Y:S01]  /*5c9c0*/  IMAD.X R26, R26, 0x1, R0.reuse, P6 ;  /* 0x000000011a1a7824 */ /* 0x100fe200030e0600 */
[-C--:B------:R-:W-:Y:S02]  /*5c9d0*/  IADD3 R27, P6, R27, R4.reuse, RZ ;  /* 0x000000041b1b7210 */ /* 0x080fe40007fde0ff */
[----:B------:R0:W-:Y:S04]  /*5c9e0*/  STL [R1+0x224c], R22 ;  /* 0x00224c1601007387 */ /* 0x0001e80000100800 */
[----:B------:R-:W-:Y:S04]  /*5c9f0*/  STL [R1+0x2244], R6 ;  /* 0x0022440601007387 */ /* 0x000fe80000100800 */
        /* <DEDUP_REMOVED lines=41> */
[----:B------:R-:W-:Y:S04]  /*5cc90*/  STL [R1+0x229c], R31 ;  /* 0x00229c1f01007387 */ /* 0x000fe80000100800 */
[----:B0-----:R-:W2:Y:S04]  /*5cca0*/  LDL.LU R23, [R1+0x22b4] ;  /* 0x0022b40001177983 */ /* 0x001ea80000300800 */
[----:B------:R-:W-:Y:S01]  /*5ccb0*/  STL [R1+0x22d8], R20 ;  /* 0x0022d81401007387 */ /* 0x000fe20000100800 */
[----:B---3--:R-:W-:-:S05]  /*5ccc0*/  IMAD.X R3, R3, 0x1, R0, P5 ;  /* 0x0000000103037824 */ /* 0x008fca00028e0600 */
[----:B------:R0:W-:Y:S04]  /*5ccd0*/  STL [R1+0x22ac], R3 ;  /* 0x0022ac0301007387 */ /* 0x0001e80000100800 */
[----:B0-----:R-:W3:Y:S01]  /*5cce0*/  LDL.LU R3, [R1+0x22f0] ;  /* 0x0022f00001037983 */ /* 0x001ee20000300800 */
        /* <DEDUP_REMOVED lines=30> */
[----:B-1----:R-:W4:Y:S01]  /*5ced0*/  LDL.LU R22, [R1+0x2334] ;  /* 0x0023340001167983 */ /* 0x002f220000300800 */
[----:B--2---:R-:W-:-:S05]  /*5cee0*/  IMAD.X R23, R23, 0x1, R0, P6 ;  /* 0x0000000117177824 */ /* 0x004fca00030e0600 */
[----:B------:R0:W-:Y:S04]  /*5cef0*/  STL [R1+0x22b4], R23 ;  /* 0x0022b41701007387 */ /* 0x0001e80000100800 */
[----:B0-----:R-:W2:Y:S01]  /*5cf00*/  LDL.LU R23, [R1+0x233c] ;  /* 0x00233c0001177983 */ /* 0x001ea20000300800 */
        /* <DEDUP_REMOVED lines=8> */
[-C--:B------:R-:W-:Y:S01]  /*5cf90*/  IADD3 R24, P2, R24, R4.reuse, RZ ;  /* 0x0000000418187210 */ /* 0x080fe20007f5e0ff */
[--C-:B------:R-:W-:Y:S01]  /*5cfa0*/  IMAD.X R26, R26, 0x1, R0.reuse, P4 ;  /* 0x000000011a1a7824 */ /* 0x100fe200020e0600 */
[----:B------:R-:W-:Y:S01]  /*5cfb0*/  IADD3 R27, P4, R27, R4, RZ ;  /* 0x000000041b1b7210 */ /* 0x000fe20007f9e0ff */
[----:B---3--:R-:W-:-:S05]  /*5cfc0*/  IMAD.X R3, R3, 0x1, R0, P3 ;  /* 0x0000000103037824 */ /* 0x008fca00018e0600 */
[----:B------:R0:W-:Y:S04]  /*5cfd0*/  STL [R1+0x22cc], R3 ;  /* 0x0022cc0301007387 */ /* 0x0001e80000100800 */
[----:B------:R-:W-:Y:S04]  /*5cfe0*/  STL [R1+0x22c4], R6 ;  /* 0x0022c40601007387 */ /* 0x000fe80000100800 */
[----:B0-----:R-:W3:Y:S01]  /*5cff0*/  LDL.LU R3, [R1+0x236c] ;  /* 0x00236c0001037983 */ /* 0x001ee20000300800 */
[----:B------:R-:W-:Y:S01]  /*5d000*/  IADD3 R25, P3, R25, R4, RZ ;  /* 0x0000000419197210 */ /* 0x000fe20007f7e0ff */
[----:B----4-:R-:W-:-:S02]  /*5d010*/  IMAD.X R51, R51, 0x1, R0, P5 ;  /* 0x0000000133337824 */ /* 0x010fc400028e0600 */
[----:B------:R-:W-:Y:S01]  /*5d020*/  STL [R1+0x2300], R24 ;  /* 0x0023001801007387 */ /* 0x000fe20000100800 */
[-C--:B------:R-:W-:Y:S01]  /*5d030*/  IADD3 R52, P5, R52, R4.reuse, RZ ;  /* 0x0000000434347210 */ /* 0x080fe20007fbe0ff */
[----:B------:R-:W-:Y:S02]  /*5d040*/  IMAD.X R53, R53, 0x1, R0, P6 ;  /* 0x0000000135357824 */ /* 0x000fe400030e0600 */
        /* <DEDUP_REMOVED lines=29> */
[----:B------:R-:W-:Y:S04]  /*5d220*/  STL [R1+0x230c], R39 ;  /* 0x00230c2701007387 */ /* 0x000fe80000100800 */
[----:B------:R-:W-:Y:S04]  /*5d230*/  STL [R1+0x2348], R34 ;  /* 0x0023482201007387 */ /* 0x000fe80000100800 */
[----:B------:R-:W-:Y:S04]  /*5d240*/  STL [R1+0x2314], R35 ;  /* 0x0023142301007387 */ /* 0x000fe80000100800 */
[----:B------:R-:W-:Y:S04]  /*5d250*/  STL [R1+0x2350], R30 ;  /* 0x0023501e01007387 */ /* 0x000fe80000100800 */
[----:B------:R-:W-:Y:S01]  /*5d260*/  STL [R1+0x231c], R31 ;  /* 0x00231c1f01007387 */ /* 0x000fe20000100800 */
[----:B------:R-:W-:Y:S01]  /*5d270*/  IADD3 R20, P1, R20, R4, RZ ;  /* 0x0000000414147210 */ /* 0x000fe20007f3e0ff */
[----:B------:R-:W-:-:S02]  /*5d280*/  IMAD.X R21, R21, 0x1, R0, P2 ;  /* 0x0000000115157824 */ /* 0x000fc400010e0600 */
[--C-:B--2---:R-:W-:Y:S02]  /*5d290*/  IMAD.X R23, R23, 0x1, R0.reuse, P5 ;  /* 0x0000000117177824 */ /* 0x104fe400028e0600 */
[--C-:B------:R-:W-:Y:S02]  /*5d2a0*/  IMAD.X R22, R22, 0x1, R0.reuse, P4 ;  /* 0x0000000116167824 */ /* 0x100fe400020e0600 */
[----:B---3--:R-:W-:-:S05]  /*5d2b0*/  IMAD.X R3, R3, 0x1, R0, P3 ;  /* 0x0000000103037824 */ /* 0x008fca00018e0600 */
[----:B------:R0:W-:Y:S02]  /*5d2c0*/  STL [R1+0x232c], R3 ;  /* 0x00232c0301007387 */ /* 0x0001e40000100800 */
[----:B0-----:R-:W0:Y:S02]  /*5d2d0*/  S2R R3, SR_TID.X ;  /* 0x0000000000037919 */ /* 0x001e240000002100 */
[----:B------:R-:W-:Y:S04]  /*5d2e0*/  STL [R1+0x2354], R20 ;  /* 0x0023541401007387 */ /* 0x000fe80000100800 */
[----:B------:R-:W-:Y:S04]  /*5d2f0*/  STL [R1+0x2324], R21 ;  /* 0x0023241501007387 */ /* 0x000fe80000100800 */
[----:B------:R-:W-:Y:S04]  /*5d300*/  STL [R1+0x233c], R23 ;  /* 0x00233c1701007387 */ /* 0x000fe80000100800 */
[----:B------:R1:W-:Y:S01]  /*5d310*/  STL [R1+0x2334], R22 ;  /* 0x0023341601007387 */ /* 0x0003e20000100800 */
[----:B0-----:R-:W-:-:S05]  /*5d320*/  LOP3.LUT R3, R3, 0x1f, RZ, 0xc0, !PT ;  /* 0x0000001f03037812 */ /* 0x001fca00078ec0ff */
[----:B------:R-:W-:Y:S01]  /*5d330*/  IMAD.SHL.U32 R3, R3, 0x2, RZ ;  /* 0x0000000203037824 */ /* 0x000fe200078e00ff */
[----:B-1----:R-:W2:Y:S04]  /*5d340*/  LDL.LU R22, [R1+0x2344] ;  /* 0x0023440001167983 */ /* 0x002ea80000300800 */
[----:B------:R-:W3:Y:S01]  /*5d350*/  LDL.LU R23, [R1+0x234c] ;  /* 0x00234c0001177983 */ /* 0x000ee20000300800 */
[----:B------:R-:W-:Y:S02]  /*5d360*/  IMAD.MOV.U32 R4, RZ, RZ, R8 ;  /* 0x000000ffff047224 */ /* 0x000fe400078e0008 */
[----:B------:R-:W-:Y:S02]  /*5d370*/  IMAD.MOV.U32 R5, RZ, RZ, R10 ;  /* 0x000000ffff057224 */ /* 0x000fe400078e000a */
[----:B------:R-:W-:-:S02]  /*5d380*/  IMAD.MOV.U32 R6, RZ, RZ, R7 ;  /* 0x000000ffff067224 */ /* 0x000fc400078e0007 */
[----:B------:R-:W-:Y:S02]  /*5d390*/  IMAD.MOV.U32 R7, RZ, RZ, R9 ;  /* 0x000000ffff077224 */ /* 0x000fe400078e0009 */
[--C-:B--2---:R-:W-:Y:S02]  /*5d3a0*/  IMAD.X R22, R22, 0x1, R0.reuse, P6 ;  /* 0x0000000116167824 */ /* 0x104fe400030e0600 */
[----:B---3--:R-:W-:-:S03]  /*5d3b0*/  IMAD.X R23, R23, 0x1, R0, P1 ;  /* 0x0000000117177824 */ /* 0x008fc600008e0600 */
[----:B------:R0:W-:Y:S04]  /*5d3c0*/  STL [R1+0x2344], R22 ;  /* 0x0023441601007387 */ /* 0x0001e80000100800 */
[----:B------:R0:W-:Y:S04]  /*5d3d0*/  STL.64 [R1+0x610], R4 ;  /* 0x0006100401007387 */ /* 0x0001e80000100a00 */
[----:B------:R0:W-:Y:S04]  /*5d3e0*/  STL [R1+0x234c], R23 ;  /* 0x00234c1701007387 */ /* 0x0001e80000100800 */
[----:B------:R0:W-:Y:S01]  /*5d3f0*/  STL.64 [R1+0x618], R6 ;  /* 0x0006180601007387 */ /* 0x0001e20000100a00 */
[----:B------:R-:W-:Y:S05]  /*5d400*/  @P0 BRA `(.L_x_1) ;  /* 0xfffffb68001c0947 */ /* 0x000fea000383ffff */
[----:B------:R-:W2:Y:S04]  /*5d410*/  LDL.LU R0, [R1+0x3dc] ;  /* 0x0003dc0001007983 */ /* 0x000ea80000300800 */
[----:B------:R-:W2:Y:S04]  /*5d420*/  LDL.LU R59, [R1+0x2fc] ;  /* 0x0002fc00013b7983 */ /* 0x000ea80000300800 */
[----:B------:R-:W3:Y:S04]  /*5d430*/  LDL.LU R2, [R1+0x3d4] ;  /* 0x0003d40001027983 */ /* 0x000ee80000300800 */
[----:B------:R-:W3:Y:S04]  /*5d440*/  LDL.LU R58, [R1+0x2f4] ;  /* 0x0002f400013a7983 */ /* 0x000ee80000300800 */
        /* <DEDUP_REMOVED lines=31> */
[----:B------:R0:W-:Y:S04]  /*5d640*/  STL [R1+0x2370], R60 ;  /* 0x0023703c01007387 */ /* 0x0001e80000100800 */
[----:B------:R-:W-:Y:S01]  /*5d650*/  STL [R1+0x236c], R61 ;  /* 0x00236c3d01007387 */ /* 0x000fe20000100800 */
[----:B--2---:R-:W-:-:S05]  /*5d660*/  F2FP.BF16.F32.PACK_AB R59, R0, R59 ;  /* 0x0000003b003b723e */ /* 0x004fca00000010ff */
[----:B------:R-:W-:Y:S01]  /*5d670*/  STL [R1+0x2374], R59 ;  /* 0x0023743b01007387 */ /* 0x000fe20000100800 */
[----:B---3--:R-:W-:-:S05]  /*5d680*/  F2FP.BF16.F32.PACK_AB R58, R2, R58 ;  /* 0x0000003a023a723e */ /* 0x008fca00000010ff */
[----:B------:R-:W-:Y:S01]  /*5d690*/  STL [R1+0x2378], R58 ;  /* 0x0023783a01007387 */ /* 0x000fe20000100800 */
[----:B----4-:R-:W-:-:S05]  /*5d6a0*/  F2FP.BF16.F32.PACK_AB R57, R8, R57 ;  /* 0x000000390839723e */ /* 0x010fca00000010ff */
[----:B------:R-:W-:Y:S01]  /*5d6b0*/  STL [R1+0x237c], R57 ;  /* 0x00237c3901007387 */ /* 0x000fe20000100800 */
[----:B------:R-:W-:-:S05]  /*5d6c0*/  F2FP.BF16.F32.PACK_AB R56, R10, R56 ;  /* 0x000000380a38723e */ /* 0x000fca00000010ff */
[----:B------:R-:W-:Y:S01]  /*5d6d0*/  STL [R1+0x2380], R56 ;  /* 0x0023803801007387 */ /* 0x000fe20000100800 */
[----:B------:R-:W-:-:S05]  /*5d6e0*/  F2FP.BF16.F32.PACK_AB R55, R7, R55 ;  /* 0x000000370737723e */ /* 0x000fca00000010ff */
[----:B------:R-:W-:Y:S01]  /*5d6f0*/  STL [R1+0x2384], R55 ;  /* 0x0023843701007387 */ /* 0x000fe20000100800 */
[----:B------:R-:W-:-:S05]  /*5d700*/  F2FP.BF16.F32.PACK_AB R54, R9, R54 ;  /* 0x000000360936723e */ /* 0x000fca00000010ff */
[----:B------:R-:W-:Y:S01]  /*5d710*/  STL [R1+0x2388], R54 ;  /* 0x0023883601007387 */ /* 0x000fe20000100800 */
[----:B------:R-:W-:-:S05]  /*5d720*/  F2FP.BF16.F32.PACK_AB R53, R5, R53 ;  /* 0x000000350535723e */ /* 0x000fca00000010ff */
[----:B------:R-:W-:Y:S01]  /*5d730*/  STL [R1+0x238c], R53 ;  /* 0x00238c3501007387 */ /* 0x000fe20000100800 */
[----:B------:R-:W-:Y:S02]  /*5d740*/  F2FP.BF16.F32.PACK_AB R52, R11, R52 ;  /* 0x000000340b34723e */ /* 0x000fe400000010ff */
[----:B------:R-:W-:-:S03]  /*5d750*/  F2FP.BF16.F32.PACK_AB R51, R50, R51 ;  /* 0x000000333233723e */ /* 0x000fc600000010ff */
[----:B------:R-:W-:Y:S01]  /*5d760*/  STL [R1+0x2390], R52 ;  /* 0x0023903401007387 */ /* 0x000fe20000100800 */
[----:B-----5:R-:W-:-:S03]  /*5d770*/  F2FP.BF16.F32.PACK_AB R50, R19, R18 ;  /* 0x000000121332723e */ /* 0x020fc600000010ff */
[----:B------:R-:W-:Y:S04]  /*5d780*/  STL [R1+0x2394], R51 ;  /* 0x0023943301007387 */ /* 0x000fe80000100800 */
[----:B------:R-:W2:Y:S04]  /*5d790*/  LDL.LU R18, [R1+0x308] ;  /* 0x0003080001127983 */ /* 0x000ea80000300800 */
[----:B------:R-:W3:Y:S01]  /*5d7a0*/  LDL.LU R19, [R1+0x300] ;  /* 0x0003000001137983 */ /* 0x000ee20000300800 */
[----:B------:R-:W-:Y:S02]  /*5d7b0*/  F2FP.BF16.F32.PACK_AB R49, R4, R49 ;  /* 0x000000310431723e */ /* 0x000fe400000010ff */
[----:B------:R-:W-:Y:S01]  /*5d7c0*/  F2FP.BF16.F32.PACK_AB R48, R6, R48 ;  /* 0x000000300630723e */ /* 0x000fe200000010ff */
[----:B------:R-:W-:Y:S01]  /*5d7d0*/  STL [R1+0x2398], R50 ;  /* 0x0023983201007387 */ /* 0x000fe20000100800 */
[----:B------:R-:W-:-:S03]  /*5d7e0*/  F2FP.BF16.F32.PACK_AB R47, R24, R47 ;  /* 0x0000002f182f723e */ /* 0x000fc600000010ff */
        /* <DEDUP_REMOVED lines=14> */
[----:B------:R-:W-:Y:S04]  /*5d8d0*/  STL [R1+0x23b8], R42 ;  /* 0x0023b82a01007387 */ /* 0x000fe80000100800 */
[----:B------:R-:W-:Y:S01]  /*5d8e0*/  STL [R1+0x23bc], R41 ;  /* 0x0023bc2901007387 */ /* 0x000fe20000100800 */
[----:B------:R-:W-:-:S03]  /*5d8f0*/  F2FP.BF16.F32.PACK_AB R39, R30, R31 ;  /* 0x0000001f1e27723e */ /* 0x000fc600000010ff */
[----:B------:R-:W-:Y:S04]  /*5d900*/  STL [R1+0x23c0], R40 ;  /* 0x0023c02801007387 */ /* 0x000fe80000100800 */
[----:B------:R-:W-:Y:S01]  /*5d910*/  STL [R1+0x23c4], R39 ;  /* 0x0023c42701007387 */ /* 0x000fe20000100800 */
[----:B------:R-:W-:Y:S02]  /*5d920*/  F2FP.BF16.F32.PACK_AB R38, R20, R21 ;  /* 0x000000151426723e */ /* 0x000fe400000010ff */
[----:B------:R-:W-:-:S03]  /*5d930*/  F2FP.BF16.F32.PACK_AB R37, R22, R37 ;  /* 0x000000251625723e */ /* 0x000fc600000010ff */
[----:B------:R-:W-:Y:S01]  /*5d940*/  STL [R1+0x23c8], R38 ;  /* 0x0023c82601007387 */ /* 0x000fe20000100800 */
[----:B------:R-:W-:-:S03]  /*5d950*/  F2FP.BF16.F32.PACK_AB R36, R23, R36 ;  /* 0x000000241724723e */ /* 0x000fc600000010ff */
[----:B------:R1:W-:Y:S04]  /*5d960*/  STL [R1+0x23cc], R37 ;  /* 0x0023cc2501007387 */ /* 0x0003e80000100800 */
[----:B------:R-:W-:Y:S01]  /*5d970*/  STL [R1+0x23d0], R36 ;  /* 0x0023d02401007387 */ /* 0x000fe20000100800 */
[----:B------:R-:W-:Y:S02]  /*5d980*/  F2FP.BF16.F32.PACK_AB R33, R17, R33 ;  /* 0x000000211121723e */ /* 0x000fe400000010ff */
[----:B------:R-:W-:Y:S02]  /*5d990*/  F2FP.BF16.F32.PACK_AB R32, R16, R32 ;  /* 0x000000201020723e */ /* 0x000fe400000010ff */
[----:B--2---:R-:W-:Y:S02]  /*5d9a0*/  F2FP.BF16.F32.PACK_AB R35, R15, R18 ;  /* 0x000000120f23723e */ /* 0x004fe400000010ff */
[----:B---3--:R-:W-:-:S03]  /*5d9b0*/  F2FP.BF16.F32.PACK_AB R34, R14, R19 ;  /* 0x000000130e22723e */ /* 0x008fc600000010ff */
[----:B------:R-:W-:Y:S04]  /*5d9c0*/  STL [R1+0x23d4], R35 ;  /* 0x0023d42301007387 */ /* 0x000fe80000100800 */
        /* <DEDUP_REMOVED lines=24> */
[----:B------:R-:W4:Y:S04]  /*5db50*/  LDL.LU R19, [R1+0x328] ;  /* 0x0003280001137983 */ /* 0x000f280000300800 */
[----:B------:R-:W4:Y:S04]  /*5db60*/  LDL.LU R18, [R1+0x320] ;  /* 0x0003200001127983 */ /* 0x000f280000300800 */
[----:B------:R-:W4:Y:S04]  /*5db70*/  LDL.LU R14, [R1+0x318] ;  /* 0x00031800010e7983 */ /* 0x000f280000300800 */
[----:B------:R-:W4:Y:S04]  /*5db80*/  LDL.LU R17, [R1+0x438] ;  /* 0x0004380001117983 */ /* 0x000f280000300800 */
[----:B------:R-:W4:Y:S04]  /*5db90*/  LDL.LU R15, [R1+0x310] ;  /* 0x00031000010f7983 */ /* 0x000f280000300800 */
[----:B------:R-:W4:Y:S04]  /*5dba0*/  LDL.LU R16, [R1+0x430] ;  /* 0x0004300001107983 */ /* 0x000f280000300800 */
[----:B------:R-:W-:Y:S01]  /*5dbb0*/  STL [R1+0x23e0], R32 ;  /* 0x0023e02001007387 */ /* 0x000fe20000100800 */
[----:B--2---:R-:W-:-:S05]  /*5dbc0*/  F2FP.BF16.F32.PACK_AB R31, R60, R31 ;  /* 0x0000001f3c1f723e */ /* 0x004fca00000010ff */
[----:B------:R-:W-:Y:S01]  /*5dbd0*/  STL [R1+0x23e4], R31 ;  /* 0x0023e41f01007387 */ /* 0x000fe20000100800 */
[----:B---3--:R-:W-:Y:S02]  /*5dbe0*/  F2FP.BF16.F32.PACK_AB R30, R3, R30 ;  /* 0x0000001e031e723e */ /* 0x008fe400000010ff */
[----:B----4-:R-:W-:-:S03]  /*5dbf0*/  F2FP.BF16.F32.PACK_AB R29, R0, R29 ;  /* 0x0000001d001d723e */ /* 0x010fc600000010ff */
[----:B------:R-:W-:Y:S01]  /*5dc00*/  STL [R1+0x23e8], R30 ;  /* 0x0023e81e01007387 */ /* 0x000fe20000100800 */
[----:B------:R-:W-:-:S03]  /*5dc10*/  F2FP.BF16.F32.PACK_AB R28, R2, R28 ;  /* 0x0000001c021c723e */ /* 0x000fc600000010ff */
[----:B------:R-:W-:Y:S04]  /*5dc20*/  STL [R1+0x23ec], R29 ;  /* 0x0023ec1d01007387 */ /* 0x000fe80000100800 */
        /* <DEDUP_REMOVED lines=19> */
[----:B------:R-:W-:Y:S04]  /*5dd60*/  STL [R1+0x2414], R19 ;  /* 0x0024141301007387 */ /* 0x000fe80000100800 */
[----:B------:R-:W-:Y:S01]  /*5dd70*/  STL [R1+0x2418], R18 ;  /* 0x0024181201007387 */ /* 0x000fe20000100800 */
[----:B------:R-:W-:-:S05]  /*5dd80*/  F2FP.BF16.F32.PACK_AB R17, R14, R17 ;  /* 0x000000110e11723e */ /* 0x000fca00000010ff */
[----:B------:R-:W-:Y:S01]  /*5dd90*/  STL [R1+0x241c], R17 ;  /* 0x00241c1101007387 */ /* 0x000fe20000100800 */
[----:B------:R-:W-:-:S03]  /*5dda0*/  F2FP.BF16.F32.PACK_AB R16, R15, R16 ;  /* 0x000000100f10723e */ /* 0x000fc600000010ff */
[----:B-1----:R-:W2:Y:S04]  /*5ddb0*/  LDL.LU R37, [R1+0x348] ;  /* 0x0003480001257983 */ /* 0x002ea80000300800 */
        /* <DEDUP_REMOVED lines=39> */
[----:B------:R2:W-:Y:S02]  /*5e030*/  STL [R1+0x2420], R16 ;  /* 0x0024201001007387 */ /* 0x0005e40000100800 */
[----:B--2---:R-:W-:-:S05]  /*5e040*/  F2FP.BF16.F32.PACK_AB R16, R37, R38 ;  /* 0x000000262510723e */ /* 0x004fca00000010ff */
[----:B------:R0:W-:Y:S01]  /*5e050*/  STL [R1+0x11c], R16 ;  /* 0x00011c1001007387 */ /* 0x0001e20000100800 */
[----:B---3--:R-:W-:-:S05]  /*5e060*/  F2FP.BF16.F32.PACK_AB R18, R39, R40 ;  /* 0x000000282712723e */ /* 0x008fca00000010ff */
[----:B------:R-:W-:Y:S01]  /*5e070*/  STL [R1+0x118], R18 ;  /* 0x0001181201007387 */ /* 0x000fe20000100800 */
[----:B----4-:R-:W-:-:S05]  /*5e080*/  F2FP.BF16.F32.PACK_AB R17, R41, R42 ;  /* 0x0000002a2911723e */ /* 0x010fca00000010ff */
[----:B------:R-:W-:Y:S01]  /*5e090*/  STL [R1+0x114], R17 ;  /* 0x0001141101007387 */ /* 0x000fe20000100800 */
[----:B0-----:R-:W-:Y:S02]  /*5e0a0*/  F2FP.BF16.F32.PACK_AB R16, R43, R44 ;  /* 0x0000002c2b10723e */ /* 0x001fe400000010ff */
[----:B------:R-:W-:-:S05]  /*5e0b0*/  F2FP.BF16.F32.PACK_AB R15, R45, R15 ;  /* 0x0000000f2d0f723e */ /* 0x000fca00000010ff */
        /* <DEDUP_REMOVED lines=21> */
[----:B------:R0:W-:Y:S01]  /*5e210*/  STL [R1+0x244c], R5 ;  /* 0x00244c0501007387 */ /* 0x0001e20000100800 */
[----:B------:R-:W-:-:S05]  /*5e220*/  F2FP.BF16.F32.PACK_AB R4, R56, R4 ;  /* 0x000000043804723e */ /* 0x000fca00000010ff */
[----:B------:R1:W-:Y:S01]  /*5e230*/  STL [R1+0x2450], R4 ;  /* 0x0024500401007387 */ /* 0x0003e20000100800 */
[----:B0-----:R-:W-:-:S05]  /*5e240*/  F2FP.BF16.F32.PACK_AB R5, R57, R58 ;  /* 0x0000003a3905723e */ /* 0x001fca00000010ff */
[----:B------:R-:W-:Y:S01]  /*5e250*/  STL [R1+0xc], R5 ;  /* 0x00000c0501007387 */ /* 0x000fe20000100800 */
[----:B-1----:R-:W-:-:S05]  /*5e260*/  F2FP.BF16.F32.PACK_AB R4, R59, R61 ;  /* 0x0000003d3b04723e */ /* 0x002fca00000010ff */
[----:B------:R0:W-:Y:S01]  /*5e270*/  STL [R1+0x8], R4 ;  /* 0x0000080401007387 */ /* 0x0001e20000100800 */
[----:B------:R-:W-:-:S03]  /*5e280*/  F2FP.BF16.F32.PACK_AB R3, R60, R3 ;  /* 0x000000033c03723e */ /* 0x000fc600000010ff */
[----:B0-----:R-:W2:Y:S01]  /*5e290*/  LDL.LU R4, [R1+0x4e4] ;  /* 0x0004e40001047983 */ /* 0x001ea20000300800 */
[----:B------:R-:W-:-:S03]  /*5e2a0*/  F2FP.BF16.F32.PACK_AB R0, R0, R2 ;  /* 0x000000020000723e */ /* 0x000fc600000010ff */
[----:B------:R-:W-:Y:S04]  /*5e2b0*/  STL [R1+0x4], R3 ;  /* 0x0000040301007387 */ /* 0x000fe80000100800 */
[----:B--2---:R0:W-:Y:S04]  /*5e2c0*/  STL [R1+0x245c], R4 ;  /* 0x00245c0401007387 */ /* 0x0041e80000100800 */
[----:B------:R-:W-:Y:S04]  /*5e2d0*/  STL [R1], R0 ;  /* 0x0000000001007387 */ /* 0x000fe80000100800 */
[----:B0-----:R-:W2:Y:S04]  /*5e2e0*/  LDL.LU R4, [R1+0x4ec] ;  /* 0x0004ec0001047983 */ /* 0x001ea80000300800 */
[----:B------:R-:W3:Y:S04]  /*5e2f0*/  LDL.LU R5, [R1+0x4dc] ;  /* 0x0004dc0001057983 */ /* 0x000ee80000300800 */
[----:B---3--:R0:W-:Y:S04]  /*5e300*/  STL [R1+0x2458], R5 ;  /* 0x0024580501007387 */ /* 0x0081e80000100800 */
[----:B0-----:R-:W3:Y:S04]  /*5e310*/  LDL.LU R5, [R1+0x3a4] ;  /* 0x0003a40001057983 */ /* 0x001ee80000300800 */
[----:B---3--:R0:W-:Y:S04]  /*5e320*/  STL [R1+0x2460], R5 ;  /* 0x0024600501007387 */ /* 0x0081e80000100800 */
        /* <DEDUP_REMOVED lines=56> */
[----:B------:R-:W3:Y:S04]  /*5e6b0*/  LDL.LU R60, [R1+0x5b8] ;  /* 0x0005b800013c7983 */ /* 0x000ee80000300800 */
[----:B------:R-:W3:Y:S04]  /*5e6c0*/  LDL.LU R3, [R1+0x5a8] ;  /* 0x0005a80001037983 */ /* 0x000ee80000300800 */
[----:B------:R-:W4:Y:S04]  /*5e6d0*/  LDL.LU R0, [R1+0x5b0] ;  /* 0x0005b00001007983 */ /* 0x000f280000300800 */
[----:B------:R-:W4:Y:S01]  /*5e6e0*/  LDL.LU R2, [R1+0x5a0] ;  /* 0x0005a00001027983 */ /* 0x000f220000300800 */
[----:B--2---:R-:W-:-:S03]  /*5e6f0*/  F2FP.BF16.F32.PACK_AB R4, R5, R4 ;  /* 0x000000040504723e */ /* 0x004fc600000010ff */
[----:B------:R-:W2:Y:S04]  /*5e700*/  LDL.LU R5, [R1+0x2460] ;  /* 0x0024600001057983 */ /* 0x000ea80000300800 */
[----:B------:R0:W-:Y:S04]  /*5e710*/  STL [R1+0x1c], R4 ;  /* 0x00001c0401007387 */ /* 0x0001e80000100800 */
[----:B0-----:R-:W2:Y:S02]  /*5e720*/  LDL.LU R4, [R1+0x245c] ;  /* 0x00245c0001047983 */ /* 0x001ea40000300800 */
[----:B--2---:R-:W-:-:S02]  /*5e730*/  F2FP.BF16.F32.PACK_AB R4, R5, R4 ;  /* 0x000000040504723e */ /* 0x004fc400000010ff */
[----:B------:R-:W2:Y:S04]  /*5e740*/  LDL.LU R5, [R1+0x2458] ;  /* 0x0024580001057983 */ /* 0x000ea80000300800 */
[----:B------:R2:W-:Y:S01]  /*5e750*/  STL [R1+0x18], R4 ;  /* 0x0000180401007387 */ /* 0x0005e20000100800 */
[----:B---3--:R-:W-:Y:S02]  /*5e760*/  F2FP.BF16.F32.PACK_AB R3, R60, R3 ;  /* 0x000000033c03723e */ /* 0x008fe400000010ff */
[----:B--2---:R-:W-:Y:S02]  /*5e770*/  F2FP.BF16.F32.PACK_AB R4, R5, R6 ;  /* 0x000000060504723e */ /* 0x004fe400000010ff */
[----:B----4-:R-:W-:Y:S02]  /*5e780*/  F2FP.BF16.F32.PACK_AB R6, R7, R8 ;  /* 0x000000080706723e */ /* 0x010fe400000010ff */
[----:B------:R-:W-:Y:S01]  /*5e790*/  F2FP.BF16.F32.PACK_AB R5, R9, R10 ;  /* 0x0000000a0905723e */ /* 0x000fe200000010ff */
[----:B------:R0:W-:Y:S04]  /*5e7a0*/  STL [R1+0x14], R4 ;  /* 0x0000140401007387 */ /* 0x0001e80000100800 */
[----:B------:R1:W-:Y:S01]  /*5e7b0*/  STL [R1+0x10], R6 ;  /* 0x0000100601007387 */ /* 0x0003e20000100800 */
[----:B0-----:R-:W-:-:S03]  /*5e7c0*/  F2FP.BF16.F32.PACK_AB R4, R11, R12 ;  /* 0x0000000c0b04723e */ /* 0x001fc600000010ff */
[----:B------:R0:W-:Y:S01]  /*5e7d0*/  STL [R1+0x2c], R5 ;  /* 0x00002c0501007387 */ /* 0x0001e20000100800 */
[----:B-1----:R-:W-:-:S03]  /*5e7e0*/  F2FP.BF16.F32.PACK_AB R6, R13, R14 ;  /* 0x0000000e0d06723e */ /* 0x002fc600000010ff */
[----:B------:R1:W-:Y:S01]  /*5e7f0*/  STL [R1+0x28], R4 ;  /* 0x0000280401007387 */ /* 0x0003e20000100800 */
[----:B0-----:R-:W-:-:S03]  /*5e800*/  F2FP.BF16.F32.PACK_AB R5, R15, R16 ;  /* 0x000000100f05723e */ /* 0x001fc600000010ff */
[----:B------:R0:W-:Y:S01]  /*5e810*/  STL [R1+0x24], R6 ;  /* 0x0000240601007387 */ /* 0x0001e20000100800 */
[----:B-1----:R-:W-:-:S03]  /*5e820*/  F2FP.BF16.F32.PACK_AB R4, R17, R18 ;  /* 0x000000121104723e */ /* 0x002fc600000010ff */
[----:B------:R1:W-:Y:S04]  /*5e830*/  STL [R1+0x20], R5 ;  /* 0x0000200501007387 */ /* 0x0003e80000100800 */
[----:B------:R2:W-:Y:S01]  /*5e840*/  STL [R1+0x3c], R4 ;  /* 0x00003c0401007387 */ /* 0x0005e20000100800 */
[----:B0-----:R-:W-:Y:S02]  /*5e850*/  F2FP.BF16.F32.PACK_AB R6, R19, R20 ;  /* 0x000000141306723e */ /* 0x001fe400000010ff */
[----:B-1----:R-:W-:-:S03]  /*5e860*/  F2FP.BF16.F32.PACK_AB R5, R21, R22 ;  /* 0x000000161505723e */ /* 0x002fc600000010ff */
[----:B------:R0:W-:Y:S01]  /*5e870*/  STL [R1+0x38], R6 ;  /* 0x0000380601007387 */ /* 0x0001e20000100800 */
[----:B--2---:R-:W-:-:S03]  /*5e880*/  F2FP.BF16.F32.PACK_AB R4, R23, R24 ;  /* 0x000000181704723e */ /* 0x004fc600000010ff */
        /* <DEDUP_REMOVED lines=34> */
[----:B------:R-:W-:Y:S01]  /*5eab0*/  STL [R1+0x70], R6 ;  /* 0x0000700601007387 */ /* 0x000fe20000100800 */
[----:B--2---:R-:W-:-:S03]  /*5eac0*/  F2FP.BF16.F32.PACK_AB R4, R59, R61 ;  /* 0x0000003d3b04723e */ /* 0x004fc600000010ff */
[----:B------:R-:W-:Y:S04]  /*5ead0*/  STL [R1+0x8c], R5 ;  /* 0x00008c0501007387 */ /* 0x000fe80000100800 */
[----:B------:R0:W-:Y:S04]  /*5eae0*/  STL [R1+0x88], R4 ;  /* 0x0000880401007387 */ /* 0x0001e80000100800 */
[----:B0-----:R-:W2:Y:S04]  /*5eaf0*/  LDL.LU R4, [R1+0x5dc] ;  /* 0x0005dc0001047983 */ /* 0x001ea80000300800 */
[----:B------:R-:W-:Y:S04]  /*5eb00*/  STL [R1+0x84], R3 ;  /* 0x0000840301007387 */ /* 0x000fe80000100800 */
[----:B------:R-:W3:Y:S01]  /*5eb10*/  LDL.LU R5, [R1+0x584] ;  /* 0x0005840001057983 */ /* 0x000ee20000300800 */
[----:B------:R-:W-:-:S05]  /*5eb20*/  F2FP.BF16.F32.PACK_AB R0, R0, R2 ;  /* 0x000000020000723e */ /* 0x000fca00000010ff */
[----:B------:R-:W-:Y:S04]  /*5eb30*/  STL [R1+0x80], R0 ;  /* 0x0000800001007387 */ /* 0x000fe80000100800 */
[----:B---3--:R0:W-:Y:S04]  /*5eb40*/  STL [R1+0x2454], R5 ;  /* 0x0024540501007387 */ /* 0x0081e80000100800 */
[----:B0-----:R-:W2:Y:S04]  /*5eb50*/  LDL.LU R5, [R1+0x58c] ;  /* 0x00058c0001057983 */ /* 0x001ea80000300800 */
[----:B------:R-:W3:Y:S04]  /*5eb60*/  LDL.LU R6, [R1+0x5d4] ;  /* 0x0005d40001067983 */ /* 0x000ee80000300800 */
        /* <DEDUP_REMOVED lines=58> */
[----:B--2---:R-:W-:-:S03]  /*5ef10*/  F2FP.BF16.F32.PACK_AB R4, R5, R4 ;  /* 0x000000040504723e */ /* 0x004fc600000010ff */
[----:B------:R-:W2:Y:S04]  /*5ef20*/  LDL.LU R5, [R1+0x2454] ;  /* 0x0024540001057983 */ /* 0x000ea80000300800 */
[----:B------:R0:W-:Y:S01]  /*5ef30*/  STL [R1+0x9c], R4 ;  /* 0x00009c0401007387 */ /* 0x0001e20000100800 */
[----:B----4-:R-:W-:-:S03]  /*5ef40*/  F2FP.BF16.F32.PACK_AB R8, R7, R8 ;  /* 0x000000080708723e */ /* 0x010fc600000010ff */
[----:B0-----:R1:W5:Y:S01]  /*5ef50*/  LDL.LU R4, [R1+0x2450] ;  /* 0x0024500001047983 */ /* 0x0013620000300800 */
[----:B---3--:R-:W-:Y:S02]  /*5ef60*/  F2FP.BF16.F32.PACK_AB R10, R9, R10 ;  /* 0x0000000a090a723e */ /* 0x008fe400000010ff */
[----:B------:R-:W-:Y:S02]  /*5ef70*/  F2FP.BF16.F32.PACK_AB R12, R11, R12 ;  /* 0x0000000c0b0c723e */ /* 0x000fe400000010ff */
[----:B------:R-:W-:Y:S02]  /*5ef80*/  F2FP.BF16.F32.PACK_AB R14, R13, R14 ;  /* 0x0000000e0d0e723e */ /* 0x000fe400000010ff */
[----:B------:R-:W-:Y:S02]  /*5ef90*/  F2FP.BF16.F32.PACK_AB R16, R15, R16 ;  /* 0x000000100f10723e */ /* 0x000fe400000010ff */
[----:B------:R-:W-:Y:S02]  /*5efa0*/  F2FP.BF16.F32.PACK_AB R18, R17, R18 ;  /* 0x000000121112723e */ /* 0x000fe400000010ff */
[----:B------:R-:W-:-:S02]  /*5efb0*/  F2FP.BF16.F32.PACK_AB R20, R19, R20 ;  /* 0x000000141314723e */ /* 0x000fc400000010ff */
[----:B------:R-:W-:Y:S02]  /*5efc0*/  F2FP.BF16.F32.PACK_AB R22, R21, R22 ;  /* 0x000000161516723e */ /* 0x000fe400000010ff */
        /* <DEDUP_REMOVED lines=19> */
[----:B--2---:R-:W-:Y:S02]  /*5f100*/  F2FP.BF16.F32.PACK_AB R6, R5, R6 ;  /* 0x000000060506723e */ /* 0x004fe400000010ff */
[----:B------:R1:W5:Y:S04]  /*5f110*/  LDL.LU R5, [R1+0x244c] ;  /* 0x00244c0001057983 */ /* 0x0003680000300800 */
[----:B------:R0:W-:Y:S04]  /*5f120*/  STL [R1+0x98], R6 ;  /* 0x0000980601007387 */ /* 0x0001e80000100800 */
[----:B0-----:R1:W5:Y:S04]  /*5f130*/  LDL.LU R6, [R1+0x2448] ;  /* 0x0024480001067983 */ /* 0x0013680000300800 */
        /* <DEDUP_REMOVED lines=70> */
[----:B------:R0:W-:Y:S01]  /*5f5a0*/  STL [R1+0xf8], R54 ;  /* 0x0000f83601007387 */ /* 0x0001e20000100800 */
[----:B------:R-:W-:-:S03]  /*5f5b0*/  F2FP.BF16.F32.PACK_AB R3, R61, R3 ;  /* 0x000000033d03723e */ /* 0x000fc600000010ff */
        /* <DEDUP_REMOVED lines=9> */
[----:B0-----:R-:W2:Y:S04]  /*5f650*/  LDL.LU R60, [R1+0x2370] ;  /* 0x00237000013c7983 */ /* 0x001ea80000300800 */
[----:B------:R-:W2:Y:S01]  /*5f660*/  LDL.LU R61, [R1+0x236c] ;  /* 0x00236c00013d7983 */ /* 0x000ea20000300800 */
[----:B------:R-:W-:-:S03]  /*5f670*/  F2FP.BF16.F32.PACK_AB R2, R0, R2 ;  /* 0x000000020002723e */ /* 0x000fc600000010ff */
[----:B------:R1:W-:Y:S01]  /*5f680*/  STL [R1+0x108], R3 ;  /* 0x0001080301007387 */ /* 0x0003e20000100800 */
[----:B--2---:R-:W-:-:S05]  /*5f690*/  F2FP.BF16.F32.PACK_AB R0, R61, R60 ;  /* 0x0000003c3d00723e */ /* 0x004fca00000010ff */
[----:B------:R1:W-:Y:S04]  /*5f6a0*/  STL [R1+0x100], R0 ;  /* 0x0001000001007387 */ /* 0x0003e80000100800 */
[----:B------:R1:W-:Y:S02]  /*5f6b0*/  STL [R1+0x104], R2 ;  /* 0x0001040201007387 */ /* 0x0003e40000100800 */
.L_x_0:
[----:B-----5:R-:W-:Y:S01]  /*5f6c0*/  STL.64 [R1+0x2420], R26 ;  /* 0x0024201a01007387 */ /* 0x020fe20000100a00 */
[----:B01----:R-:W0:Y:S01]  /*5f6d0*/  S2R R0, SR_TID.X ;  /* 0x0000000000007919 */ /* 0x003e220000002100 */
[----:B------:R-:W1:Y:S01]  /*5f6e0*/  S2UR UR5, SR_CgaCtaId ;  /* 0x00000000000579c3 */ /* 0x000e620000008800 */
[----:B------:R-:W-:Y:S01]  /*5f6f0*/  UMOV UR4, 0x400 ;  /* 0x0000040000047882 */ /* 0x000fe20000000000 */
[----:B------:R-:W-:Y:S01]  /*5f700*/  ULDC.64 UR24, c[0x0][0x228] ;  /* 0x00008a0000187ab9 */ /* 0x000fe20000000a00 */
[----:B------:R2:W-:Y:S01]  /*5f710*/  STL.64 [R1+0x2418], R24 ;  /* 0x0024181801007387 */ /* 0x0005e20000100a00 */
[----:B------:R-:W-:Y:S01]  /*5f720*/  ULDC.64 UR12, c[0x0][0x228] ;  /* 0x00008a00000c7ab9 */ /* 0x000fe20000000a00 */
[----:B------:R-:W-:Y:S01]  /*5f730*/  ULDC.64 UR8, c[0x0][0x220] ;  /* 0x0000880000087ab9 */ /* 0x000fe20000000a00 */
[----:B------:R-:W-:Y:S01]  /*5f740*/  ULDC.64 UR26, c[0x0][0x228] ;  /* 0x00008a00001a7ab9 */ /* 0x000fe20000000a00 */
[----:B------:R-:W-:Y:S01]  /*5f750*/  ULDC.64 UR28, c[0x0][0x228] ;  /* 0x00008a00001c7ab9 */ /* 0x000fe20000000a00 */
[----:B------:R-:W-:Y:S01]  /*5f760*/  ULDC UR20, c[0x0][0x248] ;  /* 0x0000920000147ab9 */ /* 0x000fe20000000800 */
[----:B------:R-:W-:Y:S01]  /*5f770*/  ULDC.64 UR14, c[0x0][0x228] ;  /* 0x00008a00000e7ab9 */ /* 0x000fe20000000a00 */
[----:B------:R-:W-:Y:S01]  /*5f780*/  ULDC.64 UR22, c[0x0][0x228] ;  /* 0x00008a0000167ab9 */ /* 0x000fe20000000a00 */
[----:B------:R-:W-:Y:S01]  /*5f790*/  ULDC.64 UR30, c[0x0][0x228] ;  /* 0x00008a00001e7ab9 */ /* 0x000fe20000000a00 */
[----:B------:R-:W-:Y:S01]  /*5f7a0*/  ULDC.64 UR32, c[0x0][0x228] ;  /* 0x00008a0000207ab9 */ /* 0x000fe20000000a00 */
[----:B------:R-:W-:Y:S01]  /*5f7b0*/  ULDC.64 UR10, c[0x0][0x228] ;  /* 0x00008a00000a7ab9 */ /* 0x000fe20000000a00 */
[----:B------:R-:W-:Y:S01]  /*5f7c0*/  ULDC.64 UR18, c[0x0][0x228] ;  /* 0x00008a0000127ab9 */ /* 0x000fe20000000a00 */
[----:B--2---:R-:W2:Y:S01]  /*5f7d0*/  LDL.LU R24, [R1+0x100] ;  /* 0x0001000001187983 */ /* 0x004ea20000300800 */
[----:B------:R-:W-:-:S03]  /*5f7e0*/  ULDC.64 UR16, c[0x0][0x228] ;  /* 0x00008a0000107ab9 */ /* 0x000fc60000000a00 */
[----:B------:R-:W2:Y:S04]  /*5f7f0*/  LDL.LU R25, [R1+0x104] ;  /* 0x0001040001197983 */ /* 0x000ea80000300800 */
[----:B------:R-:W2:Y:S04]  /*5f800*/  LDL.LU R26, [R1+0x108] ;  /* 0x00010800011a7983 */ /* 0x000ea80000300800 */
[----:B------:R-:W2:Y:S01]  /*5f810*/  LDL.LU R27, [R1+0x10c] ;  /* 0x00010c00011b7983 */ /* 0x000ea20000300800 */
[----:B-1----:R-:W-:Y:S01]  /*5f820*/  ULEA UR4, UR5, UR4, 0x18 ;  /* 0x0000000405047291 */ /* 0x002fe2000f8ec03f */
[----:B0-----:R-:W-:-:S02]  /*5f830*/  LOP3.LUT R0, R0, 0x1f, RZ, 0xc0, !PT ;  /* 0x0000001f00007812 */ /* 0x001fc400078ec0ff */
[----:B------:R-:W3:Y:S03]  /*5f840*/  LDL R2, [R1+0xb28] ;  /* 0x000b280001027983 */ /* 0x000ee60000100800 */
[----:B------:R-:W-:Y:S01]  /*5f850*/  LEA R0, R0, UR4, 0x4 ;  /* 0x0000000400007c11 */ /* 0x000fe2000f8e20ff */
[----:B------:R-:W-:Y:S06]  /*5f860*/  BAR.SYNC.DEFER_BLOCKING 0x0 ;  /* 0x0000000000007b1d */ /* 0x000fec0000010000 */
[----:B------:R-:W-:Y:S01]  /*5f870*/  ULDC.64 UR4, c[0x0][0x228] ;  /* 0x00008a0000047ab9 */ /* 0x000fe20000000a00 */
        /* <DEDUP_REMOVED lines=14> */
[----:B------:R-:W-:Y:S04]  /*5f960*/  STL.64 [R1+0x23a0], R58 ;  /* 0x0023a03a01007387 */ /* 0x000fe80000100a00 */
[----:B------:R-:W-:Y:S04]  /*5f970*/  STL.64 [R1+0x2398], R56 ;  /* 0x0023983801007387 */ /* 0x000fe80000100a00 */
[----:B------:R-:W-:Y:S04]  /*5f980*/  STL [R1+0x2394], R61 ;  /* 0x0023943d01007387 */ /* 0x000fe80000100800 */
[----:B------:R-:W-:Y:S04]  /*5f990*/  STL [R1+0x2390], R60 ;  /* 0x0023903c01007387 */ /* 0x000fe80000100800 */
        /* <DEDUP_REMOVED lines=9> */
[----:B--2---:R-:W-:Y:S01]  /*5fa30*/  STSM.16.M88.4 [R0], R24 ;  /* 0x0000001800007844 */ /* 0x004fe20000000200 */
[----:B------:R-:W-:-:S03]  /*5fa40*/  NOP ;  /* 0x0000000000007918 */ /* 0x000fc60000000000 */
[----:B------:R-:W0:Y:S01]  /*5fa50*/  LDS.128 R24, [R0] ;  /* 0x0000000000187984 */ /* 0x000e220000000c00 */
[----:B------:R-:W-:Y:S01]  /*5fa60*/  NOP ;  /* 0x0000000000007918 */ /* 0x000fe20000000000 */
[C---:B---3--:R-:W-:Y:S02]  /*5fa70*/  VIADD R3, R2.reuse, 0x3f ;  /* 0x0000003f02037836 */ /* 0x048fe40000000000 */
[----:B------:R-:W-:-:S03]  /*5fa80*/  VIADD R2, R2, 0x1 ;  /* 0x0000000102027836 */ /* 0x000fc60000000000 */
[----:B------:R-:W-:Y:S02]  /*5fa90*/  ISETP.GE.AND P1, PT, R3, UR25, PT ;  /* 0x0000001903007c0c */ /* 0x000fe4000bf26270 */
[----:B------:R-:W-:Y:S01]  /*5faa0*/  ISETP.GE.AND P3, PT, R2, UR5, PT ;  /* 0x0000000502007c0c */ /* 0x000fe2000bf66270 */
[----:B0-----:R0:W-:Y:S04]  /*5fab0*/  STL.64 [R1+0x100], R24 ;  /* 0x0001001801007387 */ /* 0x0011e80000100a00 */
[----:B------:R1:W-:Y:S04]  /*5fac0*/  STL.64 [R1+0x108], R26 ;  /* 0x0001081a01007387 */ /* 0x0003e80000100a00 */
        /* <DEDUP_REMOVED lines=19> */
[----:B----4-:R-:W-:Y:S01]  /*5fc00*/  STSM.16.M88.4 [R0], R52 ;  /* 0x0000003400007844 */ /* 0x010fe20000000200 */
[----:B------:R-:W-:-:S03]  /*5fc10*/  NOP ;  /* 0x0000000000007918 */ /* 0x000fc60000000000 */
[----:B------:R-:W4:Y:S01]  /*5fc20*/  LDS.128 R52, [R0] ;  /* 0x0000000000347984 */ /* 0x000f220000000c00 */
[----:B------:R-:W-:-:S03]  /*5fc30*/  NOP ;  /* 0x0000000000007918 */ /* 0x000fc60000000000 */
[----:B------:R-:W-:Y:S01]  /*5fc40*/  STSM.16.M88.4 [R0], R48 ;  /* 0x0000003000007844 */ /* 0x000fe20000000200 */
[----:B------:R-:W-:-:S03]  /*5fc50*/  NOP ;  /* 0x0000000000007918 */ /* 0x000fc60000000000 */
[----:B------:R-:W4:Y:S01]  /*5fc60*/  LDS.128 R48, [R0] ;  /* 0x0000000000307984 */ /* 0x000f220000000c00 */
[----:B------:R-:W-:-:S03]  /*5fc70*/  NOP ;  /* 0x0000000000007918 */ /* 0x000fc60000000000 */
[----:B0-----:R-:W3:Y:S04]  /*5fc80*/  LDL.LU R24, [R1+0x80] ;  /* 0x0000800001187983 */ /* 0x001ee80000300800 */
[----:B------:R-:W3:Y:S04]  /*5fc90*/  LDL.LU R25, [R1+0x84] ;  /* 0x0000840001197983 */ /* 0x000ee80000300800 */
[----:B-1----:R-:W3:Y:S04]  /*5fca0*/  LDL.LU R26, [R1+0x88] ;  /* 0x00008800011a7983 */ /* 0x002ee80000300800 */
[----:B------:R-:W3:Y:S04]  /*5fcb0*/  LDL.LU R27, [R1+0x8c] ;  /* 0x00008c00011b7983 */ /* 0x000ee80000300800 */
[----:B----4-:R-:W-:Y:S04]  /*5fcc0*/  STL.64 [R1+0xf0], R52 ;  /* 0x0000f03401007387 */ /* 0x010fe80000100a00 */
[----:B------:R-:W-:Y:S04]  /*5fcd0*/  STL.64 [R1+0xf8], R54 ;  /* 0x0000f83601007387 */ /* 0x000fe80000100a00 */
[----:B------:R-:W-:Y:S04]  /*5fce0*/  STL [R1+0xe4], R49 ;  /* 0x0000e43101007387 */ /* 0x000fe80000100800 */
[----:B------:R-:W-:Y:S01]  /*5fcf0*/  STL.64 [R1+0xe8], R50 ;  /* 0x0000e83201007387 */ /* 0x000fe20000100a00 */
[----:B------:R-:W-:-:S03]  /*5fd00*/  IMAD.MOV.U32 R61, RZ, RZ, R48 ;  /* 0x000000ffff3d7224 */ /* 0x000fc600078e0030 */
[----:B--2---:R-:W-:Y:S01]  /*5fd10*/  STSM.16.M88.4 [R0], R44 ;  /* 0x0000002c00007844 */ /* 0x004fe20000000200 */
[----:B------:R-:W-:-:S03]  /*5fd20*/  NOP ;  /* 0x0000000000007918 */ /* 0x000fc60000000000 */
[----:B------:R-:W0:Y:S01]  /*5fd30*/  LDS.128 R44, [R0] ;  /* 0x00000000002c7984 */ /* 0x000e220000000c00 */
[----:B------:R-:W-:-:S03]  /*5fd40*/  NOP ;  /* 0x0000000000007918 */ /* 0x000fc60000000000 */
[----:B---3--:R-:W-:Y:S01]  /*5fd50*/  STSM.16.M88.4 [R0], R40 ;  /* 0x0000002800007844 */ /* 0x008fe20000000200 */
[----:B------:R-:W-:-:S03]  /*5fd60*/  NOP ;  /* 0x0000000000007918 */ /* 0x000fc60000000000 */
[----:B------:R-:W1:Y:S01]  /*5fd70*/  LDS.128 R40, [R0] ;  /* 0x0000000000287984 */ /* 0x000e620000000c00 */
[----:B------:R-:W-:-:S03]  /*5fd80*/  NOP ;  /* 0x0000000000007918 */ /* 0x000fc60000000000 */
[----:B------:R-:W-:Y:S01]  /*5fd90*/  STSM.16.M88.4 [R0], R36 ;  /* 0x0000002400007844 */ /* 0x000fe20000000200 */
[----:B------:R-:W-:-:S03]  /*5fda0*/  NOP ;  /* 0x0000000000007918 */ /* 0x000fc60000000000 */
[----:B------:R-:W2:Y:S01]  /*5fdb0*/  LDS.128 R36, [R0] ;  /* 0x0000000000247984 */ /* 0x000ea20000000c00 */
[----:B------:R-:W-:-:S03]  /*5fdc0*/  NOP ;  /* 0x0000000000007918 */ /* 0x000fc60000000000 */
[----:B------:R-:W-:Y:S01]  /*5fdd0*/  STSM.16.M88.4 [R0], R32 ;  /* 0x0000002000007844 */ /* 0x000fe20000000200 */
[----:B------:R-:W-:-:S03]  /*5fde0*/  NOP ;  /* 0x0000000000007918 */ /* 0x000fc60000000000 */
[----:B------:R-:W3:Y:S01]  /*5fdf0*/  LDS.128 R32, [R0] ;  /* 0x0000000000207984 */ /* 0x000ee20000000c00 */
[----:B------:R-:W-:-:S03]  /*5fe00*/  NOP ;  /* 0x0000000000007918 */ /* 0x000fc60000000000 */
[----:B------:R-:W-:Y:S01]  /*5fe10*/  STSM.16.M88.4 [R0], R28 ;  /* 0x0000001c00007844 */ /* 0x000fe20000000200 */
[----:B------:R-:W-:-:S03]  /*5fe20*/  NOP ;  /* 0x0000000000007918 */ /* 0x000fc60000000000 */
[----:B------:R-:W4:Y:S01]  /*5fe30*/  LDS.128 R28, [R0] ;  /* 0x00000000001c7984 */ /* 0x000f220000000c00 */
[----:B0-----:R-:W-:Y:S01]  /*5fe40*/  IMAD.MOV.U32 R60, RZ, RZ, R44 ;  /* 0x000000ffff3c7224 */ /* 0x001fe200078e002c */
[----:B------:R-:W-:Y:S02]  /*5fe50*/  NOP ;  /* 0x0000000000007918 */ /* 0x000fe40000000000 */
[----:B------:R-:W-:Y:S04]  /*5fe60*/  STL [R1+0xd4], R45 ;  /* 0x0000d42d01007387 */ /* 0x000fe80000100800 */
[----:B------:R-:W-:Y:S04]  /*5fe70*/  STL.64 [R1+0xd8], R46 ;  /* 0x0000d82e01007387 */ /* 0x000fe80000100a00 */
[----:B-1----:R-:W-:Y:S04]  /*5fe80*/  STL.64 [R1+0xc0], R40 ;  /* 0x0000c02801007387 */ /* 0x002fe80000100a00 */
[----:B------:R-:W-:Y:S04]  /*5fe90*/  STL.64 [R1+0xc8], R42 ;  /* 0x0000c82a01007387 */ /* 0x000fe80000100a00 */
[----:B--2---:R-:W-:Y:S04]  /*5fea0*/  STL.64 [R1+0xb0], R36 ;  /* 0x0000b02401007387 */ /* 0x004fe80000100a00 */
[----:B------:R-:W-:Y:S04]  /*5feb0*/  STL.64 [R1+0xb8], R38 ;  /* 0x0000b82601007387 */ /* 0x000fe80000100a00 */
[----:B---3--:R-:W-:Y:S04]  /*5fec0*/  STL.64 [R1+0xa0], R32 ;  /* 0x0000a02001007387 */ /* 0x008fe80000100a00 */
[----:B------:R-:W-:Y:S04]  /*5fed0*/  STL.64 [R1+0xa8], R34 ;  /* 0x0000a82201007387 */ /* 0x000fe80000100a00 */
[----:B----4-:R0:W-:Y:S04]  /*5fee0*/  STL.64 [R1+0x90], R28 ;  /* 0x0000901c01007387 */ /* 0x0101e80000100a00 */
[----:B------:R1:W-:Y:S04]  /*5fef0*/  STL.64 [R1+0x98], R30 ;  /* 0x0000981e01007387 */ /* 0x0003e80000100a00 */
[----:B0-----:R-:W2:Y:S04]  /*5ff00*/  LDL.LU R28, [R1+0x70] ;  /* 0x00007000011c7983 */ /* 0x001ea80000300800 */
[----:B------:R-:W2:Y:S04]  /*5ff10*/  LDL.LU R29, [R1+0x74] ;  /* 0x00007400011d7983 */ /* 0x000ea80000300800 */
[----:B-1----:R-:W2:Y:S04]  /*5ff20*/  LDL.LU R30, [R1+0x78] ;  /* 0x00007800011e7983 */ /* 0x002ea80000300800 */
        /* <DEDUP_REMOVED lines=25> */
[----:B------:R-:W4:Y:S04]  /*600c0*/  LDL.LU R56, [R1] ;  /* 0x0000000001387983 */ /* 0x000f280000300800 */
[----:B------:R-:W4:Y:S04]  /*600d0*/  LDL.LU R57, [R1+0x4] ;  /* 0x0000040001397983 */ /* 0x000f280000300800 */
[----:B------:R-:W4:Y:S04]  /*600e0*/  LDL.LU R58, [R1+0x8] ;  /* 0x00000800013a7983 */ /* 0x000f280000300800 */
[----:B------:R-:W4:Y:S04]  /*600f0*/  LDL.LU R59, [R1+0xc] ;  /* 0x00000c00013b7983 */ /* 0x000f280000300800 */
[----:B------:R-:W-:Y:S01]  /*60100*/  STSM.16.M88.4 [R0], R24 ;  /* 0x0000001800007844 */ /* 0x000fe20000000200 */
[----:B------:R-:W-:-:S03]  /*60110*/  NOP ;  /* 0x0000000000007918 */ /* 0x000fc60000000000 */
[----:B------:R-:W0:Y:S01]  /*60120*/  LDS.128 R24, [R0] ;  /* 0x0000000000187984 */ /* 0x000e220000000c00 */
[----:B------:R-:W-:-:S03]  /*60130*/  NOP ;  /* 0x0000000000007918 */ /* 0x000fc60000000000 */
[----:B0-----:R-:W-:Y:S04]  /*60140*/  STL.64 [R1+0x80], R24 ;  /* 0x0000801801007387 */ /* 0x001fe80000100a00 */
[----:B------:R0:W-:Y:S04]  /*60150*/  STL.64 [R1+0x88], R26 ;  /* 0x0000881a01007387 */ /* 0x0001e80000100a00 */
[----:B0-----:R-:W4:Y:S04]  /*60160*/  LDL.LU.64 R26, [R1+0x2420] ;  /* 0x00242000011a7983 */ /* 0x001f280000300a00 */
[----:B------:R-:W4:Y:S04]  /*60170*/  LDL.LU.64 R24, [R1+0x2418] ;  /* 0x0024180001187983 */ /* 0x000f280000300a00 */
        /* <DEDUP_REMOVED lines=8> */
[----:B----4-:R-:W-:Y:S01]  /*60200*/  STSM.16.M88.4 [R0], R36 ;  /* 0x0000002400007844 */ /* 0x010fe20000000200 */
        /* <DEDUP_REMOVED lines=27> */
[----:B0-----:R-:W-:Y:S04]  /*603c0*/  STL.64 [R1+0x70], R28 ;  /* 0x0000701c01007387 */ /* 0x001fe80000100a00 */
[----:B------:R0:W-:Y:S04]  /*603d0*/  STL.64 [R1+0x78], R30 ;  /* 0x0000781e01007387 */ /* 0x0001e80000100a00 */
[----:B0-----:R-:W4:Y:S04]  /*603e0*/  LDL.LU.64 R30, [R1+0x2410] ;  /* 0x00241000011e7983 */ /* 0x001f280000300a00 */
[----:B------:R-:W4:Y:S04]  /*603f0*/  LDL.LU.64 R28, [R1+0x2408] ;  /* 0x00240800011c7983 */ /* 0x000f280000300a00 */
[----:B-1----:R-:W-:Y:S04]  /*60400*/  STL.64 [R1+0x60], R32 ;  /* 0x0000602001007387 */ /* 0x002fe80000100a00 */
[----:B------:R0:W-:Y:S04]  /*60410*/  STL.64 [R1+0x68], R34 ;  /* 0x0000682201007387 */ /* 0x0001e80000100a00 */
[----:B0-----:R-:W4:Y:S04]  /*60420*/  LDL.LU.64 R34, [R1+0x2400] ;  /* 0x0024000001227983 */ /* 0x001f280000300a00 */
[----:B------:R-:W4:Y:S04]  /*60430*/  LDL.LU.64 R32, [R1+0x23f8] ;  /* 0x0023f80001207983 */ /* 0x000f280000300a00 */
[----:B--2---:R-:W-:Y:S04]  /*60440*/  STL.64 [R1+0x50], R36 ;  /* 0x0000502401007387 */ /* 0x004fe80000100a00 */
[----:B------:R0:W-:Y:S04]  /*60450*/  STL.64 [R1+0x58], R38 ;  /* 0x0000582601007387 */ /* 0x0001e80000100a00 */
[----:B0-----:R-:W2:Y:S04]  /*60460*/  LDL.LU.64 R38, [R1+0x23f0] ;  /* 0x0023f00001267983 */ /* 0x001ea80000300a00 */
[----:B------:R-:W2:Y:S04]  /*60470*/  LDL.LU.64 R36, [R1+0x23e8] ;  /* 0x0023e80001247983 */ /* 0x000ea80000300a00 */
[----:B---3--:R-:W-:Y:S04]  /*60480*/  STL.64 [R1+0x40], R40 ;  /* 0x0000402801007387 */ /* 0x008fe80000100a00 */
[----:B------:R0:W-:Y:S04]  /*60490*/  STL.64 [R1+0x48], R42 ;  /* 0x0000482a01007387 */ /* 0x0001e80000100a00 */
[----:B0-----:R-:W3:Y:S04]  /*604a0*/  LDL.LU.64 R42, [R1+0x23e0] ;  /* 0x0023e000012a7983 */ /* 0x001ee80000300a00 */
[----:B------:R-:W3:Y:S04]  /*604b0*/  LDL.LU.64 R40, [R1+0x23d8] ;  /* 0x0023d80001287983 */ /* 0x000ee80000300a00 */
[----:B----4-:R-:W-:Y:S04]  /*604c0*/  STL.64 [R1+0x30], R44 ;  /* 0x0000302c01007387 */ /* 0x010fe80000100a00 */
[----:B------:R0:W-:Y:S04]  /*604d0*/  STL.64 [R1+0x38], R46 ;  /* 0x0000382e01007387 */ /* 0x0001e80000100a00 */
[----:B0-----:R-:W4:Y:S04]  /*604e0*/  LDL.LU.64 R46, [R1+0x23d0] ;  /* 0x0023d000012e7983 */ /* 0x001f280000300a00 */
[----:B------:R-:W4:Y:S04]  /*604f0*/  LDL.LU.64 R44, [R1+0x23c8] ;  /* 0x0023c800012c7983 */ /* 0x000f280000300a00 */
[----:B------:R-:W-:Y:S04]  /*60500*/  STL.64 [R1+0x20], R48 ;  /* 0x0000203001007387 */ /* 0x000fe80000100a00 */
[----:B------:R0:W-:Y:S04]  /*60510*/  STL.64 [R1+0x28], R50 ;  /* 0x0000283201007387 */ /* 0x0001e80000100a00 */
[----:B0-----:R-:W4:Y:S04]  /*60520*/  LDL.LU.64 R50, [R1+0x23c0] ;  /* 0x0023c00001327983 */ /* 0x001f280000300a00 */
[----:B------:R-:W4:Y:S04]  /*60530*/  LDL.LU.64 R48, [R1+0x23b8] ;  /* 0x0023b80001307983 */ /* 0x000f280000300a00 */
[----:B------:R-:W-:Y:S04]  /*60540*/  STL.64 [R1+0x10], R52 ;  /* 0x0000103401007387 */ /* 0x000fe80000100a00 */
[----:B------:R0:W-:Y:S04]  /*60550*/  STL.64 [R1+0x18], R54 ;  /* 0x0000183601007387 */ /* 0x0001e80000100a00 */
[----:B------:R-:W-:Y:S04]  /*60560*/  STSM.16.M88.4 [R0], R8 ;  /* 0x0000000800007844 */ /* 0x000fe80000000200 */
[----:B0-----:R-:W4:Y:S04]  /*60570*/  LDL.LU.64 R54, [R1+0x23b0] ;  /* 0x0023b00001367983 */ /* 0x001f280000300a00 */
[----:B------:R-:W4:Y:S01]  /*60580*/  LDL.LU.64 R52, [R1+0x23a8] ;  /* 0x0023a80001347983 */ /* 0x000f220000300a00 */
[----:B------:R-:W-:-:S03]  /*60590*/  NOP ;  /* 0x0000000000007918 */ /* 0x000fc60000000000 */
[----:B------:R-:W-:Y:S04]  /*605a0*/  STL.64 [R1+0x130], R56 ;  /* 0x0001303801007387 */ /* 0x000fe80000100a00 */
[----:B------:R0:W-:Y:S04]  /*605b0*/  STL.64 [R1+0x138], R58 ;  /* 0x0001383a01007387 */ /* 0x0001e80000100a00 */
[----:B0-----:R-:W4:Y:S04]  /*605c0*/  LDL.LU.64 R58, [R1+0x23a0] ;  /* 0x0023a000013a7983 */ /* 0x001f280000300a00 */
[----:B------:R-:W4:Y:S04]  /*605d0*/  LDL.LU.64 R56, [R1+0x2398] ;  /* 0x0023980001387983 */ /* 0x000f280000300a00 */
[----:B------:R-:W-:Y:S04]  /*605e0*/  STL.64 [R1+0x120], R4 ;  /* 0x0001200401007387 */ /* 0x000fe80000100a00 */
[----:B------:R-:W-:Y:S04]  /*605f0*/  STL.64 [R1+0x128], R6 ;  /* 0x0001280601007387 */ /* 0x000fe80000100a00 */
[----:B------:R-:W2:Y:S04]  /*60600*/  LDL.LU R8, [R1+0x110] ;  /* 0x0001100001087983 */ /* 0x000ea80000300800 */
[----:B------:R-:W2:Y:S04]  /*60610*/  LDL.LU R9, [R1+0x114] ;  /* 0x0001140001097983 */ /* 0x000ea80000300800 */
[----:B------:R-:W2:Y:S04]  /*60620*/  LDL.LU R10, [R1+0x118] ;  /* 0x00011800010a7983 */ /* 0x000ea80000300800 */
[----:B------:R-:W2:Y:S04]  /*60630*/  LDL.LU R11, [R1+0x11c] ;  /* 0x00011c00010b7983 */ /* 0x000ea80000300800 */
[----:B------:R-:W0:Y:S01]  /*60640*/  LDS.128 R4, [R0] ;  /* 0x0000000000047984 */ /* 0x000e220000000c00 */
[----:B------:R-:W-:-:S03]  /*60650*/  NOP ;  /* 0x0000000000007918 */ /* 0x000fc60000000000 */
[----:B------:R-:W-:Y:S01]  /*60660*/  STSM.16.M88.4 [R0], R12 ;  /* 0x0000000c00007844 */ /* 0x000fe20000000200 */
[----:B------:R-:W-:-:S03]  /*60670*/  NOP ;  /* 0x0000000000007918 */ /* 0x000fc60000000000 */
[----:B0-----:R-:W-:Y:S04]  /*60680*/  STL.64 [R1], R4 ;  /* 0x0000000401007387 */ /* 0x001fe80000100a00 */
[----:B------:R-:W-:Y:S04]  /*60690*/  STL.64 [R1+0x8], R6 ;  /* 0x0000080601007387 */ /* 0x000fe80000100a00 */
[----:B------:R-:W0:Y:S01]  /*606a0*/  LDS.128 R4, [R0] ;  /* 0x0000000000047984 */ /* 0x000e220000000c00 */
[----:B------:R-:W-:-:S03]  /*606b0*/  NOP ;  /* 0x0000000000007918 */ /* 0x000fc60000000000 */
[----:B0-----:R-:W-:Y:S04]  /*606c0*/  STL [R1+0x238c], R4 ;  /* 0x00238c0401007387 */ /* 0x001fe80000100800 */
[----:B------:R-:W-:Y:S04]  /*606d0*/  STL [R1+0x2388], R5 ;  /* 0x0023880501007387 */ /* 0x000fe80000100800 */
[----:B------:R-:W-:Y:S04]  /*606e0*/  STL [R1+0x2384], R6 ;  /* 0x0023840601007387 */ /* 0x000fe80000100800 */
[----:B------:R-:W-:Y:S04]  /*606f0*/  STL [R1+0x2380], R7 ;  /* 0x0023800701007387 */ /* 0x000fe80000100800 */
[----:B--2---:R-:W-:Y:S01]  /*60700*/  STSM.16.M88.4 [R0], R8 ;  /* 0x0000000800007844 */ /* 0x004fe20000000200 */
[----:B------:R-:W-:-:S03]  /*60710*/  NOP ;  /* 0x0000000000007918 */ /* 0x000fc60000000000 */
[----:B------:R-:W0:Y:S01]  /*60720*/  LDS.128 R4, [R0] ;  /* 0x0000000000047984 */ /* 0x000e220000000c00 */
[----:B------:R-:W-:-:S03]  /*60730*/  NOP ;  /* 0x0000000000007918 */ /* 0x000fc60000000000 */
[----:B------:R-:W-:Y:S01]  /*60740*/  STSM.16.M88.4 [R0], R16 ;  /* 0x0000001000007844 */ /* 0x000fe20000000200 */
[----:B------:R-:W-:-:S03]  /*60750*/  NOP ;  /* 0x0000000000007918 */ /* 0x000fc60000000000 */
[----:B------:R-:W1:Y:S01]  /*60760*/  LDS.128 R8, [R0] ;  /* 0x0000000000087984 */ /* 0x000e620000000c00 */
[----:B------:R-:W-:-:S03]  /*60770*/  NOP ;  /* 0x0000000000007918 */ /* 0x000fc60000000000 */
[----:B------:R-:W-:Y:S01]  /*60780*/  STSM.16.M88.4 [R0], R20 ;  /* 0x0000001400007844 */ /* 0x000fe20000000200 */
[----:B------:R-:W-:-:S03]  /*60790*/  NOP ;  /* 0x0000000000007918 */ /* 0x000fc60000000000 */
[----:B0-----:R0:W-:Y:S04]  /*607a0*/  STL.64 [R1+0x140], R4 ;  /* 0x0001400401007387 */ /* 0x0011e80000100a00 */
[----:B------:R2:W-:Y:S04]  /*607b0*/  STL.64 [R1+0x148], R6 ;  /* 0x0001480601007387 */ /* 0x0005e80000100a00 */
[----:B0-----:R-:W2:Y:S04]  /*607c0*/  LDL.LU R5, [R1+0x100] ;  /* 0x0001000001057983 */ /* 0x001ea80000300800 */
[----:B------:R-:W2:Y:S04]  /*607d0*/  LDL.LU R4, [R1+0xf0] ;  /* 0x0000f00001047983 */ /* 0x000ea80000300800 */
[----:B-1----:R-:W-:Y:S04]  /*607e0*/  STL.64 [R1+0x110], R8 ;  /* 0x0001100801007387 */ /* 0x002fe80000100a00 */
[----:B------:R-:W-:Y:S04]  /*607f0*/  STL.64 [R1+0x118], R10 ;  /* 0x0001180a01007387 */ /* 0x000fe80000100a00 */
[----:B------:R-:W0:Y:S01]  /*60800*/  LDS.128 R8, [R0] ;  /* 0x0000000000087984 */ /* 0x000e220000000c00 */
[----:B------:R-:W-:-:S03]  /*60810*/  NOP ;  /* 0x0000000000007918 */ /* 0x000fc60000000000 */
[----:B------:R-:W-:Y:S01]  /*60820*/  STSM.16.M88.4 [R0], R24 ;  /* 0x0000001800007844 */ /* 0x000fe20000000200 */
[----:B------:R-:W-:-:S03]  /*60830*/  NOP ;  /* 0x0000000000007918 */ /* 0x000fc60000000000 */
[----:B------:R-:W-:Y:S01]  /*60840*/  LDS.128 R12, [R0] ;  /* 0x00000000000c7984 */ /* 0x000fe20000000c00 */
        /* <DEDUP_REMOVED lines=13> */
[----:B---3--:R-:W-:Y:S01]  /*60920*/  STSM.16.M88.4 [R0], R40 ;  /* 0x0000002800007844 */ /* 0x008fe20000000200 */
[----:B------:R-:W-:-:S03]  /*60930*/  NOP ;  /* 0x0000000000007918 */ /* 0x000fc60000000000 */
[----:B------:R-:W-:Y:S01]  /*60940*/  LDS.128 R28, [R0] ;  /* 0x00000000001c7984 */ /* 0x000fe20000000c00 */
[----:B------:R-:W-:-:S03]  /*60950*/  NOP ;  /* 0x0000000000007918 */ /* 0x000fc60000000000 */
[----:B----4-:R-:W-:Y:S01]  /*60960*/  STSM.16.M88.4 [R0], R44 ;  /* 0x0000002c00007844 */ /* 0x010fe20000000200 */
[----:B------:R-:W-:-:S03]  /*60970*/  NOP ;  /* 0x0000000000007918 */ /* 0x000fc60000000000 */
[----:B------:R-:W1:Y:S01]  /*60980*/  LDS.128 R32, [R0] ;  /* 0x0000000000207984 */ /* 0x000e620000000c00 */
        /* <DEDUP_REMOVED lines=9> */
[----:B--2---:R-:W2:Y:S04]  /*60a20*/  LDL R6, [R1+0xb70] ;  /* 0x000b700001067983 */ /* 0x004ea80000100800 */
[----:B0-----:R-:W-:Y:S04]  /*60a30*/  STL [R1+0x237c], R11 ;  /* 0x00237c0b01007387 */ /* 0x001fe80000100800 */
[----:B-1----:R0:W-:Y:S04]  /*60a40*/  STL [R1+0x2374], R35 ;  /* 0x0023742301007387 */ /* 0x0021e80000100800 */
[----:B0-----:R-:W2:Y:S04]  /*60a50*/  LDL.LU R35, [R1+0xb74] ;  /* 0x000b740001237983 */ /* 0x001ea80000300800 */
[----:B---3--:R0:W-:Y:S04]  /*60a60*/  STL [R1+0x2370], R39 ;  /* 0x0023702701007387 */ /* 0x0081e80000100800 */
[----:B0-----:R-:W3:Y:S04]  /*60a70*/  LDL.LU R39, [R1+0xb6c] ;  /* 0x000b6c0001277983 */ /* 0x001ee80000300800 */
[----:B----4-:R0:W-:Y:S04]  /*60a80*/  STL [R1+0x2378], R42 ;  /* 0x0023782a01007387 */ /* 0x0101e80000100800 */
[----:B0-----:R-:W4:Y:S04]  /*60a90*/  LDL.LU R42, [R1+0xb28] ;  /* 0x000b2800012a7983 */ /* 0x001f280000300800 */
[----:B------:R0:W-:Y:S04]  /*60aa0*/  STL [R1+0x236c], R43 ;  /* 0x00236c2b01007387 */ /* 0x0001e80000100800 */
[----:B0-----:R-:W4:Y:S04]  /*60ab0*/  LDL.LU R43, [R1+0xb68] ;  /* 0x000b6800012b7983 */ /* 0x001f280000300800 */
[----:B------:R0:W-:Y:S04]  /*60ac0*/  STSM.16.M88.4 [R0], R56 ;  /* 0x0000003800007844 */ /* 0x0001e80000000200 */
[----:B------:R-:W4:Y:S01]  /*60ad0*/  LDL.LU R7, [R1+0x104] ;  /* 0x0001040001077983 */ /* 0x000f220000300800 */
[----:B------:R-:W-:-:S02]  /*60ae0*/  PRMT R55, R5, 0x7632, R55 ;  /* 0x0000763205377816 */ /* 0x000fc40000000037 */
[C---:B--2---:R-:W-:Y:S02]  /*60af0*/  ISETP.GE.AND P2, PT, R6.reuse, UR12, PT ;  /* 0x0000000c06007c0c */ /* 0x044fe4000bf46270 */
[C---:B------:R-:W-:Y:S01]  /*60b00*/  ISETP.GE.AND P0, PT, R35.reuse, UR4, PT ;  /* 0x0000000423007c0c */ /* 0x040fe2000bf06270 */
[----:B------:R-:W-:Y:S02]  /*60b10*/  ULDC UR4, c[0x0][0x244] ;  /* 0x0000910000047ab9 */ /* 0x000fe40000000800 */
[----:B------:R-:W-:Y:S02]  /*60b20*/  IMAD R3, R35, UR4, RZ ;  /* 0x0000000423037c24 */ /* 0x000fe4000f8e02ff */
[----:B------:R-:W-:-:S03]  /*60b30*/  IMAD R45, R6, UR4, RZ ;  /* 0x00000004062d7c24 */ /* 0x000fc6000f8e02ff */
[----:B------:R-:W-:Y:S02]  /*60b40*/  LEA R2, P4, R3, UR8, 0x1 ;  /* 0x0000000803027c11 */ /* 0x000fe4000f8808ff */
[----:B------:R-:W-:Y:S02]  /*60b50*/  LEA R44, P5, R45, UR8, 0x1 ;  /* 0x000000082d2c7c11 */ /* 0x000fe4000f8a08ff */
[----:B------:R-:W-:Y:S02]  /*60b60*/  LEA.HI.X.SX32 R3, R3, UR9, 0x1, P4 ;  /* 0x0000000903037c11 */ /* 0x000fe4000a0f0eff */
[----:B------:R-:W-:Y:S01]  /*60b70*/  LEA.HI.X.SX32 R45, R45, UR9, 0x1, P5 ;  /* 0x000000092d2d7c11 */ /* 0x000fe2000a8f0eff */
[----:B---3--:R-:W-:Y:S01]  /*60b80*/  IMAD R47, R39, UR4, RZ ;  /* 0x00000004272f7c24 */ /* 0x008fe2000f8e02ff */
[C---:B----4-:R-:W-:Y:S02]  /*60b90*/  ISETP.LT.AND P0, PT, R42.reuse, UR27, !P0 ;  /* 0x0000001b2a007c0c */ /* 0x050fe4000c701270 */
[C---:B------:R-:W-:Y:S01]  /*60ba0*/  ISETP.LT.AND P2, PT, R42.reuse, UR29, !P2 ;  /* 0x0000001d2a007c0c */ /* 0x040fe2000d741270 */
[----:B------:R-:W-:-:S04]  /*60bb0*/  IMAD R54, R42, UR20, RZ ;  /* 0x000000142a367c24 */ /* 0x000fc8000f8e02ff */
[----:B------:R-:W-:Y:S01]  /*60bc0*/  IMAD.WIDE R52, R54, 0x2, R2 ;  /* 0x0000000236347825 */ /* 0x000fe200078e0202 */
[----:B------:R-:W-:-:S03]  /*60bd0*/  NOP ;  /* 0x0000000000007918 */ /* 0x000fc60000000000 */
[C---:B------:R-:W-:Y:S02]  /*60be0*/  IMAD.WIDE R50, R54.reuse, 0x2, R44 ;  /* 0x0000000236327825 */ /* 0x040fe400078e022c */
[----:B------:R-:W-:Y:S01]  /*60bf0*/  @P0 STG.E.U16 desc[UR6][R52.64], R5 ;  /* 0x0000000534000986 */ /* 0x000fe2000c101506 */
[----:B------:R-:W-:Y:S01]  /*60c00*/  ISETP.GE.AND P0, PT, R39, UR14, PT ;  /* 0x0000000e27007c0c */ /* 0x000fe2000bf06270 */
[C---:B------:R-:W-:Y:S02]  /*60c10*/  IMAD R49, R43.reuse, UR4, RZ ;  /* 0x000000042b317c24 */ /* 0x040fe4000f8e02ff */
[----:B------:R1:W-:Y:S01]  /*60c20*/  @P2 STG.E.U16 desc[UR6][R50.64], R55 ;  /* 0x0000003732002986 */ /* 0x0003e2000c101506 */
[----:B------:R-:W-:Y:S02]  /*60c30*/  ISETP.GE.AND P2, PT, R43, UR22, PT ;  /* 0x000000162b007c0c */ /* 0x000fe4000bf46270 */
[----:B------:R-:W-:Y:S01]  /*60c40*/  LEA R46, P4, R47, UR8, 0x1 ;  /* 0x000000082f2e7c11 */ /* 0x000fe2000f8808ff */
[----:B0-----:R-:W-:Y:S01]  /*60c50*/  VIADD R56, R54, UR20 ;  /* 0x0000001436387c36 */ /* 0x001fe20008000000 */
[----:B------:R-:W-:Y:S01]  /*60c60*/  LEA R48, P5, R49, UR8, 0x1 ;  /* 0x0000000831307c11 */ /* 0x000fe2000f8a08ff */
[----:B------:R-:W-:Y:S01]  /*60c70*/  ULDC.64 UR4, c[0x0][0x228] ;  /* 0x00008a0000047ab9 */ /* 0x000fe20000000a00 */
[----:B------:R-:W-:-:S02]  /*60c80*/  ISETP.LT.AND P0, PT, R42, UR31, !P0 ;  /* 0x0000001f2a007c0c */ /* 0x000fc4000c701270 */
[----:B------:R-:W-:Y:S01]  /*60c90*/  ISETP.LT.AND P6, PT, R35, UR10, !P3 ;  /* 0x0000000a23007c0c */ /* 0x000fe2000dfc1270 */
[C---:B------:R-:W-:Y:S01]  /*60ca0*/  VIADD R57, R42.reuse, 0x2 ;  /* 0x000000022a397836 */ /* 0x040fe20000000000 */
[C---:B------:R-:W-:Y:S01]  /*60cb0*/  ISETP.LT.AND P2, PT, R42.reuse, UR33, !P2 ;  /* 0x000000212a007c0c */ /* 0x040fe2000d741270 */
[----:B-1----:R-:W-:Y:S01]  /*60cc0*/  VIADD R55, R42, 0x3 ;  /* 0x000000032a377836 */ /* 0x002fe20000000000 */
[----:B------:R-:W-:Y:S01]  /*60cd0*/  LEA.HI.X.SX32 R47, R47, UR9, 0x1, P4 ;  /* 0x000000092f2f7c11 */ /* 0x000fe2000a0f0eff */
[----:B------:R-:W2:Y:S01]  /*60ce0*/  LDL.LU R5, [R1+0xf4] ;  /* 0x0000f40001057983 */ /* 0x000ea20000300800 */
[----:B------:R-:W-:Y:S01]  /*60cf0*/  LEA.HI.X.SX32 R49, R49, UR9, 0x1, P5 ;  /* 0x0000000931317c11 */ /* 0x000fe2000a8f0eff */
[----:B------:R-:W-:Y:S01]  /*60d00*/  ULDC.64 UR8, c[0x0][0x228] ;  /* 0x00008a0000087ab9 */ /* 0x000fe20000000a00 */
[----:B------:R-:W-:Y:S01]  /*60d10*/  ULDC UR10, c[0x0][0x228] ;  /* 0x00008a00000a7ab9 */ /* 0x000fe20000000800 */
[----:B------:R-:W-:Y:S01]  /*60d20*/  IMAD.WIDE R52, R54, 0x2, R46 ;  /* 0x0000000236347825 */ /* 0x000fe200078e022e */
[----:B------:R-:W-:Y:S01]  /*60d30*/  ISETP.LT.AND P4, PT, R6, UR8, !P3 ;  /* 0x0000000806007c0c */ /* 0x000fe2000df81270 */
[----:B------:R-:W-:-:S02]  /*60d40*/  ULDC UR8, c[0x0][0x228] ;  /* 0x00008a0000087ab9 */ /* 0x000fc40000000800 */
[----:B------:R-:W-:Y:S01]  /*60d50*/  IMAD.WIDE R50, R54, 0x2, R48 ;  /* 0x0000000236327825 */ /* 0x000fe200078e0230 */
[----:B------:R-:W-:Y:S01]  /*60d60*/  PRMT R54, R4, 0x7632, R54 ;  /* 0x0000763204367816 */ /* 0x000fe20000000036 */
[----:B------:R0:W-:Y:S01]  /*60d70*/  @P0 STG.E.U16 desc[UR6][R52.64], R4 ;  /* 0x0000000434000986 */ /* 0x0001e2000c101506 */
[----:B------:R-:W-:Y:S01]  /*60d80*/  ISETP.LT.AND P5, PT, R39, UR4, !P3 ;  /* 0x0000000427007c0c */ /* 0x000fe2000dfa1270 */
[----:B------:R-:W-:Y:S01]  /*60d90*/  ULDC UR4, c[0x0][0x22c] ;  /* 0x00008b0000047ab9 */ /* 0x000fe20000000800 */
[----:B------:R-:W-:Y:S01]  /*60da0*/  ISETP.GE.AND P0, PT, R55, UR15, PT ;  /* 0x0000000f37007c0c */ /* 0x000fe2000bf06270 */
[----:B------:R1:W-:Y:S01]  /*60db0*/  @P2 STG.E.U16 desc[UR6][R50.64], R54 ;  /* 0x0000003632002986 */ /* 0x0003e2000c101506 */
[----:B------:R-:W-:Y:S01]  /*60dc0*/  ISETP.GE.AND P2, PT, R57, UR13, PT ;  /* 0x0000000d39007c0c */ /* 0x000fe2000bf46270 */
[----:B------:R-:W-:Y:S01]  /*60dd0*/  ULDC.64 UR14, c[0x0][0x228] ;  /* 0x00008a00000e7ab9 */ /* 0x000fe20000000a00 */
[----:B------:R-:W-:Y:S01]  /*60de0*/  PRMT R57, R61, 0x7632, R57 ;  /* 0x000076323d397816 */ /* 0x000fe20000000039 */
[----:B------:R-:W-:Y:S01]  /*60df0*/  ULDC.64 UR12, c[0x0][0x228] ;  /* 0x00008a00000c7ab9 */ /* 0x000fe20000000a00 */
[----:B0-----:R-:W-:-:S04]  /*60e00*/  IMAD.WIDE R52, R56, 0x2, R44 ;  /* 0x0000000238347825 */ /* 0x001fc800078e022c */
[----:B-1----:R-:W-:-:S04]  /*60e10*/  IMAD.WIDE R54, R56, 0x2, R2 ;  /* 0x0000000238367825 */ /* 0x002fc800078e0202 */
[----:B------:R-:W-:Y:S01]  /*60e20*/  IMAD.WIDE R50, R56, 0x2, R46 ;  /* 0x0000000238327825 */ /* 0x000fe200078e022e */
[----:B------:R0:W-:Y:S04]  /*60e30*/  @P6 STG.E.U16 desc[UR6][R54.64], R61 ;  /* 0x0000003d36006986 */ /* 0x0001e8000c101506 */
[----:B------:R-:W-:Y:S04]  /*60e40*/  @P4 STG.E.U16 desc[UR6][R52.64], R57 ;  /* 0x0000003934004986 */ /* 0x000fe8000c101506 */
[----:B------:R1:W-:Y:S04]  /*60e50*/  @P5 STG.E.U16 desc[UR6][R50.64], R60 ;  /* 0x0000003c32005986 */ /* 0x0003e8000c101506 */
[----:B0-----:R-:W3:Y:S01]  /*60e60*/  LDL.LU R61, [R1+0x2394] ;  /* 0x00239400013d7983 */ /* 0x001ee20000300800 */
[----:B-1----:R-:W-:-:S03]  /*60e70*/  PRMT R51, R60, 0x7632, R51 ;  /* 0x000076323c337816 */ /* 0x002fc60000000033 */
[----:B------:R-:W2:Y:S04]  /*60e80*/  LDL.LU R60, [R1+0x2390] ;  /* 0x00239000013c7983 */ /* 0x000ea80000300800 */
[----:B------:R-:W4:Y:S04]  /*60e90*/  LDL.LU R11, [R1+0xe4] ;  /* 0x0000e400010b7983 */ /* 0x000f280000300800 */
[----:B------:R-:W4:Y:S01]  /*60ea0*/  LDL.LU R4, [R1+0xd4] ;  /* 0x0000d40001047983 */ /* 0x000f220000300800 */
[----:B------:R-:W-:Y:S02]  /*60eb0*/  ISETP.LT.AND P3, PT, R43, UR18, !P3 ;  /* 0x000000122b007c0c */ /* 0x000fe4000df61270 */
[----:B------:R-:W-:-:S02]  /*60ec0*/  ISETP.LT.AND P4, PT, R35, UR16, !P2 ;  /* 0x0000001023007c0c */ /* 0x000fc4000d781270 */
[----:B------:R-:W-:Y:S02]  /*60ed0*/  ISETP.LT.AND P6, PT, R6, UR14, !P2 ;  /* 0x0000000e06007c0c */ /* 0x000fe4000d7c1270 */
[----:B------:R-:W-:Y:S01]  /*60ee0*/  ISETP.LT.AND P5, PT, R39, UR12, !P2 ;  /* 0x0000000c27007c0c */ /* 0x000fe2000d7a1270 */
[C---:B------:R-:W-:Y:S01]  /*60ef0*/  VIADD R50, R56.reuse, UR20 ;  /* 0x0000001438327c36 */ /* 0x040fe20008000000 */
[----:B------:R-:W-:Y:S01]  /*60f00*/  ISETP.LT.AND P2, PT, R43, UR24, !P2 ;  /* 0x000000182b007c0c */ /* 0x000fe2000d741270 */
[----:B------:R-:W-:Y:S01]  /*60f10*/  IMAD.WIDE R52, R56, 0x2, R48 ;  /* 0x0000000238347825 */ /* 0x000fe200078e0230 */
[----:B------:R-:W-:-:S03]  /*60f20*/  ULDC UR12, c[0x0][0x228] ;  /* 0x00008a00000c7ab9 */ /* 0x000fc60000000800 */
[C---:B------:R-:W-:Y:S01]  /*60f30*/  IMAD.WIDE R58, R50.reuse, 0x2, R2 ;  /* 0x00000002323a7825 */ /* 0x040fe200078e0202 */
[----:B------:R0:W-:Y:S03]  /*60f40*/  @P3 STG.E.U16 desc[UR6][R52.64], R51 ;  /* 0x0000003334003986 */ /* 0x0001e6000c101506 */
[C---:B------:R-:W-:Y:S01]  /*60f50*/  IMAD.WIDE R56, R50.reuse, 0x2, R44 ;  /* 0x0000000232387825 */ /* 0x040fe200078e022c */
[----:B------:R1:W-:Y:S03]  /*60f60*/  @P4 STG.E.U16 desc[UR6][R58.64], R7 ;  /* 0x000000073a004986 */ /* 0x0003e6000c101506 */
[----:B------:R-:W-:-:S04]  /*60f70*/  IMAD.WIDE R54, R50, 0x2, R46 ;  /* 0x0000000232367825 */ /* 0x000fc800078e022e */
[----:B0-----:R-:W-:Y:S01]  /*60f80*/  IMAD.WIDE R52, R50, 0x2, R48 ;  /* 0x0000000232347825 */ /* 0x001fe200078e0230 */
[----:B------:R-:W-:-:S03]  /*60f90*/  ISETP.LT.AND P4, PT, R39, UR30, !P0 ;  /* 0x0000001e27007c0c */ /* 0x000fc6000c781270 */
[----:B------:R-:W-:-:S04]  /*60fa0*/  VIADD R50, R50, UR20 ;  /* 0x0000001432327c36 */ /* 0x000fc80008000000 */
[----:B-1----:R-:W-:Y:S01]  /*60fb0*/  IMAD.WIDE R58, R50, 0x2, R2 ;  /* 0x00000002323a7825 */ /* 0x002fe200078e0202 */
[----:B---3--:R-:W-:Y:S02]  /*60fc0*/  PRMT R61, R7, 0x7632, R61 ;  /* 0x00007632073d7816 */ /* 0x008fe4000000003d */
[----:B------:R-:W3:Y:S04]  /*60fd0*/  LDL.LU R7, [R1+0x108] ;  /* 0x0001080001077983 */ /* 0x000ee80000300800 */
[----:B------:R-:W-:Y:S01]  /*60fe0*/  @P6 STG.E.U16 desc[UR6][R56.64], R61 ;  /* 0x0000003d38006986 */ /* 0x000fe2000c101506 */
[----:B--2---:R-:W-:-:S03]  /*60ff0*/  PRMT R60, R5, 0x7632, R60 ;  /* 0x00007632053c7816 */ /* 0x004fc6000000003c */
[----:B------:R0:W-:Y:S04]  /*61000*/  @P5 STG.E.U16 desc[UR6][R54.64], R5 ;  /* 0x0000000536005986 */ /* 0x0001e8000c101506 */
[----:B------:R1:W-:Y:S01]  /*61010*/  @P2 STG.E.U16 desc[UR6][R52.64], R60 ;  /* 0x0000003c34002986 */ /* 0x0003e2000c101506 */
[----:B------:R-:W-:-:S03]  /*61020*/  ISETP.LT.AND P2, PT, R35, UR26, !P0 ;  /* 0x0000001a23007c0c */ /* 0x000fc6000c741270 */
[----:B0-----:R-:W2:Y:S01]  /*61030*/  LDL.LU R5, [R1+0xf8] ;  /* 0x0000f80001057983 */ /* 0x001ea20000300800 */
[----:B------:R-:W-:Y:S01]  /*61040*/  ISETP.LT.AND P5, PT, R6, UR28, !P0 ;  /* 0x0000001c06007c0c */ /* 0x000fe2000c7a1270 */
[----:B------:R-:W-:Y:S01]  /*61050*/  IMAD.WIDE R56, R50, 0x2, R44 ;  /* 0x0000000232387825 */ /* 0x000fe200078e022c */
[----:B----4-:R-:W-:-:S07]  /*61060*/  PRMT R61, R11, 0x7632, R61 ;  /* 0x000076320b3d7816 */ /* 0x010fce000000003d */
[----:B------:R0:W-:Y:S01]  /*61070*/  @P2 STG.E.U16 desc[UR6][R58.64], R11 ;  /* 0x0000000b3a002986 */ /* 0x0001e2000c101506 */
[----:B------:R-:W-:Y:S01]  /*61080*/  IMAD.WIDE R54, R50, 0x2, R46 ;  /* 0x0000000232367825 */ /* 0x000fe200078e022e */
[----:B-1----:R-:W-:Y:S02]  /*61090*/  PRMT R60, R4, 0x7632, R60 ;  /* 0x00007632043c7816 */ /* 0x002fe4000000003c */
[----:B------:R-:W-:Y:S04]  /*610a0*/  @P5 STG.E.U16 desc[UR6][R56.64], R61 ;  /* 0x0000003d38005986 */ /* 0x000fe8000c101506 */
[----:B0-----:R-:W4:Y:S04]  /*610b0*/  LDL.LU R11, [R1+0xe8] ;  /* 0x0000e800010b7983 */ /* 0x001f280000300800 */
[----:B------:R0:W-:Y:S04]  /*610c0*/  @P4 STG.E.U16 desc[UR6][R54.64], R4 ;  /* 0x0000000436004986 */ /* 0x0001e8000c101506 */
[----:B0-----:R-:W4:Y:S01]  /*610d0*/  LDL.LU R4, [R1+0xd8] ;  /* 0x0000d80001047983 */ /* 0x001f220000300800 */
[----:B------:R-:W-:Y:S01]  /*610e0*/  VIADD R51, R42, 0x4 ;  /* 0x000000042a337836 */ /* 0x000fe20000000000 */
[----:B------:R-:W-:-:S04]  /*610f0*/  ISETP.LT.AND P6, PT, R43, UR32, !P0 ;  /* 0x000000202b007c0c */ /* 0x000fc8000c7c1270 */
[----:B------:R-:W-:Y:S01]  /*61100*/  ISETP.GE.AND P3, PT, R51, UR23, PT ;  /* 0x0000001733007c0c */ /* 0x000fe2000bf66270 */
[----:B------:R-:W-:Y:S02]  /*61110*/  VIADD R51, R42, 0x5 ;  /* 0x000000052a337836 */ /* 0x000fe40000000000 */
[----:B------:R-:W-:-:S03]  /*61120*/  IMAD.WIDE R52, R50, 0x2, R48 ;  /* 0x0000000232347825 */ /* 0x000fc600078e0230 */
[----:B------:R-:W-:Y:S01]  /*61130*/  ISETP.GE.AND P0, PT, R51, UR4, PT ;  /* 0x0000000433007c0c */ /* 0x000fe2000bf06270 */
[----:B------:R-:W-:Y:S02]  /*61140*/  ULDC UR4, c[0x0][0x228] ;  /* 0x00008a0000047ab9 */ /* 0x000fe40000000800 */
[----:B------:R0:W-:Y:S01]  /*61150*/  @P6 STG.E.U16 desc[UR6][R52.64], R60 ;  /* 0x0000003c34006986 */ /* 0x0001e2000c101506 */
[----:B------:R-:W-:Y:S02]  /*61160*/  ISETP.LT.AND P4, PT, R35, UR4, !P3 ;  /* 0x0000000423007c0c */ /* 0x000fe4000df81270 */
[----:B------:R-:W-:Y:S01]  /*61170*/  ISETP.LT.AND P5, PT, R39, UR10, !P3 ;  /* 0x0000000a27007c0c */ /* 0x000fe2000dfa1270 */
[----:B------:R-:W-:Y:S01]  /*61180*/  VIADD R50, R50, UR20 ;  /* 0x0000001432327c36 */ /* 0x000fe20008000000 */
[----:B------:R-:W-:Y:S01]  /*61190*/  ISETP.LT.AND P6, PT, R6, UR8, !P3 ;  /* 0x0000000806007c0c */ /* 0x000fe2000dfc1270 */
[----:B------:R-:W-:Y:S01]  /*611a0*/  VIADD R51, R42, 0x6 ;  /* 0x000000062a337836 */ /* 0x000fe20000000000 */
[----:B------:R-:W-:Y:S01]  /*611b0*/  ISETP.LT.AND P3, PT, R43, UR12, !P3 ;  /* 0x0000000c2b007c0c */ /* 0x000fe2000df61270 */
[C---:B------:R-:W-:Y:S01]  /*611c0*/  IMAD.WIDE R58, R50.reuse, 0x2, R2 ;  /* 0x00000002323a7825 */ /* 0x040fe200078e0202 */
[----:B------:R-:W-:Y:S01]  /*611d0*/  ULDC UR4, c[0x0][0x22c] ;  /* 0x00008b0000047ab9 */ /* 0x000fe20000000800 */
[----:B------:R-:W-:Y:S01]  /*611e0*/  ULDC UR8, c[0x0][0x228] ;  /* 0x00008a0000087ab9 */ /* 0x000fe20000000800 */
[----:B------:R-:W-:Y:S01]  /*611f0*/  ULDC UR10, c[0x0][0x228] ;  /* 0x00008a00000a7ab9 */ /* 0x000fe20000000800 */
[----:B------:R-:W-:-:S04]  /*61200*/  IMAD.WIDE R56, R50, 0x2, R44 ;  /* 0x0000000232387825 */ /* 0x000fc800078e022c */
[C---:B------:R-:W-:Y:S01]  /*61210*/  IMAD.WIDE R54, R50.reuse, 0x2, R46 ;  /* 0x0000000232367825 */ /* 0x040fe200078e022e */
[----:B------:R-:W-:Y:S01]  /*61220*/  ISETP.GE.AND P2, PT, R51, UR4, PT ;  /* 0x0000000433007c0c */ /* 0x000fe2000bf46270 */
[----:B------:R-:W-:Y:S01]  /*61230*/  ULDC UR4, c[0x0][0x228] ;  /* 0x00008a0000047ab9 */ /* 0x000fe20000000800 */
[----:B------:R-:W-:Y:S01]  /*61240*/  ULDC UR12, c[0x0][0x228] ;  /* 0x00008a00000c7ab9 */ /* 0x000fe20000000800 */
[----:B0-----:R-:W-:-:S04]  /*61250*/  IMAD.WIDE R52, R50, 0x2, R48 ;  /* 0x0000000232347825 */ /* 0x001fc800078e0230 */
[----:B------:R-:W-:Y:S01]  /*61260*/  VIADD R50, R50, UR20 ;  /* 0x0000001432327c36 */ /* 0x000fe20008000000 */
[----:B---3--:R-:W-:Y:S01]  /*61270*/  PRMT R61, R7, 0x7632, R61 ;  /* 0x00007632073d7816 */ /* 0x008fe2000000003d */
[----:B------:R0:W-:Y:S04]  /*61280*/  @P4 STG.E.U16 desc[UR6][R58.64], R7 ;  /* 0x000000073a004986 */ /* 0x0001e8000c101506 */
[----:B------:R1:W-:Y:S04]  /*61290*/  @P6 STG.E.U16 desc[UR6][R56.64], R61 ;  /* 0x0000003d38006986 */ /* 0x0003e8000c101506 */
[----:B0-----:R-:W3:Y:S01]  /*612a0*/  LDL.LU R7, [R1+0x10c] ;  /* 0x00010c0001077983 */ /* 0x001ee20000300800 */
[----:B--2---:R-:W-:-:S03]  /*612b0*/  PRMT R60, R5, 0x7632, R60 ;  /* 0x00007632053c7816 */ /* 0x004fc6000000003c */
[----:B------:R0:W-:Y:S04]  /*612c0*/  @P5 STG.E.U16 desc[UR6][R54.64], R5 ;  /* 0x0000000536005986 */ /* 0x0001e8000c101506 */
[----:B------:R2:W-:Y:S01]  /*612d0*/  @P3 STG.E.U16 desc[UR6][R52.64], R60 ;  /* 0x0000003c34003986 */ /* 0x0005e2000c101506 */
[----:B------:R-:W-:Y:S02]  /*612e0*/  ISETP.LT.AND P3, PT, R35, UR4, !P0 ;  /* 0x0000000423007c0c */ /* 0x000fe4000c761270 */
[----:B------:R-:W-:Y:S01]  /*612f0*/  ISETP.LT.AND P4, PT, R39, UR10, !P0 ;  /* 0x0000000a27007c0c */ /* 0x000fe2000c781270 */
[----:B------:R-:W-:Y:S01]  /*61300*/  IMAD.WIDE R58, R50, 0x2, R2 ;  /* 0x00000002323a7825 */ /* 0x000fe200078e0202 */
[----:B------:R-:W-:Y:S01]  /*61310*/  ISETP.LT.AND P5, PT, R6, UR8, !P0 ;  /* 0x0000000806007c0c */ /* 0x000fe2000c7a1270 */
[----:B------:R-:W-:-:S02]  /*61320*/  ULDC UR4, c[0x0][0x22c] ;  /* 0x00008b0000047ab9 */ /* 0x000fc40000000800 */
[----:B-1----:R-:W-:Y:S01]  /*61330*/  IMAD.WIDE R56, R50, 0x2, R44 ;  /* 0x0000000232387825 */ /* 0x002fe200078e022c */
[----:B0-----:R-:W3:Y:S01]  /*61340*/  LDL.LU R5, [R1+0xfc] ;  /* 0x0000fc0001057983 */ /* 0x001ee20000300800 */
[----:B----4-:R-:W-:-:S04]  /*61350*/  PRMT R61, R11, 0x7632, R61 ;  /* 0x000076320b3d7816 */ /* 0x010fc8000000003d */
[----:B------:R0:W-:Y:S01]  /*61360*/  @P3 STG.E.U16 desc[UR6][R58.64], R11 ;  /* 0x0000000b3a003986 */ /* 0x0001e2000c101506 */
[----:B------:R-:W-:-:S04]  /*61370*/  IMAD.WIDE R54, R50, 0x2, R46 ;  /* 0x0000000232367825 */ /* 0x000fc800078e022e */
[----:B------:R-:W-:Y:S01]  /*61380*/  VIADD R51, R42, 0x7 ;  /* 0x000000072a337836 */ /* 0x000fe20000000000 */
[----:B------:R-:W-:Y:S01]  /*61390*/  @P5 STG.E.U16 desc[UR6][R56.64], R61 ;  /* 0x0000003d38005986 */ /* 0x000fe2000c101506 */
[----:B--2---:R-:W-:-:S03]  /*613a0*/  PRMT R60, R4, 0x7632, R60 ;  /* 0x00007632043c7816 */ /* 0x004fc6000000003c */
[----:B0-----:R-:W2:Y:S01]  /*613b0*/  LDL.LU R11, [R1+0xec] ;  /* 0x0000ec00010b7983 */ /* 0x001ea20000300800 */
[----:B------:R-:W-:Y:S01]  /*613c0*/  ISETP.LT.AND P6, PT, R43, UR12, !P0 ;  /* 0x0000000c2b007c0c */ /* 0x000fe2000c7c1270 */
[----:B------:R-:W-:Y:S01]  /*613d0*/  IMAD.WIDE R52, R50, 0x2, R48 ;  /* 0x0000000232347825 */ /* 0x000fe200078e0230 */
[----:B------:R-:W-:Y:S01]  /*613e0*/  ULDC UR8, c[0x0][0x228] ;  /* 0x00008a0000087ab9 */ /* 0x000fe20000000800 */
[----:B------:R0:W-:Y:S01]  /*613f0*/  @P4 STG.E.U16 desc[UR6][R54.64], R4 ;  /* 0x0000000436004986 */ /* 0x0001e2000c101506 */
[----:B------:R-:W-:Y:S01]  /*61400*/  ULDC UR10, c[0x0][0x228] ;  /* 0x00008a00000a7ab9 */ /* 0x000fe20000000800 */
[----:B------:R-:W-:Y:S02]  /*61410*/  ULDC UR12, c[0x0][0x228] ;  /* 0x00008a00000c7ab9 */ /* 0x000fe40000000800 */
[----:B0-----:R-:W4:Y:S01]  /*61420*/  LDL.LU R4, [R1+0xdc] ;  /* 0x0000dc0001047983 */ /* 0x001f220000300800 */
[----:B------:R-:W-:Y:S01]  /*61430*/  ISETP.GE.AND P0, PT, R51, UR4, PT ;  /* 0x0000000433007c0c */ /* 0x000fe2000bf06270 */
[----:B------:R-:W-:-:S02]  /*61440*/  ULDC UR4, c[0x0][0x228] ;  /* 0x00008a0000047ab9 */ /* 0x000fc40000000800 */
[----:B------:R-:W-:Y:S01]  /*61450*/  ISETP.LT.AND P3, PT, R35, UR4, !P2 ;  /* 0x0000000423007c0c */ /* 0x000fe2000d761270 */
[----:B------:R-:W-:Y:S01]  /*61460*/  VIADD R50, R50, UR20 ;  /* 0x0000001432327c36 */ /* 0x000fe20008000000 */
[----:B------:R-:W-:Y:S02]  /*61470*/  ISETP.LT.AND P5, PT, R6, UR8, !P2 ;  /* 0x0000000806007c0c */ /* 0x000fe4000d7a1270 */
[----:B------:R-:W-:Y:S01]  /*61480*/  ISETP.LT.AND P4, PT, R39, UR10, !P2 ;  /* 0x0000000a27007c0c */ /* 0x000fe2000d781270 */
[----:B------:R-:W-:Y:S01]  /*61490*/  VIADD R51, R42, 0x8 ;  /* 0x000000082a337836 */ /* 0x000fe20000000000 */
[----:B------:R0:W-:Y:S01]  /*614a0*/  @P6 STG.E.U16 desc[UR6][R52.64], R60 ;  /* 0x0000003c34006986 */ /* 0x0001e2000c101506 */
[C---:B------:R-:W-:Y:S01]  /*614b0*/  IMAD.WIDE R58, R50.reuse, 0x2, R2 ;  /* 0x00000002323a7825 */ /* 0x040fe200078e0202 */
[----:B------:R-:W-:Y:S01]  /*614c0*/  ULDC UR4, c[0x0][0x22c] ;  /* 0x00008b0000047ab9 */ /* 0x000fe20000000800 */
[----:B------:R-:W-:Y:S01]  /*614d0*/  ISETP.LT.AND P6, PT, R43, UR12, !P2 ;  /* 0x0000000c2b007c0c */ /* 0x000fe2000d7c1270 */
[----:B------:R-:W-:Y:S01]  /*614e0*/  ULDC UR8, c[0x0][0x228] ;  /* 0x00008a0000087ab9 */ /* 0x000fe20000000800 */
[C---:B------:R-:W-:Y:S01]  /*614f0*/  IMAD.WIDE R56, R50.reuse, 0x2, R44 ;  /* 0x0000000232387825 */ /* 0x040fe200078e022c */
[----:B------:R-:W-:Y:S01]  /*61500*/  ISETP.GE.AND P2, PT, R51, UR4, PT ;  /* 0x0000000433007c0c */ /* 0x000fe2000bf46270 */
[----:B------:R-:W-:Y:S01]  /*61510*/  ULDC UR4, c[0x0][0x228] ;  /* 0x00008a0000047ab9 */ /* 0x000fe20000000800 */
[----:B------:R-:W-:Y:S01]  /*61520*/  ULDC UR10, c[0x0][0x228] ;  /* 0x00008a00000a7ab9 */ /* 0x000fe20000000800 */
[----:B------:R-:W-:Y:S01]  /*61530*/  IMAD.WIDE R54, R50, 0x2, R46 ;  /* 0x0000000232367825 */ /* 0x000fe200078e022e */
[----:B------:R-:W-:-:S03]  /*61540*/  ULDC UR12, c[0x0][0x228] ;  /* 0x00008a00000c7ab9 */ /* 0x000fc60000000800 */
[----:B0-----:R-:W-:-:S04]  /*61550*/  IMAD.WIDE R52, R50, 0x2, R48 ;  /* 0x0000000232347825 */ /* 0x001fc800078e0230 */
[----:B------:R-:W-:Y:S01]  /*61560*/  VIADD R50, R50, UR20 ;  /* 0x0000001432327c36 */ /* 0x000fe20008000000 */
[----:B---3--:R-:W-:Y:S01]  /*61570*/  PRMT R61, R7, 0x7632, R61 ;  /* 0x00007632073d7816 */ /* 0x008fe2000000003d */
[----:B------:R0:W-:Y:S01]  /*61580*/  @P3 STG.E.U16 desc[UR6][R58.64], R7 ;  /* 0x000000073a003986 */ /* 0x0001e2000c101506 */
[----:B------:R-:W-:Y:S02]  /*61590*/  ISETP.LT.AND P3, PT, R35, UR4, !P0 ;  /* 0x0000000423007c0c */ /* 0x000fe4000c761270 */
[----:B------:R-:W-:Y:S01]  /*615a0*/  PRMT R60, R5, 0x7632, R60 ;  /* 0x00007632053c7816 */ /* 0x000fe2000000003c */
[----:B0-----:R-:W3:Y:S01]  /*615b0*/  LDL.LU R7, [R1+0xc0] ;  /* 0x0000c00001077983 */ /* 0x001ee20000300800 */
[----:B------:R-:W-:Y:S01]  /*615c0*/  IMAD.WIDE R58, R50, 0x2, R2 ;  /* 0x00000002323a7825 */ /* 0x000fe200078e0202 */
[----:B------:R-:W-:Y:S02]  /*615d0*/  ULDC UR4, c[0x0][0x22c] ;  /* 0x00008b0000047ab9 */ /* 0x000fe40000000800 */
[----:B------:R-:W-:Y:S01]  /*615e0*/  @P5 STG.E.U16 desc[UR6][R56.64], R61 ;  /* 0x0000003d38005986 */ /* 0x000fe2000c101506 */
[----:B------:R-:W-:Y:S01]  /*615f0*/  ISETP.LT.AND P5, PT, R6, UR8, !P0 ;  /* 0x0000000806007c0c */ /* 0x000fe2000c7a1270 */
[----:B------:R-:W-:Y:S01]  /*61600*/  VIADD R51, R42, 0x9 ;  /* 0x000000092a337836 */ /* 0x000fe20000000000 */
[----:B------:R-:W-:Y:S01]  /*61610*/  ULDC UR8, c[0x0][0x228] ;  /* 0x00008a0000087ab9 */ /* 0x000fe20000000800 */
[----:B------:R0:W-:Y:S01]  /*61620*/  @P4 STG.E.U16 desc[UR6][R54.64], R5 ;  /* 0x0000000536004986 */ /* 0x0001e2000c101506 */
[----:B------:R-:W-:Y:S01]  /*61630*/  ISETP.LT.AND P4, PT, R39, UR10, !P0 ;  /* 0x0000000a27007c0c */ /* 0x000fe2000c781270 */
[----:B------:R-:W-:-:S02]  /*61640*/  ULDC UR10, c[0x0][0x228] ;  /* 0x00008a00000a7ab9 */ /* 0x000fc40000000800 */
[----:B------:R-:W-:Y:S04]  /*61650*/  @P6 STG.E.U16 desc[UR6][R52.64], R60 ;  /* 0x0000003c34006986 */ /* 0x000fe8000c101506 */
[----:B0-----:R-:W3:Y:S01]  /*61660*/  LDL.LU R5, [R1+0xb0] ;  /* 0x0000b00001057983 */ /* 0x001ee20000300800 */
[C---:B------:R-:W-:Y:S01]  /*61670*/  IMAD.WIDE R56, R50.reuse, 0x2, R44 ;  /* 0x0000000232387825 */ /* 0x040fe200078e022c */
[----:B--2---:R-:W-:Y:S02]  /*61680*/  PRMT R61, R11, 0x7632, R61 ;  /* 0x000076320b3d7816 */ /* 0x004fe4000000003d */
[----:B------:R0:W-:Y:S01]  /*61690*/  @P3 STG.E.U16 desc[UR6][R58.64], R11 ;  /* 0x0000000b3a003986 */ /* 0x0001e2000c101506 */
[----:B------:R-:W-:-:S03]  /*616a0*/  IMAD.WIDE R54, R50, 0x2, R46 ;  /* 0x0000000232367825 */ /* 0x000fc600078e022e */
[----:B------:R-:W-:Y:S04]  /*616b0*/  @P5 STG.E.U16 desc[UR6][R56.64], R61 ;  /* 0x0000003d38005986 */ /* 0x000fe8000c101506 */
[----:B0-----:R-:W2:Y:S01]  /*616c0*/  LDL.LU R11, [R1+0xa0] ;  /* 0x0000a000010b7983 */ /* 0x001ea20000300800 */
[----:B----4-:R-:W-:-:S03]  /*616d0*/  PRMT R60, R4, 0x7632, R60 ;  /* 0x00007632043c7816 */ /* 0x010fc6000000003c */
[----:B------:R0:W-:Y:S04]  /*616e0*/  @P4 STG.E.U16 desc[UR6][R54.64], R4 ;  /* 0x0000000436004986 */ /* 0x0001e8000c101506 */
[----:B0-----:R-:W4:Y:S01]  /*616f0*/  LDL.LU R4, [R1+0x90] ;  /* 0x0000900001047983 */ /* 0x001f220000300800 */
[----:B------:R-:W-:Y:S01]  /*61700*/  ISETP.LT.AND P6, PT, R43, UR12, !P0 ;  /* 0x0000000c2b007c0c */ /* 0x000fe2000c7c1270 */
[----:B------:R-:W-:Y:S01]  /*61710*/  IMAD.WIDE R52, R50, 0x2, R48 ;  /* 0x0000000232347825 */ /* 0x000fe200078e0230 */
[----:B------:R-:W-:Y:S01]  /*61720*/  ISETP.GE.AND P0, PT, R51, UR4, PT ;  /* 0x0000000433007c0c */ /* 0x000fe2000bf06270 */
[----:B------:R-:W-:Y:S01]  /*61730*/  ULDC UR4, c[0x0][0x228] ;  /* 0x00008a0000047ab9 */ /* 0x000fe20000000800 */
[----:B------:R-:W-:Y:S01]  /*61740*/  ISETP.LT.AND P5, PT, R6, UR8, !P2 ;  /* 0x0000000806007c0c */ /* 0x000fe2000d7a1270 */
[----:B------:R-:W-:Y:S01]  /*61750*/  VIADD R50, R50, UR20 ;  /* 0x0000001432327c36 */ /* 0x000fe20008000000 */
[----:B------:R-:W-:-:S02]  /*61760*/  ISETP.LT.AND P3, PT, R35, UR4, !P2 ;  /* 0x0000000423007c0c */ /* 0x000fc4000d761270 */
[----:B------:R-:W-:Y:S01]  /*61770*/  ISETP.LT.AND P4, PT, R39, UR10, !P2 ;  /* 0x0000000a27007c0c */ /* 0x000fe2000d781270 */
[----:B------:R-:W-:Y:S01]  /*61780*/  VIADD R51, R42, 0xa ;  /* 0x0000000a2a337836 */ /* 0x000fe20000000000 */
[----:B------:R-:W-:Y:S01]  /*61790*/  ULDC UR12, c[0x0][0x228] ;  /* 0x00008a00000c7ab9 */ /* 0x000fe20000000800 */
[C---:B------:R-:W-:Y:S01]  /*617a0*/  IMAD.WIDE R58, R50.reuse, 0x2, R2 ;  /* 0x00000002323a7825 */ /* 0x040fe200078e0202 */
[----:B------:R-:W-:Y:S01]  /*617b0*/  ULDC UR4, c[0x0][0x22c] ;  /* 0x00008b0000047ab9 */ /* 0x000fe20000000800 */
[----:B------:R0:W-:Y:S01]  /*617c0*/  @P6 STG.E.U16 desc[UR6][R52.64], R60 ;  /* 0x0000003c34006986 */ /* 0x0001e2000c101506 */
[----:B------:R-:W-:Y:S01]  /*617d0*/  ISETP.LT.AND P6, PT, R43, UR12, !P2 ;  /* 0x0000000c2b007c0c */ /* 0x000fe2000d7c1270 */
[C---:B------:R-:W-:Y:S01]  /*617e0*/  IMAD.WIDE R56, R50.reuse, 0x2, R44 ;  /* 0x0000000232387825 */ /* 0x040fe200078e022c */
[----:B------:R-:W-:Y:S01]  /*617f0*/  ISETP.GE.AND P2, PT, R51, UR4, PT ;  /* 0x0000000433007c0c */ /* 0x000fe2000bf46270 */
[----:B------:R-:W-:Y:S01]  /*61800*/  ULDC UR4, c[0x0][0x228] ;  /* 0x00008a0000047ab9 */ /* 0x000fe20000000800 */
[----:B------:R-:W-:Y:S01]  /*61810*/  ULDC UR8, c[0x0][0x228] ;  /* 0x00008a0000087ab9 */ /* 0x000fe20000000800 */
[----:B------:R-:W-:Y:S01]  /*61820*/  IMAD.WIDE R54, R50, 0x2, R46 ;  /* 0x0000000232367825 */ /* 0x000fe200078e022e */
[----:B------:R-:W-:Y:S01]  /*61830*/  ULDC UR10, c[0x0][0x228] ;  /* 0x00008a00000a7ab9 */ /* 0x000fe20000000800 */
[----:B------:R-:W-:-:S02]  /*61840*/  ULDC UR12, c[0x0][0x228] ;  /* 0x00008a00000c7ab9 */ /* 0x000fc40000000800 */
        /* <DEDUP_REMOVED lines=16> */
[----:B------:R4:W-:Y:S04]  /*61950*/  @P6 STG.E.U16 desc[UR6][R52.64], R60 ;  /* 0x0000003c34006986 */ /* 0x0009e8000c101506 */
[----:B0-----:R-:W3:Y:S01]  /*61960*/  LDL.LU R5, [R1+0xb4] ;  /* 0x0000b40001057983 */ /* 0x001ee20000300800 */
[C---:B------:R-:W-:Y:S01]  /*61970*/  IMAD.WIDE R56, R50.reuse, 0x2, R44 ;  /* 0x0000000232387825 */ /* 0x040fe200078e022c */
[----:B--2---:R-:W-:Y:S02]  /*61980*/  PRMT R61, R11, 0x7632, R61 ;  /* 0x000076320b3d7816 */ /* 0x004fe4000000003d */
[----:B------:R0:W-:Y:S01]  /*61990*/  @P3 STG.E.U16 desc[UR6][R58.64], R11 ;  /* 0x0000000b3a003986 */ /* 0x0001e2000c101506 */
[----:B------:R-:W-:-:S03]  /*619a0*/  IMAD.WIDE R54, R50, 0x2, R46 ;  /* 0x0000000232367825 */ /* 0x000fc600078e022e */
[----:B------:R-:W-:Y:S01]  /*619b0*/  @P5 STG.E.U16 desc[UR6][R56.64], R61 ;  /* 0x0000003d38005986 */ /* 0x000fe2000c101506 */
[----:B----4-:R-:W-:-:S03]  /*619c0*/  PRMT R60, R4, 0x7632, R60 ;  /* 0x00007632043c7816 */ /* 0x010fc6000000003c */
[----:B0-----:R-:W2:Y:S04]  /*619d0*/  LDL.LU R11, [R1+0xa4] ;  /* 0x0000a400010b7983 */ /* 0x001ea80000300800 */
        /* <DEDUP_REMOVED lines=55> */
[----:B------:R-:W-:Y:S01]  /*61d50*/  ULDC UR12, c[0x0][0x228] ;  /* 0x00008a00000c7ab9 */ /* 0x000fe20000000800 */
[----:B------:R-:W-:Y:S01]  /*61d60*/  ISETP.LT.AND P3, PT, R35, UR4, !P2 ;  /* 0x0000000423007c0c */ /* 0x000fe2000d761270 */
[----:B------:R-:W-:Y:S01]  /*61d70*/  ULDC UR4, c[0x0][0x22c] ;  /* 0x00008b0000047ab9 */ /* 0x000fe20000000800 */
[----:B------:R-:W-:Y:S01]  /*61d80*/  ISETP.LT.AND P4, PT, R39, UR10, !P2 ;  /* 0x0000000a27007c0c */ /* 0x000fe2000d781270 */
[----:B------:R-:W-:Y:S01]  /*61d90*/  ULDC UR8, c[0x0][0x228] ;  /* 0x00008a0000087ab9 */ /* 0x000fe20000000800 */
[----:B------:R-:W-:-:S03]  /*61da0*/  ULDC UR10, c[0x0][0x228] ;  /* 0x00008a00000a7ab9 */ /* 0x000fc60000000800 */
[----:B------:R0:W-:Y:S01]  /*61db0*/  @P6 STG.E.U16 desc[UR6][R52.64], R60 ;  /* 0x0000003c34006986 */ /* 0x0001e2000c101506 */
[----:B------:R-:W-:Y:S01]  /*61dc0*/  ISETP.LT.AND P6, PT, R43, UR12, !P2 ;  /* 0x0000000c2b007c0c */ /* 0x000fe2000d7c1270 */
[----:B------:R-:W-:Y:S01]  /*61dd0*/  ULDC UR12, c[0x0][0x228] ;  /* 0x00008a00000c7ab9 */ /* 0x000fe20000000800 */
[----:B0-----:R-:W-:Y:S02]  /*61de0*/  VIADD R52, R50, UR20 ;  /* 0x0000001432347c36 */ /* 0x001fe40008000000 */
[----:B------:R-:W-:Y:S02]  /*61df0*/  VIADD R53, R42, 0xe ;  /* 0x0000000e2a357836 */ /* 0x000fe40000000000 */
[----:B------:R-:W-:-:S03]  /*61e00*/  IMAD.WIDE R58, R52, 0x2, R2 ;  /* 0x00000002343a7825 */ /* 0x000fc600078e0202 */
[----:B------:R-:W-:Y:S01]  /*61e10*/  ISETP.GE.AND P2, PT, R53, UR4, PT ;  /* 0x0000000435007c0c */ /* 0x000fe2000bf46270 */
[----:B------:R-:W-:Y:S01]  /*61e20*/  IMAD.WIDE R56, R52, 0x2, R44 ;  /* 0x0000000234387825 */ /* 0x000fe200078e022c */
[----:B------:R-:W-:-:S03]  /*61e30*/  ULDC UR4, c[0x0][0x228] ;  /* 0x00008a0000047ab9 */ /* 0x000fc60000000800 */
[----:B------:R-:W-:-:S04]  /*61e40*/  IMAD.WIDE R54, R52, 0x2, R46 ;  /* 0x0000000234367825 */ /* 0x000fc800078e022e */
[----:B------:R-:W-:Y:S01]  /*61e50*/  IMAD.WIDE R50, R52, 0x2, R48 ;  /* 0x0000000234327825 */ /* 0x000fe200078e0230 */
[----:B---3--:R-:W-:Y:S01]  /*61e60*/  PRMT R61, R7, 0x7632, R61 ;  /* 0x00007632073d7816 */ /* 0x008fe2000000003d */
[----:B------:R0:W-:Y:S01]  /*61e70*/  @P3 STG.E.U16 desc[UR6][R58.64], R7 ;  /* 0x000000073a003986 */ /* 0x0001e2000c101506 */
[----:B------:R-:W-:Y:S01]  /*61e80*/  ISETP.LT.AND P3, PT, R35, UR4, !P0 ;  /* 0x0000000423007c0c */ /* 0x000fe2000c761270 */
[----:B------:R-:W-:Y:S02]  /*61e90*/  ULDC UR4, c[0x0][0x22c] ;  /* 0x00008b0000047ab9 */ /* 0x000fe40000000800 */
[----:B------:R-:W-:Y:S01]  /*61ea0*/  @P5 STG.E.U16 desc[UR6][R56.64], R61 ;  /* 0x0000003d38005986 */ /* 0x000fe2000c101506 */
[----:B------:R-:W-:Y:S01]  /*61eb0*/  ISETP.LT.AND P5, PT, R6, UR8, !P0 ;  /* 0x0000000806007c0c */ /* 0x000fe2000c7a1270 */
[----:B------:R-:W-:Y:S02]  /*61ec0*/  ULDC UR8, c[0x0][0x228] ;  /* 0x00008a0000087ab9 */ /* 0x000fe40000000800 */
[----:B0-----:R-:W3:Y:S04]  /*61ed0*/  LDL.LU R7, [R1+0xcc] ;  /* 0x0000cc0001077983 */ /* 0x001ee80000300800 */
[----:B------:R0:W-:Y:S01]  /*61ee0*/  @P4 STG.E.U16 desc[UR6][R54.64], R5 ;  /* 0x0000000536004986 */ /* 0x0001e2000c101506 */
[----:B------:R-:W-:-:S02]  /*61ef0*/  PRMT R60, R5, 0x7632, R60 ;  /* 0x00007632053c7816 */ /* 0x000fc4000000003c */
[----:B------:R-:W-:Y:S01]  /*61f00*/  ISETP.LT.AND P4, PT, R39, UR10, !P0 ;  /* 0x0000000a27007c0c */ /* 0x000fe2000c781270 */
[----:B------:R-:W-:Y:S01]  /*61f10*/  ULDC UR10, c[0x0][0x228] ;  /* 0x00008a00000a7ab9 */ /* 0x000fe20000000800 */
[----:B0-----:R-:W-:Y:S01]  /*61f20*/  VIADD R54, R52, UR20 ;  /* 0x0000001434367c36 */ /* 0x001fe20008000000 */
[----:B------:R-:W3:Y:S03]  /*61f30*/  LDL.LU R5, [R1+0xbc] ;  /* 0x0000bc0001057983 */ /* 0x000ee60000300800 */
[C---:B------:R-:W-:Y:S01]  /*61f40*/  IMAD.WIDE R58, R54.reuse, 0x2, R2 ;  /* 0x00000002363a7825 */ /* 0x040fe200078e0202 */
[----:B------:R-:W-:Y:S01]  /*61f50*/  @P6 STG.E.U16 desc[UR6][R50.64], R60 ;  /* 0x0000003c32006986 */ /* 0x000fe2000c101506 */
[----:B--2---:R-:W-:Y:S02]  /*61f60*/  PRMT R61, R11, 0x7632, R61 ;  /* 0x000076320b3d7816 */ /* 0x004fe4000000003d */
[C---:B------:R-:W-:Y:S01]  /*61f70*/  IMAD.WIDE R56, R54.reuse, 0x2, R44 ;  /* 0x0000000236387825 */ /* 0x040fe200078e022c */
[----:B------:R0:W-:Y:S03]  /*61f80*/  @P3 STG.E.U16 desc[UR6][R58.64], R11 ;  /* 0x0000000b3a003986 */ /* 0x0001e6000c101506 */
[----:B------:R-:W-:Y:S01]  /*61f90*/  IMAD.WIDE R52, R54, 0x2, R46 ;  /* 0x0000000236347825 */ /* 0x000fe200078e022e */
[----:B------:R-:W-:Y:S04]  /*61fa0*/  @P5 STG.E.U16 desc[UR6][R56.64], R61 ;  /* 0x0000003d38005986 */ /* 0x000fe8000c101506 */
[----:B0-----:R-:W2:Y:S01]  /*61fb0*/  LDL.LU R11, [R1+0xac] ;  /* 0x0000ac00010b7983 */ /* 0x001ea20000300800 */
[----:B----4-:R-:W-:-:S03]  /*61fc0*/  PRMT R60, R4, 0x7632, R60 ;  /* 0x00007632043c7816 */ /* 0x010fc6000000003c */
[----:B------:R0:W-:Y:S04]  /*61fd0*/  @P4 STG.E.U16 desc[UR6][R52.64], R4 ;  /* 0x0000000434004986 */ /* 0x0001e8000c101506 */
[----:B0-----:R-:W4:Y:S01]  /*61fe0*/  LDL.LU R4, [R1+0x9c] ;  /* 0x00009c0001047983 */ /* 0x001f220000300800 */
[----:B------:R-:W-:Y:S01]  /*61ff0*/  VIADD R55, R42, 0xf ;  /* 0x0000000f2a377836 */ /* 0x000fe20000000000 */
[----:B------:R-:W-:Y:S01]  /*62000*/  ISETP.LT.AND P6, PT, R43, UR12, !P0 ;  /* 0x0000000c2b007c0c */ /* 0x000fe2000c7c1270 */
[----:B------:R-:W-:Y:S01]  /*62010*/  IMAD.WIDE R50, R54, 0x2, R48 ;  /* 0x0000000236327825 */ /* 0x000fe200078e0230 */
[----:B------:R-:W-:Y:S01]  /*62020*/  ISETP.LT.AND P5, PT, R6, UR8, !P2 ;  /* 0x0000000806007c0c */ /* 0x000fe2000d7a1270 */
[----:B------:R-:W-:Y:S01]  /*62030*/  ULDC UR12, c[0x0][0x228] ;  /* 0x00008a00000c7ab9 */ /* 0x000fe20000000800 */
[----:B------:R-:W-:Y:S01]  /*62040*/  ISETP.GE.AND P0, PT, R55, UR4, PT ;  /* 0x0000000437007c0c */ /* 0x000fe2000bf06270 */
[----:B------:R-:W-:Y:S01]  /*62050*/  ULDC UR4, c[0x0][0x228] ;  /* 0x00008a0000047ab9 */ /* 0x000fe20000000800 */
[----:B------:R-:W-:Y:S01]  /*62060*/  VIADD R56, R54, UR20 ;  /* 0x0000001436387c36 */ /* 0x000fe20008000000 */
[----:B------:R-:W-:Y:S01]  /*62070*/  ISETP.LT.AND P3, PT, R35, UR4, !P2 ;  /* 0x0000000423007c0c */ /* 0x000fe2000d761270 */
[----:B------:R-:W-:Y:S01]  /*62080*/  VIADD R57, R42, 0x10 ;  /* 0x000000102a397836 */ /* 0x000fe20000000000 */
[----:B------:R-:W-:Y:S01]  /*62090*/  ISETP.LT.AND P4, PT, R39, UR10, !P2 ;  /* 0x0000000a27007c0c */ /* 0x000fe2000d781270 */
[C---:B------:R-:W-:Y:S01]  /*620a0*/  IMAD.WIDE R58, R56.reuse, 0x2, R2 ;  /* 0x00000002383a7825 */ /* 0x040fe200078e0202 */
[----:B------:R-:W-:Y:S01]  /*620b0*/  ULDC UR4, c[0x0][0x22c] ;  /* 0x00008b0000047ab9 */ /* 0x000fe20000000800 */
        /* <DEDUP_REMOVED lines=8> */
[----:B------:R-:W-:-:S03]  /*62140*/  ULDC UR12, c[0x0][0x228] ;  /* 0x00008a00000c7ab9 */ /* 0x000fc60000000800 */
[----:B0-----:R-:W-:Y:S01]  /*62150*/  IMAD.WIDE R50, R56, 0x2, R48 ;  /* 0x0000000238327825 */ /* 0x001fe200078e0230 */
[----:B---3--:R-:W-:Y:S01]  /*62160*/  PRMT R61, R7, 0x7632, R61 ;  /* 0x00007632073d7816 */ /* 0x008fe2000000003d */
[----:B------:R0:W-:Y:S01]  /*62170*/  @P3 STG.E.U16 desc[UR6][R58.64], R7 ;  /* 0x000000073a003986 */ /* 0x0001e2000c101506 */
[----:B------:R-:W-:Y:S01]  /*62180*/  ISETP.LT.AND P3, PT, R35, UR4, !P0 ;  /* 0x0000000423007c0c */ /* 0x000fe2000c761270 */
[----:B------:R-:W-:Y:S02]  /*62190*/  ULDC UR4, c[0x0][0x22c] ;  /* 0x00008b0000047ab9 */ /* 0x000fe40000000800 */
[----:B------:R-:W-:Y:S01]  /*621a0*/  @P5 STG.E.U16 desc[UR6][R54.64], R61 ;  /* 0x0000003d36005986 */ /* 0x000fe2000c101506 */
[----:B------:R-:W-:Y:S01]  /*621b0*/  ISETP.LT.AND P5, PT, R6, UR8, !P0 ;  /* 0x0000000806007c0c */ /* 0x000fe2000c7a1270 */
[----:B------:R-:W-:Y:S02]  /*621c0*/  ULDC UR8, c[0x0][0x228] ;  /* 0x00008a0000087ab9 */ /* 0x000fe40000000800 */
[----:B0-----:R-:W3:Y:S01]  /*621d0*/  LDL.LU R7, [R1+0x80] ;  /* 0x0000800001077983 */ /* 0x001ee20000300800 */
[----:B------:R-:W-:Y:S01]  /*621e0*/  VIADD R58, R56, UR20 ;  /* 0x00000014383a7c36 */ /* 0x000fe20008000000 */
[----:B------:R-:W-:-:S02]  /*621f0*/  PRMT R60, R5, 0x7632, R60 ;  /* 0x00007632053c7816 */ /* 0x000fc4000000003c */
[----:B------:R0:W-:Y:S01]  /*62200*/  @P4 STG.E.U16 desc[UR6][R52.64], R5 ;  /* 0x0000000534004986 */ /* 0x0001e2000c101506 */
[----:B------:R-:W-:Y:S01]  /*62210*/  ISETP.LT.AND P4, PT, R39, UR10, !P0 ;  /* 0x0000000a27007c0c */ /* 0x000fe2000c781270 */
[C---:B------:R-:W-:Y:S01]  /*62220*/  IMAD.WIDE R56, R58.reuse, 0x2, R2 ;  /* 0x000000023a387825 */ /* 0x040fe200078e0202 */
[----:B------:R-:W-:Y:S01]  /*62230*/  ULDC UR10, c[0x0][0x228] ;  /* 0x00008a00000a7ab9 */ /* 0x000fe20000000800 */
[----:B------:R1:W-:Y:S04]  /*62240*/  @P6 STG.E.U16 desc[UR6][R50.64], R60 ;  /* 0x0000003c32006986 */ /* 0x0003e8000c101506 */
[----:B0-----:R-:W3:Y:S01]  /*62250*/  LDL.LU R5, [R1+0x70] ;  /* 0x0000700001057983 */ /* 0x001ee20000300800 */
[----:B------:R-:W-:-:S04]  /*62260*/  IMAD.WIDE R52, R58, 0x2, R46 ;  /* 0x000000023a347825 */ /* 0x000fc800078e022e */
[----:B-1----:R-:W-:Y:S01]  /*62270*/  IMAD.WIDE R50, R58, 0x2, R44 ;  /* 0x000000023a327825 */ /* 0x002fe200078e022c */
[----:B--2---:R-:W-:Y:S01]  /*62280*/  PRMT R61, R11, 0x7632, R61 ;  /* 0x000076320b3d7816 */ /* 0x004fe2000000003d */
[----:B------:R0:W-:Y:S04]  /*62290*/  @P3 STG.E.U16 desc[UR6][R56.64], R11 ;  /* 0x0000000b38003986 */ /* 0x0001e8000c101506 */
        /* <DEDUP_REMOVED lines=72> */
[----:B------:R-:W-:Y:S01]  /*62720*/  ULDC UR4, c[0x0][0x228] ;  /* 0x00008a0000047ab9 */ /* 0x000fe20000000800 */
[----:B------:R-:W-:-:S04]  /*62730*/  IMAD.WIDE R52, R58, 0x2, R44 ;  /* 0x000000023a347825 */ /* 0x000fc800078e022c */
[----:B------:R-:W-:-:S04]  /*62740*/  IMAD.WIDE R54, R58, 0x2, R46 ;  /* 0x000000023a367825 */ /* 0x000fc800078e022e */
[----:B------:R-:W-:-:S04]  /*62750*/  IMAD.WIDE R56, R58, 0x2, R48 ;  /* 0x000000023a387825 */ /* 0x000fc800078e0230 */
        /* <DEDUP_REMOVED lines=32> */
[----:B------:R-:W-:Y:S01]  /*62960*/  ISETP.LT.AND P3, PT, R35, UR4, !P2 ;  /* 0x0000000423007c0c */ /* 0x000fe2000d761270 */
[----:B------:R-:W-:Y:S01]  /*62970*/  VIADD R59, R42, 0x16 ;  /* 0x000000162a3b7836 */ /* 0x000fe20000000000 */
[----:B------:R-:W-:Y:S01]  /*62980*/  ISETP.LT.AND P4, PT, R39, UR10, !P2 ;  /* 0x0000000a27007c0c */ /* 0x000fe2000d781270 */
[----:B------:R-:W-:Y:S01]  /*62990*/  ULDC UR12, c[0x0][0x228] ;  /* 0x00008a00000c7ab9 */ /* 0x000fe20000000800 */
        /* <DEDUP_REMOVED lines=186> */
[----:B------:R-:W-:-:S02]  /*63540*/  ISETP.LT.AND P5, PT, R6, UR8, !P2 ;  /* 0x0000000806007c0c */ /* 0x000fc4000d7a1270 */
[----:B------:R-:W-:Y:S01]  /*63550*/  ISETP.LT.AND P4, PT, R39, UR10, !P2 ;  /* 0x0000000a27007c0c */ /* 0x000fe2000d781270 */
[----:B------:R-:W-:Y:S01]  /*63560*/  VIADD R58, R58, UR20 ;  /* 0x000000143a3a7c36 */ /* 0x000fe20008000000 */
        /* <DEDUP_REMOVED lines=20> */
[----:B------:R1:W-:Y:S01]  /*636b0*/  @P5 STG.E.U16 desc[UR6][R52.64], R61 ;  /* 0x0000003d34005986 */ /* 0x0003e2000c101506 */
[----:B------:R-:W-:-:S03]  /*636c0*/  ISETP.LT.AND P5, PT, R6, UR8, !P0 ;  /* 0x0000000806007c0c */ /* 0x000fc6000c7a1270 */
[----:B0-----:R-:W3:Y:S01]  /*636d0*/  LDL.LU R7, [R1+0x4c] ;  /* 0x00004c0001077983 */ /* 0x001ee20000300800 */
[----:B------:R-:W-:Y:S01]  /*636e0*/  IMAD.WIDE R50, R58, 0x2, R2 ;  /* 0x000000023a327825 */ /* 0x000fe200078e0202 */
[----:B------:R-:W-:Y:S01]  /*636f0*/  ULDC UR4, c[0x0][0x22c] ;  /* 0x00008b0000047ab9 */ /* 0x000fe20000000800 */
[----:B------:R-:W-:Y:S01]  /*63700*/  ULDC UR8, c[0x0][0x228] ;  /* 0x00008a0000087ab9 */ /* 0x000fe20000000800 */
[----:B------:R0:W-:Y:S01]  /*63710*/  @P4 STG.E.U16 desc[UR6][R54.64], R5 ;  /* 0x0000000536004986 */ /* 0x0001e2000c101506 */
[----:B------:R-:W-:Y:S01]  /*63720*/  ISETP.LT.AND P4, PT, R39, UR10, !P0 ;  /* 0x0000000a27007c0c */ /* 0x000fe2000c781270 */
[----:B------:R-:W-:Y:S01]  /*63730*/  VIADD R59, R42, 0x1f ;  /* 0x0000001f2a3b7836 */ /* 0x000fe20000000000 */
[----:B------:R-:W-:Y:S01]  /*63740*/  ULDC UR10, c[0x0][0x228] ;  /* 0x00008a00000a7ab9 */ /* 0x000fe20000000800 */
[C---:B-1----:R-:W-:Y:S01]  /*63750*/  IMAD.WIDE R52, R58.reuse, 0x2, R44 ;  /* 0x000000023a347825 */ /* 0x042fe200078e022c */
[----:B--2---:R-:W-:Y:S01]  /*63760*/  PRMT R61, R11, 0x7632, R61 ;  /* 0x000076320b3d7816 */ /* 0x004fe2000000003d */
[----:B------:R4:W-:Y:S04]  /*63770*/  @P6 STG.E.U16 desc[UR6][R56.64], R60 ;  /* 0x0000003c38006986 */ /* 0x0009e8000c101506 */
[----:B0-----:R-:W2:Y:S01]  /*63780*/  LDL.LU R5, [R1+0x3c] ;  /* 0x00003c0001057983 */ /* 0x001ea20000300800 */
[----:B------:R-:W-:-:S03]  /*63790*/  IMAD.WIDE R54, R58, 0x2, R46 ;  /* 0x000000023a367825 */ /* 0x000fc600078e022e */
[----:B------:R-:W-:Y:S04]  /*637a0*/  @P3 STG.E.U16 desc[UR6][R50.64], R11 ;  /* 0x0000000b32003986 */ /* 0x000fe8000c101506 */
[----:B------:R-:W-:Y:S01]  /*637b0*/  @P5 STG.E.U16 desc[UR6][R52.64], R61 ;  /* 0x0000003d34005986 */ /* 0x000fe2000c101506 */
[----:B----4-:R-:W-:-:S03]  /*637c0*/  PRMT R60, R4, 0x7632, R60 ;  /* 0x00007632043c7816 */ /* 0x010fc6000000003c */
[----:B------:R0:W-:Y:S04]  /*637d0*/  @P4 STG.E.U16 desc[UR6][R54.64], R4 ;  /* 0x0000000436004986 */ /* 0x0001e8000c101506 */
[----:B0-----:R-:W4:Y:S04]  /*637e0*/  LDL.LU R4, [R1+0x2c] ;  /* 0x00002c0001047983 */ /* 0x001f280000300800 */
[----:B------:R-:W4:Y:S01]  /*637f0*/  LDL.LU R11, [R1+0x1c] ;  /* 0x00001c00010b7983 */ /* 0x000f220000300800 */
        /* <DEDUP_REMOVED lines=26> */
[----:B--2---:R-:W-:Y:S01]  /*639a0*/  PRMT R60, R5, 0x7632, R60 ;  /* 0x00007632053c7816 */ /* 0x004fe2000000003c */
[----:B------:R-:W-:Y:S01]  /*639b0*/  @P5 STG.E.U16 desc[UR6][R52.64], R61 ;  /* 0x0000003d34005986 */ /* 0x000fe2000c101506 */
[----:B------:R-:W-:Y:S01]  /*639c0*/  ISETP.LT.AND P5, PT, R6, UR8, !P0 ;  /* 0x0000000806007c0c */ /* 0x000fe2000c7a1270 */
[----:B0-----:R-:W-:Y:S01]  /*639d0*/  IMAD.WIDE R50, R58, 0x2, R2 ;  /* 0x000000023a327825 */ /* 0x001fe200078e0202 */
[----:B------:R-:W-:Y:S01]  /*639e0*/  ULDC UR4, c[0x0][0x22c] ;  /* 0x00008b0000047ab9 */ /* 0x000fe20000000800 */
[----:B------:R0:W-:Y:S01]  /*639f0*/  @P4 STG.E.U16 desc[UR6][R54.64], R5 ;  /* 0x0000000536004986 */ /* 0x0001e2000c101506 */
[----:B------:R-:W-:Y:S01]  /*63a00*/  ISETP.LT.AND P4, PT, R39, UR10, !P0 ;  /* 0x0000000a27007c0c */ /* 0x000fe2000c781270 */
[----:B------:R-:W-:Y:S01]  /*63a10*/  VIADD R59, R42, 0x21 ;  /* 0x000000212a3b7836 */ /* 0x000fe20000000000 */
[----:B------:R-:W-:Y:S01]  /*63a20*/  ULDC UR8, c[0x0][0x228] ;  /* 0x00008a0000087ab9 */ /* 0x000fe20000000800 */
[----:B0-----:R-:W2:Y:S01]  /*63a30*/  LDL.LU R5, [R1+0x130] ;  /* 0x0001300001057983 */ /* 0x001ea20000300800 */
[----:B------:R-:W-:Y:S01]  /*63a40*/  IMAD.WIDE R52, R58, 0x2, R44 ;  /* 0x000000023a347825 */ /* 0x000fe200078e022c */
[----:B------:R-:W-:-:S03]  /*63a50*/  ULDC UR10, c[0x0][0x228] ;  /* 0x00008a00000a7ab9 */ /* 0x000fc60000000800 */
[----:B------:R-:W-:Y:S01]  /*63a60*/  IMAD.WIDE R54, R58, 0x2, R46 ;  /* 0x000000023a367825 */ /* 0x000fe200078e022e */
[----:B----4-:R-:W-:Y:S01]  /*63a70*/  PRMT R61, R4, 0x7632, R61 ;  /* 0x00007632043d7816 */ /* 0x010fe2000000003d */
[----:B------:R0:W-:Y:S04]  /*63a80*/  @P6 STG.E.U16 desc[UR6][R56.64], R60 ;  /* 0x0000003c38006986 */ /* 0x0001e8000c101506 */
[----:B------:R1:W-:Y:S04]  /*63a90*/  @P3 STG.E.U16 desc[UR6][R50.64], R4 ;  /* 0x0000000432003986 */ /* 0x0003e8000c101506 */
[----:B------:R-:W3:Y:S04]  /*63aa0*/  LDL.LU R7, [R1+0x120] ;  /* 0x0001200001077983 */ /* 0x000ee80000300800 */
[----:B------:R-:W-:Y:S01]  /*63ab0*/  @P5 STG.E.U16 desc[UR6][R52.64], R61 ;  /* 0x0000003d34005986 */ /* 0x000fe2000c101506 */
[----:B0-----:R-:W-:-:S03]  /*63ac0*/  PRMT R60, R11, 0x7632, R60 ;  /* 0x000076320b3c7816 */ /* 0x001fc6000000003c */
[----:B-1----:R-:W4:Y:S04]  /*63ad0*/  LDL.LU R4, [R1+0x238c] ;  /* 0x00238c0001047983 */ /* 0x002f280000300800 */
[----:B------:R0:W-:Y:S04]  /*63ae0*/  @P4 STG.E.U16 desc[UR6][R54.64], R11 ;  /* 0x0000000b36004986 */ /* 0x0001e8000c101506 */
[----:B0-----:R-:W4:Y:S01]  /*63af0*/  LDL.LU R11, [R1] ;  /* 0x00000000010b7983 */ /* 0x001f220000300800 */
        /* <DEDUP_REMOVED lines=8> */
[----:B------:R-:W-:Y:S01]  /*63b80*/  ULDC UR12, c[0x0][0x228] ;  /* 0x00008a00000c7ab9 */ /* 0x000fe20000000800 */
[C---:B------:R-:W-:Y:S01]  /*63b90*/  IMAD.WIDE R50, R58.reuse, 0x2, R2 ;  /* 0x000000023a327825 */ /* 0x040fe200078e0202 */
[----:B------:R-:W-:Y:S01]  /*63ba0*/  ULDC UR4, c[0x0][0x22c] ;  /* 0x00008b0000047ab9 */ /* 0x000fe20000000800 */
[----:B------:R-:W-:Y:S01]  /*63bb0*/  ISETP.LT.AND P4, PT, R39, UR10, !P2 ;  /* 0x0000000a27007c0c */ /* 0x000fe2000d781270 */
[----:B------:R-:W-:Y:S01]  /*63bc0*/  ULDC UR8, c[0x0][0x228] ;  /* 0x00008a0000087ab9 */ /* 0x000fe20000000800 */
[----:B------:R0:W-:Y:S01]  /*63bd0*/  @P6 STG.E.U16 desc[UR6][R56.64], R60 ;  /* 0x0000003c38006986 */ /* 0x0001e2000c101506 */
[C---:B------:R-:W-:Y:S01]  /*63be0*/  IMAD.WIDE R52, R58.reuse, 0x2, R44 ;  /* 0x000000023a347825 */ /* 0x040fe200078e022c */
[----:B------:R-:W-:Y:S01]  /*63bf0*/  ISETP.LT.AND P6, PT, R43, UR12, !P2 ;  /* 0x0000000c2b007c0c */ /* 0x000fe2000d7c1270 */
[----:B------:R-:W-:Y:S01]  /*63c00*/  ULDC UR10, c[0x0][0x228] ;  /* 0x00008a00000a7ab9 */ /* 0x000fe20000000800 */
[----:B------:R-:W-:Y:S01]  /*63c10*/  ISETP.GE.AND P2, PT, R59, UR4, PT ;  /* 0x000000043b007c0c */ /* 0x000fe2000bf46270 */
[----:B------:R-:W-:Y:S01]  /*63c20*/  ULDC UR4, c[0x0][0x228] ;  /* 0x00008a0000047ab9 */ /* 0x000fe20000000800 */
[----:B------:R-:W-:Y:S01]  /*63c30*/  IMAD.WIDE R54, R58, 0x2, R46 ;  /* 0x000000023a367825 */ /* 0x000fe200078e022e */
[----:B------:R-:W-:-:S03]  /*63c40*/  ULDC UR12, c[0x0][0x228] ;  /* 0x00008a00000c7ab9 */ /* 0x000fc60000000800 */
[----:B0-----:R-:W-:-:S04]  /*63c50*/  IMAD.WIDE R56, R58, 0x2, R48 ;  /* 0x000000023a387825 */ /* 0x001fc800078e0230 */
[----:B------:R-:W-:Y:S01]  /*63c60*/  VIADD R58, R58, UR20 ;  /* 0x000000143a3a7c36 */ /* 0x000fe20008000000 */
[----:B--2---:R-:W-:Y:S01]  /*63c70*/  PRMT R61, R5, 0x7632, R61 ;  /* 0x00007632053d7816 */ /* 0x004fe2000000003d */
[----:B------:R0:W-:Y:S01]  /*63c80*/  @P3 STG.E.U16 desc[UR6][R50.64], R5 ;  /* 0x0000000532003986 */ /* 0x0001e2000c101506 */
[----:B------:R-:W-:Y:S02]  /*63c90*/  ISETP.LT.AND P3, PT, R35, UR4, !P0 ;  /* 0x0000000423007c0c */ /* 0x000fe4000c761270 */
[----:B---3--:R-:W-:Y:S01]  /*63ca0*/  PRMT R60, R7, 0x7632, R60 ;  /* 0x00007632073c7816 */ /* 0x008fe2000000003c */
[----:B------:R1:W-:Y:S01]  /*63cb0*/  @P5 STG.E.U16 desc[UR6][R52.64], R61 ;  /* 0x0000003d34005986 */ /* 0x0003e2000c101506 */
[----:B------:R-:W-:Y:S01]  /*63cc0*/  ISETP.LT.AND P5, PT, R6, UR8, !P0 ;  /* 0x0000000806007c0c */ /* 0x000fe2000c7a1270 */
[----:B0-----:R-:W-:Y:S01]  /*63cd0*/  IMAD.WIDE R50, R58, 0x2, R2 ;  /* 0x000000023a327825 */ /* 0x001fe200078e0202 */
[----:B------:R-:W-:Y:S01]  /*63ce0*/  ULDC UR4, c[0x0][0x22c] ;  /* 0x00008b0000047ab9 */ /* 0x000fe20000000800 */
[----:B------:R-:W2:Y:S01]  /*63cf0*/  LDL.LU R5, [R1+0x2388] ;  /* 0x0023880001057983 */ /* 0x000ea20000300800 */
[----:B------:R-:W-:-:S03]  /*63d00*/  ULDC UR8, c[0x0][0x228] ;  /* 0x00008a0000087ab9 */ /* 0x000fc60000000800 */
[----:B------:R0:W-:Y:S01]  /*63d10*/  @P4 STG.E.U16 desc[UR6][R54.64], R7 ;  /* 0x0000000736004986 */ /* 0x0001e2000c101506 */
[----:B-1----:R-:W-:-:S03]  /*63d20*/  IMAD.WIDE R52, R58, 0x2, R44 ;  /* 0x000000023a347825 */ /* 0x002fc600078e022c */
[----:B------:R-:W-:Y:S04]  /*63d30*/  @P6 STG.E.U16 desc[UR6][R56.64], R60 ;  /* 0x0000003c38006986 */ /* 0x000fe8000c101506 */
[----:B------:R-:W3:Y:S04]  /*63d40*/  LDL.LU R6, [R1+0x134] ;  /* 0x0001340001067983 */ /* 0x000ee80000300800 */
[----:B0-----:R-:W2:Y:S01]  /*63d50*/  LDL.LU R7, [R1+0x124] ;  /* 0x0001240001077983 */ /* 0x001ea20000300800 */
[----:B----4-:R-:W-:-:S03]  /*63d60*/  PRMT R61, R11, 0x7632, R61 ;  /* 0x000076320b3d7816 */ /* 0x010fc6000000003d */
[----:B------:R0:W-:Y:S04]  /*63d70*/  @P3 STG.E.U16 desc[UR6][R50.64], R11 ;  /* 0x0000000b32003986 */ /* 0x0001e8000c101506 */
[----:B------:R1:W-:Y:S04]  /*63d80*/  @P5 STG.E.U16 desc[UR6][R52.64], R61 ;  /* 0x0000003d34005986 */ /* 0x0003e8000c101506 */
[----:B0-----:R-:W4:Y:S04]  /*63d90*/  LDL.LU R11, [R1+0x4] ;  /* 0x00000400010b7983 */ /* 0x001f280000300800 */
[----:B-1----:R-:W4:Y:S01]  /*63da0*/  LDL.LU R61, [R1+0xb70] ;  /* 0x000b7000013d7983 */ /* 0x002f220000300800 */
[----:B------:R-:W-:Y:S01]  /*63db0*/  ISETP.LT.AND P4, PT, R39, UR10, !P0 ;  /* 0x0000000a27007c0c */ /* 0x000fe2000c781270 */
[----:B------:R-:W-:Y:S01]  /*63dc0*/  VIADD R59, R42, 0x23 ;  /* 0x000000232a3b7836 */ /* 0x000fe20000000000 */
[----:B------:R-:W-:Y:S01]  /*63dd0*/  ISETP.LT.AND P6, PT, R43, UR12, !P0 ;  /* 0x0000000c2b007c0c */ /* 0x000fe2000c7c1270 */
[----:B------:R-:W-:Y:S01]  /*63de0*/  IMAD.WIDE R54, R58, 0x2, R46 ;  /* 0x000000023a367825 */ /* 0x000fe200078e022e */
[----:B------:R-:W-:Y:S01]  /*63df0*/  PRMT R60, R4, 0x7632, R60 ;  /* 0x00007632043c7816 */ /* 0x000fe2000000003c */
[----:B------:R-:W-:Y:S01]  /*63e00*/  ULDC UR10, c[0x0][0x228] ;  /* 0x00008a00000a7ab9 */ /* 0x000fe20000000800 */
[----:B------:R-:W-:Y:S01]  /*63e10*/  ISETP.GE.AND P0, PT, R59, UR4, PT ;  /* 0x000000043b007c0c */ /* 0x000fe2000bf06270 */
[----:B------:R-:W-:Y:S01]  /*63e20*/  ULDC UR4, c[0x0][0x228] ;  /* 0x00008a0000047ab9 */ /* 0x000fe20000000800 */
[----:B------:R-:W-:Y:S01]  /*63e30*/  IMAD.WIDE R56, R58, 0x2, R48 ;  /* 0x000000023a387825 */ /* 0x000fe200078e0230 */
[----:B------:R-:W-:Y:S01]  /*63e40*/  ISETP.LT.AND P3, PT, R35, UR4, !P2 ;  /* 0x0000000423007c0c */ /* 0x000fe2000d761270 */
[----:B------:R-:W-:Y:S01]  /*63e50*/  ULDC UR12, c[0x0][0x228] ;  /* 0x00008a00000c7ab9 */ /* 0x000fe20000000800 */
[----:B------:R-:W-:-:S02]  /*63e60*/  ULDC UR4, c[0x0][0x22c] ;  /* 0x00008b0000047ab9 */ /* 0x000fc40000000800 */
[----:B------:R0:W-:Y:S01]  /*63e70*/  @P4 STG.E.U16 desc[UR6][R54.64], R4 ;  /* 0x0000000436004986 */ /* 0x0001e2000c101506 */
[----:B------:R-:W-:Y:S01]  /*63e80*/  ISETP.LT.AND P4, PT, R39, UR10, !P2 ;  /* 0x0000000a27007c0c */ /* 0x000fe2000d781270 */
[----:B------:R-:W-:Y:S02]  /*63e90*/  ULDC UR10, c[0x0][0x228] ;  /* 0x00008a00000a7ab9 */ /* 0x000fe40000000800 */
[----:B------:R1:W-:Y:S01]  /*63ea0*/  @P6 STG.E.U16 desc[UR6][R56.64], R60 ;  /* 0x0000003c38006986 */ /* 0x0003e2000c101506 */
[----:B------:R-:W-:Y:S01]  /*63eb0*/  ISETP.LT.AND P6, PT, R43, UR12, !P2 ;  /* 0x0000000c2b007c0c */ /* 0x000fe2000d7c1270 */
[----:B------:R-:W-:Y:S01]  /*63ec0*/  ULDC UR12, c[0x0][0x228] ;  /* 0x00008a00000c7ab9 */ /* 0x000fe20000000800 */
[----:B0-----:R-:W-:Y:S02]  /*63ed0*/  VIADD R4, R58, UR20 ;  /* 0x000000143a047c36 */ /* 0x001fe40008000000 */
[----:B------:R-:W-:Y:S02]  /*63ee0*/  VIADD R58, R42, 0x24 ;  /* 0x000000242a3a7836 */ /* 0x000fe40000000000 */
[----:B------:R-:W-:-:S04]  /*63ef0*/  IMAD.WIDE R50, R4, 0x2, R2 ;  /* 0x0000000204327825 */ /* 0x000fc800078e0202 */
[----:B------:R-:W-:-:S04]  /*63f00*/  IMAD.WIDE R52, R4, 0x2, R44 ;  /* 0x0000000204347825 */ /* 0x000fc800078e022c */
[----:B------:R-:W-:-:S04]  /*63f10*/  IMAD.WIDE R54, R4, 0x2, R46 ;  /* 0x0000000204367825 */ /* 0x000fc800078e022e */
[----:B-1----:R-:W-:-:S04]  /*63f20*/  IMAD.WIDE R56, R4, 0x2, R48 ;  /* 0x0000000204387825 */ /* 0x002fc800078e0230 */
[----:B------:R-:W-:Y:S01]  /*63f30*/  VIADD R4, R4, UR20 ;  /* 0x0000001404047c36 */ /* 0x000fe20008000000 */
[----:B---3--:R-:W-:Y:S01]  /*63f40*/  PRMT R60, R6, 0x7632, R60 ;  /* 0x00007632063c7816 */ /* 0x008fe2000000003c */
[----:B------:R0:W-:Y:S01]  /*63f50*/  @P3 STG.E.U16 desc[UR6][R50.64], R6 ;  /* 0x0000000632003986 */ /* 0x0001e2000c101506 */
[----:B--2---:R-:W-:Y:S02]  /*63f60*/  PRMT R59, R7, 0x7632, R59 ;  /* 0x00007632073b7816 */ /* 0x004fe4000000003b */
[----:B----4-:R-:W-:Y:S01]  /*63f70*/  ISETP.LT.AND P5, PT, R61, UR8, !P2 ;  /* 0x000000083d007c0c */ /* 0x010fe2000d7a1270 */
[----:B------:R-:W-:Y:S01]  /*63f80*/  ULDC UR8, c[0x0][0x228] ;  /* 0x00008a0000087ab9 */ /* 0x000fe20000000800 */
[----:B------:R-:W-:Y:S01]  /*63f90*/  ISETP.GE.AND P2, PT, R58, UR4, PT ;  /* 0x000000043a007c0c */ /* 0x000fe2000bf46270 */
[----:B------:R-:W-:Y:S01]  /*63fa0*/  ULDC UR4, c[0x0][0x228] ;  /* 0x00008a0000047ab9 */ /* 0x000fe20000000800 */
[----:B0-----:R-:W2:Y:S01]  /*63fb0*/  LDL.LU R6, [R1+0x2384] ;  /* 0x0023840001067983 */ /* 0x001ea20000300800 */
[----:B------:R-:W-:-:S08]  /*63fc0*/  ISETP.LT.AND P3, PT, R35, UR4, !P0 ;  /* 0x0000000423007c0c */ /* 0x000fd0000c761270 */
[----:B------:R0:W-:Y:S01]  /*63fd0*/  @P5 STG.E.U16 desc[UR6][R52.64], R60 ;  /* 0x0000003c34005986 */ /* 0x0001e2000c101506 */
[----:B------:R-:W-:Y:S01]  /*63fe0*/  ISETP.LT.AND P5, PT, R61, UR8, !P0 ;  /* 0x000000083d007c0c */ /* 0x000fe2000c7a1270 */
[----:B------:R-:W-:Y:S01]  /*63ff0*/  IMAD.WIDE R50, R4, 0x2, R2 ;  /* 0x0000000204327825 */ /* 0x000fe200078e0202 */
[----:B------:R-:W-:Y:S01]  /*64000*/  ULDC UR4, c[0x0][0x22c] ;  /* 0x00008b0000047ab9 */ /* 0x000fe20000000800 */
[----:B------:R1:W-:Y:S01]  /*64010*/  @P4 STG.E.U16 desc[UR6][R54.64], R7 ;  /* 0x0000000736004986 */ /* 0x0003e2000c101506 */
[----:B------:R-:W-:-:S03]  /*64020*/  ULDC UR8, c[0x0][0x228] ;  /* 0x00008a0000087ab9 */ /* 0x000fc60000000800 */
[----:B------:R-:W-:Y:S01]  /*64030*/  @P6 STG.E.U16 desc[UR6][R56.64], R59 ;  /* 0x0000003b38006986 */ /* 0x000fe2000c101506 */
[----:B0-----:R-:W-:Y:S01]  /*64040*/  IMAD.WIDE R52, R4, 0x2, R44 ;  /* 0x0000000204347825 */ /* 0x001fe200078e022c */
[----:B------:R-:W-:Y:S02]  /*64050*/  PRMT R60, R11, 0x7632, R60 ;  /* 0x000076320b3c7816 */ /* 0x000fe4000000003c */
[----:B------:R0:W-:Y:S04]  /*64060*/  @P3 STG.E.U16 desc[UR6][R50.64], R11 ;  /* 0x0000000b32003986 */ /* 0x0001e8000c101506 */
[----:B-1----:R-:W3:Y:S04]  /*64070*/  LDL.LU R7, [R1+0x138] ;  /* 0x0001380001077983 */ /* 0x002ee80000300800 */
[----:B------:R1:W-:Y:S04]  /*64080*/  @P5 STG.E.U16 desc[UR6][R52.64], R60 ;  /* 0x0000003c34005986 */ /* 0x0003e8000c101506 */
[----:B0-----:R-:W4:Y:S04]  /*64090*/  LDL.LU R11, [R1+0x8] ;  /* 0x00000800010b7983 */ /* 0x001f280000300800 */
[----:B-1----:R-:W2:Y:S01]  /*640a0*/  LDL.LU R60, [R1+0x128] ;  /* 0x00012800013c7983 */ /* 0x002ea20000300800 */
[----:B------:R-:W-:Y:S01]  /*640b0*/  ISETP.LT.AND P4, PT, R39, UR10, !P0 ;  /* 0x0000000a27007c0c */ /* 0x000fe2000c781270 */
[----:B------:R-:W-:Y:S01]  /*640c0*/  VIADD R58, R42, 0x25 ;  /* 0x000000252a3a7836 */ /* 0x000fe20000000000 */
[----:B------:R-:W-:Y:S01]  /*640d0*/  ISETP.LT.AND P6, PT, R43, UR12, !P0 ;  /* 0x0000000c2b007c0c */ /* 0x000fe2000c7c1270 */
[----:B------:R-:W-:Y:S01]  /*640e0*/  IMAD.WIDE R54, R4, 0x2, R46 ;  /* 0x0000000204367825 */ /* 0x000fe200078e022e */
[----:B------:R-:W-:Y:S01]  /*640f0*/  PRMT R59, R5, 0x7632, R59 ;  /* 0x00007632053b7816 */ /* 0x000fe2000000003b */
[----:B------:R-:W-:Y:S01]  /*64100*/  ULDC UR10, c[0x0][0x228] ;  /* 0x00008a00000a7ab9 */ /* 0x000fe20000000800 */
[----:B------:R-:W-:Y:S01]  /*64110*/  ISETP.GE.AND P0, PT, R58, UR4, PT ;  /* 0x000000043a007c0c */ /* 0x000fe2000bf06270 */
[----:B------:R-:W-:Y:S01]  /*64120*/  IMAD.WIDE R56, R4, 0x2, R48 ;  /* 0x0000000204387825 */ /* 0x000fe200078e0230 */
[----:B------:R-:W-:Y:S01]  /*64130*/  ULDC UR4, c[0x0][0x228] ;  /* 0x00008a0000047ab9 */ /* 0x000fe20000000800 */
[----:B------:R-:W-:Y:S01]  /*64140*/  ULDC UR12, c[0x0][0x228] ;  /* 0x00008a00000c7ab9 */ /* 0x000fe20000000800 */
[----:B------:R-:W-:-:S02]  /*64150*/  ISETP.LT.AND P3, PT, R35, UR4, !P2 ;  /* 0x0000000423007c0c */ /* 0x000fc4000d761270 */
[----:B------:R-:W-:Y:S01]  /*64160*/  ISETP.LT.AND P5, PT, R61, UR8, !P2 ;  /* 0x000000083d007c0c */ /* 0x000fe2000d7a1270 */
[----:B------:R0:W-:Y:S01]  /*64170*/  @P4 STG.E.U16 desc[UR6][R54.64], R5 ;  /* 0x0000000536004986 */ /* 0x0001e2000c101506 */
[----:B------:R-:W-:Y:S01]  /*64180*/  ISETP.LT.AND P4, PT, R39, UR10, !P2 ;  /* 0x0000000a27007c0c */ /* 0x000fe2000d781270 */
[----:B------:R-:W-:Y:S01]  /*64190*/  VIADD R4, R4, UR20 ;  /* 0x0000001404047c36 */ /* 0x000fe20008000000 */
[----:B------:R-:W-:Y:S01]  /*641a0*/  ULDC UR4, c[0x0][0x22c] ;  /* 0x00008b0000047ab9 */ /* 0x000fe20000000800 */
[----:B------:R1:W-:Y:S01]  /*641b0*/  @P6 STG.E.U16 desc[UR6][R56.64], R59 ;  /* 0x0000003b38006986 */ /* 0x0003e2000c101506 */
[----:B------:R-:W-:Y:S01]  /*641c0*/  ISETP.LT.AND P6, PT, R43, UR12, !P2 ;  /* 0x0000000c2b007c0c */ /* 0x000fe2000d7c1270 */
[----:B------:R-:W-:Y:S01]  /*641d0*/  IMAD.WIDE R50, R4, 0x2, R2 ;  /* 0x0000000204327825 */ /* 0x000fe200078e0202 */
[----:B------:R-:W-:Y:S01]  /*641e0*/  ULDC UR8, c[0x0][0x228] ;  /* 0x00008a0000087ab9 */ /* 0x000fe20000000800 */
[----:B------:R-:W-:Y:S01]  /*641f0*/  ULDC UR10, c[0x0][0x228] ;  /* 0x00008a00000a7ab9 */ /* 0x000fe20000000800 */
[----:B------:R-:W-:Y:S01]  /*64200*/  ULDC UR12, c[0x0][0x228] ;  /* 0x00008a00000c7ab9 */ /* 0x000fe20000000800 */
[----:B0-----:R-:W-:-:S02]  /*64210*/  VIADD R5, R42, 0x26 ;  /* 0x000000262a057836 */ /* 0x001fc40000000000 */
[----:B------:R-:W-:-:S03]  /*64220*/  IMAD.WIDE R52, R4, 0x2, R44 ;  /* 0x0000000204347825 */ /* 0x000fc600078e022c */
[----:B------:R-:W-:Y:S01]  /*64230*/  ISETP.GE.AND P2, PT, R5, UR4, PT ;  /* 0x0000000405007c0c */ /* 0x000fe2000bf46270 */
[----:B------:R-:W-:Y:S01]  /*64240*/  IMAD.WIDE R54, R4, 0x2, R46 ;  /* 0x0000000204367825 */ /* 0x000fe200078e022e */
[----:B------:R-:W-:-:S03]  /*64250*/  ULDC UR4, c[0x0][0x228] ;  /* 0x00008a0000047ab9 */ /* 0x000fc60000000800 */
[----:B-1----:R-:W-:-:S04]  /*64260*/  IMAD.WIDE R56, R4, 0x2, R48 ;  /* 0x0000000204387825 */ /* 0x002fc800078e0230 */
[----:B------:R-:W-:Y:S01]  /*64270*/  VIADD R4, R4, UR20 ;  /* 0x0000001404047c36 */ /* 0x000fe20008000000 */
[----:B---3--:R-:W-:Y:S01]  /*64280*/  PRMT R58, R7, 0x7632, R58 ;  /* 0x00007632073a7816 */ /* 0x008fe2000000003a */
[----:B------:R0:W-:Y:S01]  /*64290*/  @P3 STG.E.U16 desc[UR6][R50.64], R7 ;  /* 0x0000000732003986 */ /* 0x0001e2000c101506 */
[----:B------:R-:W-:Y:S02]  /*642a0*/  ISETP.LT.AND P3, PT, R35, UR4, !P0 ;  /* 0x0000000423007c0c */ /* 0x000fe4000c761270 */
[----:B--2---:R-:W-:Y:S01]  /*642b0*/  PRMT R59, R60, 0x7632, R59 ;  /* 0x000076323c3b7816 */ /* 0x004fe2000000003b */
[----:B------:R1:W-:Y:S01]  /*642c0*/  @P5 STG.E.U16 desc[UR6][R52.64], R58 ;  /* 0x0000003a34005986 */ /* 0x0003e2000c101506 */
[----:B------:R-:W-:Y:S01]  /*642d0*/  ISETP.LT.AND P5, PT, R61, UR8, !P0 ;  /* 0x000000083d007c0c */ /* 0x000fe2000c7a1270 */
[----:B0-----:R-:W-:Y:S01]  /*642e0*/  IMAD.WIDE R50, R4, 0x2, R2 ;  /* 0x0000000204327825 */ /* 0x001fe200078e0202 */
[----:B------:R-:W-:Y:S01]  /*642f0*/  ULDC UR4, c[0x0][0x22c] ;  /* 0x00008b0000047ab9 */ /* 0x000fe20000000800 */
[----:B------:R0:W-:Y:S01]  /*64300*/  @P4 STG.E.U16 desc[UR6][R54.64], R60 ;  /* 0x0000003c36004986 */ /* 0x0001e2000c101506 */
[----:B------:R-:W-:Y:S01]  /*64310*/  ISETP.LT.AND P4, PT, R39, UR10, !P0 ;  /* 0x0000000a27007c0c */ /* 0x000fe2000c781270 */
[----:B------:R-:W-:Y:S01]  /*64320*/  VIADD R5, R42, 0x27 ;  /* 0x000000272a057836 */ /* 0x000fe20000000000 */
[----:B------:R-:W-:Y:S01]  /*64330*/  ULDC UR8, c[0x0][0x228] ;  /* 0x00008a0000087ab9 */ /* 0x000fe20000000800 */
[----:B------:R2:W-:Y:S01]  /*64340*/  @P6 STG.E.U16 desc[UR6][R56.64], R59 ;  /* 0x0000003b38006986 */ /* 0x0005e2000c101506 */
[----:B------:R-:W-:Y:S01]  /*64350*/  ISETP.LT.AND P6, PT, R43, UR12, !P0 ;  /* 0x0000000c2b007c0c */ /* 0x000fe2000c7c1270 */
[----:B------:R-:W-:Y:S01]  /*64360*/  ULDC UR10, c[0x0][0x228] ;  /* 0x00008a00000a7ab9 */ /* 0x000fe20000000800 */
[C---:B-1----:R-:W-:Y:S01]  /*64370*/  IMAD.WIDE R52, R4.reuse, 0x2, R44 ;  /* 0x0000000204347825 */ /* 0x042fe200078e022c */
[----:B----4-:R-:W-:Y:S01]  /*64380*/  PRMT R58, R11, 0x7632, R58 ;  /* 0x000076320b3a7816 */ /* 0x010fe2000000003a */
[----:B------:R-:W3:Y:S01]  /*64390*/  LDL.LU R7, [R1+0x2380] ;  /* 0x0023800001077983 */ /* 0x000ee20000300800 */
[----:B------:R-:W-:Y:S01]  /*643a0*/  ULDC UR12, c[0x0][0x228] ;  /* 0x00008a00000c7ab9 */ /* 0x000fe20000000800 */
[----:B0-----:R-:W-:-:S02]  /*643b0*/  IMAD.WIDE R54, R4, 0x2, R46 ;  /* 0x0000000204367825 */ /* 0x001fc400078e022e */
[----:B------:R0:W-:Y:S02]  /*643c0*/  @P3 STG.E.U16 desc[UR6][R50.64], R11 ;  /* 0x0000000b32003986 */ /* 0x0001e4000c101506 */
[----:B--2---:R-:W-:Y:S01]  /*643d0*/  IMAD.WIDE R56, R4, 0x2, R48 ;  /* 0x0000000204387825 */ /* 0x004fe200078e0230 */
[----:B------:R-:W-:Y:S01]  /*643e0*/  PRMT R59, R6, 0x7632, R59 ;  /* 0x00007632063b7816 */ /* 0x000fe2000000003b */
[----:B------:R-:W-:Y:S04]  /*643f0*/  @P5 STG.E.U16 desc[UR6][R52.64], R58 ;  /* 0x0000003a34005986 */ /* 0x000fe8000c101506 */
[----:B------:R-:W2:Y:S04]  /*64400*/  LDL.LU R60, [R1+0x12c] ;  /* 0x00012c00013c7983 */ /* 0x000ea80000300800 */
[----:B------:R-:W-:Y:S04]  /*64410*/  @P4 STG.E.U16 desc[UR6][R54.64], R6 ;  /* 0x0000000636004986 */ /* 0x000fe8000c101506 */
[----:B0-----:R-:W4:Y:S04]  /*64420*/  LDL.LU R11, [R1+0xc] ;  /* 0x00000c00010b7983 */ /* 0x001f280000300800 */
[----:B------:R0:W-:Y:S04]  /*64430*/  @P6 STG.E.U16 desc[UR6][R56.64], R59 ;  /* 0x0000003b38006986 */ /* 0x0001e8000c101506 */
[----:B0-----:R-:W3:Y:S01]  /*64440*/  LDL.LU R59, [R1+0x13c] ;  /* 0x00013c00013b7983 */ /* 0x001ee20000300800 */
[----:B------:R-:W-:Y:S01]  /*64450*/  ISETP.GE.AND P0, PT, R5, UR4, PT ;  /* 0x0000000405007c0c */ /* 0x000fe2000bf06270 */
[----:B------:R-:W-:-:S02]  /*64460*/  ULDC UR4, c[0x0][0x228] ;  /* 0x00008a0000047ab9 */ /* 0x000fc40000000800 */
[----:B------:R-:W-:Y:S01]  /*64470*/  ISETP.LT.AND P3, PT, R35, UR4, !P2 ;  /* 0x0000000423007c0c */ /* 0x000fe2000d761270 */
[----:B------:R-:W-:Y:S01]  /*64480*/  VIADD R6, R4, UR20 ;  /* 0x0000001404067c36 */ /* 0x000fe20008000000 */
[----:B------:R-:W-:Y:S02]  /*64490*/  ISETP.LT.AND P5, PT, R61, UR8, !P2 ;  /* 0x000000083d007c0c */ /* 0x000fe4000d7a1270 */
[----:B------:R-:W-:Y:S01]  /*644a0*/  ISETP.LT.AND P4, PT, R39, UR10, !P2 ;  /* 0x0000000a27007c0c */ /* 0x000fe2000d781270 */
[----:B------:R-:W-:Y:S01]  /*644b0*/  IMAD.WIDE R4, R6, 0x2, R2 ;  /* 0x0000000206047825 */ /* 0x000fe200078e0202 */
[----:B------:R-:W-:-:S03]  /*644c0*/  ULDC UR4, c[0x0][0x22c] ;  /* 0x00008b0000047ab9 */ /* 0x000fc60000000800 */
[----:B------:R-:W-:Y:S01]  /*644d0*/  VIADD R56, R42, 0x28 ;  /* 0x000000282a387836 */ /* 0x000fe20000000000 */
[----:B--2---:R-:W-:Y:S01]  /*644e0*/  PRMT R58, R60, 0x7632, R58 ;  /* 0x000076323c3a7816 */ /* 0x004fe2000000003a */
[C---:B------:R-:W-:Y:S01]  /*644f0*/  IMAD.WIDE R50, R6.reuse, 0x2, R44 ;  /* 0x0000000206327825 */ /* 0x040fe200078e022c */
[----:B------:R-:W-:Y:S01]  /*64500*/  ISETP.LT.AND P6, PT, R43, UR12, !P2 ;  /* 0x0000000c2b007c0c */ /* 0x000fe2000d7c1270 */
[----:B------:R-:W-:Y:S01]  /*64510*/  ULDC UR8, c[0x0][0x228] ;  /* 0x00008a0000087ab9 */ /* 0x000fe20000000800 */
[----:B------:R-:W-:Y:S01]  /*64520*/  ULDC UR10, c[0x0][0x228] ;  /* 0x00008a00000a7ab9 */ /* 0x000fe20000000800 */
[C---:B------:R-:W-:Y:S01]  /*64530*/  IMAD.WIDE R52, R6.reuse, 0x2, R46 ;  /* 0x0000000206347825 */ /* 0x040fe200078e022e */
[----:B---3--:R-:W-:Y:S01]  /*64540*/  PRMT R57, R59, 0x7632, R57 ;  /* 0x000076323b397816 */ /* 0x008fe20000000039 */
[----:B------:R0:W-:Y:S02]  /*64550*/  @P3 STG.E.U16 desc[UR6][R4.64], R59 ;  /* 0x0000003b04003986 */ /* 0x0001e4000c101506 */
[----:B------:R-:W-:Y:S01]  /*64560*/  IMAD.WIDE R54, R6, 0x2, R48 ;  /* 0x0000000206367825 */ /* 0x000fe200078e0230 */
[----:B------:R-:W-:Y:S01]  /*64570*/  ULDC UR12, c[0x0][0x228] ;  /* 0x00008a00000c7ab9 */ /* 0x000fe20000000800 */
[----:B------:R-:W-:Y:S04]  /*64580*/  @P5 STG.E.U16 desc[UR6][R50.64], R57 ;  /* 0x0000003932005986 */ /* 0x000fe8000c101506 */
[----:B0-----:R-:W2:Y:S04]  /*64590*/  LDL.LU R59, [R1+0x140] ;  /* 0x00014000013b7983 */ /* 0x001ea80000300800 */
[----:B------:R0:W-:Y:S04]  /*645a0*/  @P4 STG.E.U16 desc[UR6][R52.64], R60 ;  /* 0x0000003c34004986 */ /* 0x0001e8000c101506 */
[----:B0-----:R-:W3:Y:S01]  /*645b0*/  LDL.LU R60, [R1+0x110] ;  /* 0x00011000013c7983 */ /* 0x001ee20000300800 */
[----:B------:R-:W-:Y:S01]  /*645c0*/  ISETP.GE.AND P2, PT, R56, UR4, PT ;  /* 0x0000000438007c0c */ /* 0x000fe2000bf46270 */
[----:B------:R-:W-:-:S02]  /*645d0*/  ULDC UR4, c[0x0][0x228] ;  /* 0x00008a0000047ab9 */ /* 0x000fc40000000800 */
[----:B------:R-:W-:Y:S01]  /*645e0*/  ISETP.LT.AND P3, PT, R35, UR4, !P0 ;  /* 0x0000000423007c0c */ /* 0x000fe2000c761270 */
[----:B------:R-:W-:Y:S01]  /*645f0*/  VIADD R6, R6, UR20 ;  /* 0x0000001406067c36 */ /* 0x000fe20008000000 */
[----:B------:R-:W-:Y:S01]  /*64600*/  ISETP.LT.AND P5, PT, R61, UR8, !P0 ;  /* 0x000000083d007c0c */ /* 0x000fe2000c7a1270 */
[----:B------:R-:W-:Y:S01]  /*64610*/  VIADD R56, R42, 0x29 ;  /* 0x000000292a387836 */ /* 0x000fe20000000000 */
[----:B------:R-:W-:Y:S01]  /*64620*/  ISETP.LT.AND P4, PT, R39, UR10, !P0 ;  /* 0x0000000a27007c0c */ /* 0x000fe2000c781270 */
[C---:B------:R-:W-:Y:S01]  /*64630*/  IMAD.WIDE R4, R6.reuse, 0x2, R2 ;  /* 0x0000000206047825 */ /* 0x040fe200078e0202 */
[----:B------:R0:W-:Y:S01]  /*64640*/  @P6 STG.E.U16 desc[UR6][R54.64], R58 ;  /* 0x0000003a36006986 */ /* 0x0001e2000c101506 */
[----:B------:R-:W-:Y:S01]  /*64650*/  ULDC UR4, c[0x0][0x22c] ;  /* 0x00008b0000047ab9 */ /* 0x000fe20000000800 */
[----:B------:R-:W-:Y:S01]  /*64660*/  ISETP.LT.AND P6, PT, R43, UR12, !P0 ;  /* 0x0000000c2b007c0c */ /* 0x000fe2000c7c1270 */
[----:B------:R-:W-:Y:S01]  /*64670*/  IMAD.WIDE R50, R6, 0x2, R44 ;  /* 0x0000000206327825 */ /* 0x000fe200078e022c */
[----:B------:R-:W-:Y:S01]  /*64680*/  ISETP.GE.AND P0, PT, R56, UR4, PT ;  /* 0x0000000438007c0c */ /* 0x000fe2000bf06270 */
[----:B------:R-:W-:Y:S01]  /*64690*/  ULDC UR4, c[0x0][0x228] ;  /* 0x00008a0000047ab9 */ /* 0x000fe20000000800 */
[----:B----4-:R-:W-:Y:S01]  /*646a0*/  PRMT R57, R11, 0x7632, R57 ;  /* 0x000076320b397816 */ /* 0x010fe20000000039 */
[----:B------:R1:W-:Y:S01]  /*646b0*/  @P3 STG.E.U16 desc[UR6][R4.64], R11 ;  /* 0x0000000b04003986 */ /* 0x0003e2000c101506 */
[C---:B------:R-:W-:Y:S01]  /*646c0*/  IMAD.WIDE R52, R6.reuse, 0x2, R46 ;  /* 0x0000000206347825 */ /* 0x040fe200078e022e */
[----:B------:R-:W-:Y:S01]  /*646d0*/  ISETP.LT.AND P3, PT, R35, UR4, !P2 ;  /* 0x0000000423007c0c */ /* 0x000fe2000d761270 */
[----:B------:R-:W-:Y:S01]  /*646e0*/  ULDC UR8, c[0x0][0x228] ;  /* 0x00008a0000087ab9 */ /* 0x000fe20000000800 */
[----:B------:R4:W-:Y:S01]  /*646f0*/  @P5 STG.E.U16 desc[UR6][R50.64], R57 ;  /* 0x0000003932005986 */ /* 0x0009e2000c101506 */
[C---:B0-----:R-:W-:Y:S01]  /*64700*/  IMAD.WIDE R54, R6.reuse, 0x2, R48 ;  /* 0x0000000206367825 */ /* 0x041fe200078e0230 */
[----:B------:R-:W-:Y:S01]  /*64710*/  ULDC UR10, c[0x0][0x228] ;  /* 0x00008a00000a7ab9 */ /* 0x000fe20000000800 */
[----:B------:R-:W-:Y:S01]  /*64720*/  ISETP.LT.AND P5, PT, R61, UR8, !P2 ;  /* 0x000000083d007c0c */ /* 0x000fe2000d7a1270 */
[----:B------:R0:W-:Y:S01]  /*64730*/  @P4 STG.E.U16 desc[UR6][R52.64], R7 ;  /* 0x0000000734004986 */ /* 0x0001e2000c101506 */
[----:B------:R-:W-:Y:S01]  /*64740*/  VIADD R6, R6, UR20 ;  /* 0x0000001406067c36 */ /* 0x000fe20008000000 */
[----:B------:R-:W-:Y:S01]  /*64750*/  ISETP.LT.AND P4, PT, R39, UR10, !P2 ;  /* 0x0000000a27007c0c */ /* 0x000fe2000d781270 */
[----:B------:R-:W-:Y:S01]  /*64760*/  ULDC UR12, c[0x0][0x228] ;  /* 0x00008a00000c7ab9 */ /* 0x000fe20000000800 */
[----:B------:R-:W-:Y:S01]  /*64770*/  PRMT R58, R7, 0x7632, R58 ;  /* 0x00007632073a7816 */ /* 0x000fe2000000003a */
[----:B-1----:R-:W3:Y:S01]  /*64780*/  LDL.LU R11, [R1+0x237c] ;  /* 0x00237c00010b7983 */ /* 0x002ee20000300800 */
[----:B--2---:R-:W-:Y:S01]  /*64790*/  PRMT R5, R59, 0x7632, R5 ;  /* 0x000076323b057816 */ /* 0x004fe20000000005 */
[----:B----4-:R-:W-:-:S02]  /*647a0*/  IMAD.WIDE R50, R6, 0x2, R2 ;  /* 0x0000000206327825 */ /* 0x010fc400078e0202 */
[----:B------:R1:W-:Y:S01]  /*647b0*/  @P6 STG.E.U16 desc[UR6][R54.64], R58 ;  /* 0x0000003a36006986 */ /* 0x0003e2000c101506 */
[----:B------:R-:W-:Y:S01]  /*647c0*/  ULDC UR4, c[0x0][0x22c] ;  /* 0x00008b0000047ab9 */ /* 0x000fe20000000800 */
[----:B------:R-:W-:Y:S01]  /*647d0*/  ULDC UR8, c[0x0][0x228] ;  /* 0x00008a0000087ab9 */ /* 0x000fe20000000800 */
[C---:B0-----:R-:W-:Y:S01]  /*647e0*/  IMAD.WIDE R52, R6.reuse, 0x2, R46 ;  /* 0x0000000206347825 */ /* 0x041fe200078e022e */
[----:B------:R0:W-:Y:S01]  /*647f0*/  @P3 STG.E.U16 desc[UR6][R50.64], R59 ;  /* 0x0000003b32003986 */ /* 0x0001e2000c101506 */
[----:B------:R-:W-:Y:S02]  /*64800*/  ULDC UR10, c[0x0][0x228] ;  /* 0x00008a00000a7ab9 */ /* 0x000fe40000000800 */
[----:B-1----:R-:W-:Y:S01]  /*64810*/  IMAD.WIDE R54, R6, 0x2, R44 ;  /* 0x0000000206367825 */ /* 0x002fe200078e022c */
[----:B0-----:R-:W2:Y:S01]  /*64820*/  LDL.LU R59, [R1+0x144] ;  /* 0x00014400013b7983 */ /* 0x001ea20000300800 */
[----:B---3--:R-:W-:-:S03]  /*64830*/  PRMT R7, R60, 0x7632, R7 ;  /* 0x000076323c077816 */ /* 0x008fc60000000007 */
[----:B------:R-:W-:Y:S04]  /*64840*/  @P5 STG.E.U16 desc[UR6][R54.64], R5 ;  /* 0x0000000536005986 */ /* 0x000fe8000c101506 */
[----:B------:R0:W-:Y:S04]  /*64850*/  @P4 STG.E.U16 desc[UR6][R52.64], R60 ;  /* 0x0000003c34004986 */ /* 0x0001e8000c101506 */
[----:B0-----:R-:W3:Y:S01]  /*64860*/  LDL.LU R60, [R1+0x114] ;  /* 0x00011400013c7983 */ /* 0x001ee20000300800 */
        /* <DEDUP_REMOVED lines=20> */
[C---:B------:R-:W-:Y:S01]  /*649b0*/  IMAD.WIDE R52, R54.reuse, 0x2, R48 ;  /* 0x0000000236347825 */ /* 0x040fe200078e0230 */
[----:B------:R1:W-:Y:S01]  /*649c0*/  @P3 STG.E.U16 desc[UR6][R4.64], R8 ;  /* 0x0000000804003986 */ /* 0x0003e2000c101506 */
[----:B------:R-:W-:Y:S01]  /*649d0*/  ISETP.LT.AND P3, PT, R35, UR4, !P2 ;  /* 0x0000000423007c0c */ /* 0x000fe2000d761270 */
[----:B------:R-:W-:Y:S01]  /*649e0*/  ULDC UR12, c[0x0][0x228] ;  /* 0x00008a00000c7ab9 */ /* 0x000fe20000000800 */
[----:B------:R-:W-:Y:S01]  /*649f0*/  ULDC UR4, c[0x0][0x22c] ;  /* 0x00008b0000047ab9 */ /* 0x000fe20000000800 */
[----:B0-----:R-:W-:Y:S01]  /*64a00*/  IMAD.WIDE R6, R54, 0x2, R44 ;  /* 0x0000000236067825 */ /* 0x001fe200078e022c */
[----:B------:R-:W-:-:S03]  /*64a10*/  PRMT R56, R8, 0x7632, R56 ;  /* 0x0000763208387816 */ /* 0x000fc60000000038 */
[----:B------:R-:W-:Y:S02]  /*64a20*/  VIADD R54, R54, UR20 ;  /* 0x0000001436367c36 */ /* 0x000fe40008000000 */
[----:B------:R0:W-:Y:S01]  /*64a30*/  @P5 STG.E.U16 desc[UR6][R6.64], R56 ;  /* 0x0000003806005986 */ /* 0x0001e2000c101506 */
[----:B------:R-:W-:Y:S01]  /*64a40*/  ISETP.LT.AND P5, PT, R61, UR8, !P2 ;  /* 0x000000083d007c0c */ /* 0x000fe2000d7a1270 */
[----:B-1----:R-:W-:Y:S01]  /*64a50*/  IMAD.WIDE R4, R54, 0x2, R2 ;  /* 0x0000000236047825 */ /* 0x002fe200078e0202 */
[----:B------:R-:W-:Y:S01]  /*64a60*/  PRMT R57, R12, 0x7632, R57 ;  /* 0x000076320c397816 */ /* 0x000fe20000000039 */
[----:B------:R1:W-:Y:S01]  /*64a70*/  @P4 STG.E.U16 desc[UR6][R50.64], R12 ;  /* 0x0000000c32004986 */ /* 0x0003e2000c101506 */
[----:B------:R-:W-:Y:S01]  /*64a80*/  ISETP.LT.AND P4, PT, R39, UR10, !P2 ;  /* 0x0000000a27007c0c */ /* 0x000fe2000d781270 */
[----:B------:R-:W-:Y:S01]  /*64a90*/  VIADD R8, R42, 0x2c ;  /* 0x0000002c2a087836 */ /* 0x000fe20000000000 */
[----:B------:R-:W-:Y:S01]  /*64aa0*/  ULDC UR8, c[0x0][0x228] ;  /* 0x00008a0000087ab9 */ /* 0x000fe20000000800 */
[----:B------:R-:W-:Y:S01]  /*64ab0*/  @P6 STG.E.U16 desc[UR6][R52.64], R57 ;  /* 0x0000003934006986 */ /* 0x000fe2000c101506 */
[----:B------:R-:W-:Y:S01]  /*64ac0*/  ULDC UR10, c[0x0][0x228] ;  /* 0x00008a00000a7ab9 */ /* 0x000fe20000000800 */
[----:B0-----:R-:W-:-:S04]  /*64ad0*/  IMAD.WIDE R6, R54, 0x2, R44 ;  /* 0x0000000236067825 */ /* 0x001fc800078e022c */
[----:B-1----:R-:W-:Y:S01]  /*64ae0*/  IMAD.WIDE R50, R54, 0x2, R46 ;  /* 0x0000000236327825 */ /* 0x002fe200078e022e */
[----:B--2---:R-:W-:Y:S01]  /*64af0*/  PRMT R12, R59, 0x7632, R12 ;  /* 0x000076323b0c7816 */ /* 0x004fe2000000000c */
[----:B------:R0:W-:Y:S04]  /*64b00*/  @P3 STG.E.U16 desc[UR6][R4.64], R59 ;  /* 0x0000003b04003986 */ /* 0x0001e8000c101506 */
[----:B------:R-:W-:Y:S04]  /*64b10*/  @P5 STG.E.U16 desc[UR6][R6.64], R12 ;  /* 0x0000000c06005986 */ /* 0x000fe8000c101506 */
[----:B0-----:R-:W2:Y:S01]  /*64b20*/  LDL.LU R59, [R1+0x148] ;  /* 0x00014800013b7983 */ /* 0x001ea20000300800 */
[----:B---3--:R-:W-:-:S03]  /*64b30*/  PRMT R55, R60, 0x7632, R55 ;  /* 0x000076323c377816 */ /* 0x008fc60000000037 */
[----:B------:R0:W-:Y:S04]  /*64b40*/  @P4 STG.E.U16 desc[UR6][R50.64], R60 ;  /* 0x0000003c32004986 */ /* 0x0001e8000c101506 */
[----:B0-----:R-:W3:Y:S01]  /*64b50*/  LDL.LU R60, [R1+0x118] ;  /* 0x00011800013c7983 */ /* 0x001ee20000300800 */
[----:B------:R-:W-:Y:S01]  /*64b60*/  ISETP.LT.AND P6, PT, R43, UR12, !P2 ;  /* 0x0000000c2b007c0c */ /* 0x000fe2000d7c1270 */
[----:B------:R-:W-:Y:S01]  /*64b70*/  IMAD.WIDE R52, R54, 0x2, R48 ;  /* 0x0000000236347825 */ /* 0x000fe200078e0230 */
[----:B------:R-:W-:Y:S01]  /*64b80*/  ISETP.GE.AND P2, PT, R8, UR4, PT ;  /* 0x0000000408007c0c */ /* 0x000fe2000bf46270 */
[----:B------:R-:W-:Y:S01]  /*64b90*/  ULDC UR4, c[0x0][0x228] ;  /* 0x00008a0000047ab9 */ /* 0x000fe20000000800 */
[----:B------:R-:W-:Y:S01]  /*64ba0*/  ULDC UR12, c[0x0][0x228] ;  /* 0x00008a00000c7ab9 */ /* 0x000fe20000000800 */
[----:B------:R-:W-:-:S02]  /*64bb0*/  ISETP.LT.AND P4, PT, R35, UR4, !P0 ;  /* 0x0000000423007c0c */ /* 0x000fc4000c781270 */
[----:B------:R-:W-:Y:S01]  /*64bc0*/  ISETP.LT.AND P5, PT, R39, UR10, !P0 ;  /* 0x0000000a27007c0c */ /* 0x000fe2000c7a1270 */
[----:B------:R-:W-:Y:S01]  /*64bd0*/  VIADD R54, R54, UR20 ;  /* 0x0000001436367c36 */ /* 0x000fe20008000000 */
[----:B------:R-:W-:-:S04]  /*64be0*/  PRMT R12, R9, 0x7632, R12 ;  /* 0x00007632090c7816 */ /* 0x000fc8000000000c */
[----:B------:R0:W-:Y:S01]  /*64bf0*/  @P6 STG.E.U16 desc[UR6][R52.64], R55 ;  /* 0x0000003734006986 */ /* 0x0001e2000c101506 */
[----:B------:R-:W-:Y:S01]  /*64c00*/  ISETP.LT.AND P6, PT, R61, UR8, !P0 ;  /* 0x000000083d007c0c */ /* 0x000fe2000c7c1270 */
[----:B------:R-:W-:Y:S01]  /*64c10*/  IMAD.WIDE R4, R54, 0x2, R2 ;  /* 0x0000000236047825 */ /* 0x000fe200078e0202 */
[----:B------:R-:W-:Y:S01]  /*64c20*/  ISETP.LT.AND P0, PT, R43, UR12, !P0 ;  /* 0x0000000c2b007c0c */ /* 0x000fe2000c701270 */
[----:B------:R-:W-:Y:S01]  /*64c30*/  ULDC UR4, c[0x0][0x22c] ;  /* 0x00008b0000047ab9 */ /* 0x000fe20000000800 */
[----:B------:R-:W-:Y:S01]  /*64c40*/  ULDC UR8, c[0x0][0x228] ;  /* 0x00008a0000087ab9 */ /* 0x000fe20000000800 */
[----:B------:R-:W-:Y:S01]  /*64c50*/  VIADD R8, R42, 0x2d ;  /* 0x0000002d2a087836 */ /* 0x000fe20000000000 */
[----:B------:R-:W-:Y:S01]  /*64c60*/  ULDC UR10, c[0x0][0x228] ;  /* 0x00008a00000a7ab9 */ /* 0x000fe20000000800 */
[----:B------:R-:W-:Y:S01]  /*64c70*/  IMAD.WIDE R6, R54, 0x2, R44 ;  /* 0x0000000236067825 */ /* 0x000fe200078e022c */
[----:B------:R1:W-:Y:S01]  /*64c80*/  @P4 STG.E.U16 desc[UR6][R4.64], R9 ;  /* 0x0000000904004986 */ /* 0x0003e2000c101506 */
[----:B------:R-:W-:-:S02]  /*64c90*/  ULDC UR12, c[0x0][0x228] ;  /* 0x00008a00000c7ab9 */ /* 0x000fc40000000800 */
[----:B------:R-:W-:Y:S01]  /*64ca0*/  IMAD.WIDE R50, R54, 0x2, R46 ;  /* 0x0000000236327825 */ /* 0x000fe200078e022e */
[----:B0-----:R-:W-:-:S03]  /*64cb0*/  PRMT R55, R13, 0x7632, R55 ;  /* 0x000076320d377816 */ /* 0x001fc60000000037 */
[----:B------:R-:W-:Y:S01]  /*64cc0*/  IMAD.WIDE R52, R54, 0x2, R48 ;  /* 0x0000000236347825 */ /* 0x000fe200078e0230 */
[----:B------:R-:W-:Y:S01]  /*64cd0*/  ISETP.GE.AND P3, PT, R8, UR4, PT ;  /* 0x0000000408007c0c */ /* 0x000fe2000bf66270 */
[----:B------:R0:W-:Y:S01]  /*64ce0*/  @P6 STG.E.U16 desc[UR6][R6.64], R12 ;  /* 0x0000000c06006986 */ /* 0x0001e2000c101506 */
[----:B------:R-:W-:-:S03]  /*64cf0*/  ULDC UR4, c[0x0][0x228] ;  /* 0x00008a0000047ab9 */ /* 0x000fc60000000800 */
[----:B------:R2:W-:Y:S04]  /*64d00*/  @P5 STG.E.U16 desc[UR6][R50.64], R13 ;  /* 0x0000000d32005986 */ /* 0x0005e8000c101506 */
[----:B------:R-:W-:Y:S01]  /*64d10*/  @P0 STG.E.U16 desc[UR6][R52.64], R55 ;  /* 0x0000003734000986 */ /* 0x000fe2000c101506 */
[----:B------:R-:W-:Y:S01]  /*64d20*/  ISETP.LT.AND P0, PT, R35, UR4, !P2 ;  /* 0x0000000423007c0c */ /* 0x000fe2000d701270 */
[----:B------:R-:W-:Y:S01]  /*64d30*/  VIADD R54, R54, UR20 ;  /* 0x0000001436367c36 */ /* 0x000fe20008000000 */
[----:B------:R-:W-:Y:S01]  /*64d40*/  ISETP.LT.AND P5, PT, R61, UR8, !P2 ;  /* 0x000000083d007c0c */ /* 0x000fe2000d7a1270 */
[----:B------:R-:W-:Y:S01]  /*64d50*/  ULDC UR4, c[0x0][0x22c] ;  /* 0x00008b0000047ab9 */ /* 0x000fe20000000800 */
[----:B------:R-:W-:Y:S01]  /*64d60*/  ISETP.LT.AND P4, PT, R39, UR10, !P2 ;  /* 0x0000000a27007c0c */ /* 0x000fe2000d781270 */
[C---:B-1----:R-:W-:Y:S01]  /*64d70*/  IMAD.WIDE R4, R54.reuse, 0x2, R2 ;  /* 0x0000000236047825 */ /* 0x042fe200078e0202 */
[----:B------:R-:W-:Y:S01]  /*64d80*/  ISETP.LT.AND P6, PT, R43, UR12, !P2 ;  /* 0x0000000c2b007c0c */ /* 0x000fe2000d7c1270 */
[----:B------:R-:W-:Y:S01]  /*64d90*/  ULDC UR8, c[0x0][0x228] ;  /* 0x00008a0000087ab9 */ /* 0x000fe20000000800 */
[----:B------:R-:W-:Y:S01]  /*64da0*/  ULDC UR10, c[0x0][0x228] ;  /* 0x00008a00000a7ab9 */ /* 0x000fe20000000800 */
[----:B0-----:R-:W-:-:S04]  /*64db0*/  IMAD.WIDE R6, R54, 0x2, R44 ;  /* 0x0000000236067825 */ /* 0x001fc800078e022c */
[----:B------:R-:W-:Y:S01]  /*64dc0*/  IMAD.WIDE R8, R54, 0x2, R46 ;  /* 0x0000000236087825 */ /* 0x000fe200078e022e */
[----:B--2---:R-:W-:Y:S01]  /*64dd0*/  PRMT R51, R59, 0x7632, R51 ;  /* 0x000076323b337816 */ /* 0x004fe20000000033 */
[----:B------:R0:W-:Y:S04]  /*64de0*/  @P0 STG.E.U16 desc[UR6][R4.64], R59 ;  /* 0x0000003b04000986 */ /* 0x0001e8000c101506 */
[----:B------:R-:W-:Y:S04]  /*64df0*/  @P5 STG.E.U16 desc[UR6][R6.64], R51 ;  /* 0x0000003306005986 */ /* 0x000fe8000c101506 */
[----:B0-----:R-:W2:Y:S01]  /*64e00*/  LDL.LU R59, [R1+0x14c] ;  /* 0x00014c00013b7983 */ /* 0x001ea20000300800 */
[----:B---3--:R-:W-:-:S03]  /*64e10*/  PRMT R52, R60, 0x7632, R52 ;  /* 0x000076323c347816 */ /* 0x008fc60000000034 */
[----:B------:R0:W-:Y:S04]  /*64e20*/  @P4 STG.E.U16 desc[UR6][R8.64], R60 ;  /* 0x0000003c08004986 */ /* 0x0001e8000c101506 */
[----:B0-----:R-:W3:Y:S01]  /*64e30*/  LDL.LU R60, [R1+0x11c] ;  /* 0x00011c00013c7983 */ /* 0x001ee20000300800 */
[----:B------:R-:W-:Y:S02]  /*64e40*/  VIADD R50, R42, 0x2e ;  /* 0x0000002e2a327836 */ /* 0x000fe40000000000 */
[----:B------:R-:W-:-:S03]  /*64e50*/  IMAD.WIDE R12, R54, 0x2, R48 ;  /* 0x00000002360c7825 */ /* 0x000fc600078e0230 */
[----:B------:R-:W-:Y:S01]  /*64e60*/  ISETP.GE.AND P2, PT, R50, UR4, PT ;  /* 0x0000000432007c0c */ /* 0x000fe2000bf46270 */
[----:B------:R-:W-:Y:S01]  /*64e70*/  ULDC UR4, c[0x0][0x228] ;  /* 0x00008a0000047ab9 */ /* 0x000fe20000000800 */
[----:B------:R0:W-:Y:S01]  /*64e80*/  @P6 STG.E.U16 desc[UR6][R12.64], R52 ;  /* 0x000000340c006986 */ /* 0x0001e2000c101506 */
[----:B------:R-:W-:Y:S01]  /*64e90*/  ISETP.LT.AND P5, PT, R35, UR4, !P3 ;  /* 0x0000000423007c0c */ /* 0x000fe2000dfa1270 */
[----:B------:R-:W-:Y:S01]  /*64ea0*/  VIADD R53, R54, UR20 ;  /* 0x0000001436357c36 */ /* 0x000fe20008000000 */
[----:B------:R-:W-:Y:S01]  /*64eb0*/  ISETP.LT.AND P6, PT, R61, UR8, !P3 ;  /* 0x000000083d007c0c */ /* 0x000fe2000dfc1270 */
[----:B------:R-:W-:Y:S01]  /*64ec0*/  ULDC UR8, c[0x0][0x228] ;  /* 0x00008a0000087ab9 */ /* 0x000fe20000000800 */
[----:B------:R-:W-:Y:S01]  /*64ed0*/  VIADD R50, R42, 0x2f ;  /* 0x0000002f2a327836 */ /* 0x000fe20000000000 */
[----:B------:R-:W-:Y:S01]  /*64ee0*/  ISETP.LT.AND P4, PT, R39, UR8, !P3 ;  /* 0x0000000827007c0c */ /* 0x000fe2000df81270 */
[----:B------:R-:W-:Y:S01]  /*64ef0*/  ULDC UR8, c[0x0][0x228] ;  /* 0x00008a0000087ab9 */ /* 0x000fe20000000800 */
[----:B------:R-:W-:Y:S01]  /*64f00*/  IMAD.WIDE R4, R53, 0x2, R2 ;  /* 0x0000000235047825 */ /* 0x000fe200078e0202 */
[----:B------:R-:W-:Y:S01]  /*64f10*/  ISETP.LT.AND P3, PT, R43, UR8, !P3 ;  /* 0x000000082b007c0c */ /* 0x000fe2000df61270 */
[----:B------:R-:W-:Y:S01]  /*64f20*/  ULDC UR4, c[0x0][0x22c] ;  /* 0x00008b0000047ab9 */ /* 0x000fe20000000800 */
[----:B------:R-:W-:Y:S01]  /*64f30*/  PRMT R7, R10, 0x7632, R7 ;  /* 0x000076320a077816 */ /* 0x000fe20000000007 */
[C---:B------:R-:W-:Y:S01]  /*64f40*/  IMAD.WIDE R8, R53.reuse, 0x2, R44 ;  /* 0x0000000235087825 */ /* 0x040fe200078e022c */
[----:B------:R-:W-:Y:S01]  /*64f50*/  ISETP.GE.AND P0, PT, R50, UR4, PT ;  /* 0x0000000432007c0c */ /* 0x000fe2000bf06270 */
[----:B------:R1:W-:Y:S01]  /*64f60*/  @P5 STG.E.U16 desc[UR6][R4.64], R10 ;  /* 0x0000000a04005986 */ /* 0x0003e2000c101506 */
[----:B------:R-:W-:Y:S01]  /*64f70*/  ULDC UR4, c[0x0][0x228] ;  /* 0x00008a0000047ab9 */ /* 0x000fe20000000800 */
[----:B0-----:R-:W-:Y:S01]  /*64f80*/  IMAD.WIDE R12, R53, 0x2, R46 ;  /* 0x00000002350c7825 */ /* 0x001fe200078e022e */
[----:B------:R-:W-:Y:S01]  /*64f90*/  ULDC UR8, c[0x0][0x228] ;  /* 0x00008a0000087ab9 */ /* 0x000fe20000000800 */
[----:B------:R0:W-:Y:S01]  /*64fa0*/  @P6 STG.E.U16 desc[UR6][R8.64], R7 ;  /* 0x0000000708006986 */ /* 0x0001e2000c101506 */
[----:B------:R-:W-:Y:S01]  /*64fb0*/  ISETP.LT.AND P5, PT, R35, UR4, !P2 ;  /* 0x0000000423007c0c */ /* 0x000fe2000d7a1270 */
[----:B------:R-:W-:Y:S01]  /*64fc0*/  ULDC UR4, c[0x0][0x228] ;  /* 0x00008a0000047ab9 */ /* 0x000fe20000000800 */
[----:B------:R-:W-:Y:S01]  /*64fd0*/  ISETP.LT.AND P6, PT, R61, UR8, !P2 ;  /* 0x000000083d007c0c */ /* 0x000fe2000d7c1270 */
[----:B------:R4:W-:Y:S01]  /*64fe0*/  @P4 STG.E.U16 desc[UR6][R12.64], R14 ;  /* 0x0000000e0c004986 */ /* 0x0009e2000c101506 */
[----:B------:R-:W-:Y:S01]  /*64ff0*/  ISETP.LT.AND P4, PT, R39, UR4, !P2 ;  /* 0x0000000427007c0c */ /* 0x000fe2000d781270 */
[----:B------:R-:W-:Y:S01]  /*65000*/  ULDC UR4, c[0x0][0x22c] ;  /* 0x00008b0000047ab9 */ /* 0x000fe20000000800 */
[C---:B------:R-:W-:Y:S01]  /*65010*/  VIADD R51, R53.reuse, UR20 ;  /* 0x0000001435337c36 */ /* 0x040fe20008000000 */
[----:B-1----:R-:W-:Y:S01]  /*65020*/  PRMT R5, R14, 0x7632, R5 ;  /* 0x000076320e057816 */ /* 0x002fe20000000005 */
[----:B------:R-:W-:Y:S01]  /*65030*/  VIADD R10, R42, 0x30 ;  /* 0x000000302a0a7836 */ /* 0x000fe20000000000 */
[----:B------:R-:W-:Y:S01]  /*65040*/  ULDC UR8, c[0x0][0x228] ;  /* 0x00008a0000087ab9 */ /* 0x000fe20000000800 */
[----:B0-----:R-:W-:-:S05]  /*65050*/  IMAD.WIDE R6, R53, 0x2, R48 ;  /* 0x0000000235067825 */ /* 0x001fca00078e0230 */
[----:B------:R0:W-:Y:S01]  /*65060*/  @P3 STG.E.U16 desc[UR6][R6.64], R5 ;  /* 0x0000000506003986 */ /* 0x0001e2000c101506 */
[----:B------:R-:W-:Y:S01]  /*65070*/  ISETP.GE.AND P3, PT, R10, UR4, PT ;  /* 0x000000040a007c0c */ /* 0x000fe2000bf66270 */
[----:B------:R-:W-:Y:S01]  /*65080*/  ULDC UR4, c[0x0][0x228] ;  /* 0x00008a0000047ab9 */ /* 0x000fe20000000800 */
[----:B------:R-:W-:Y:S01]  /*65090*/  IMAD.WIDE R8, R51, 0x2, R2 ;  /* 0x0000000233087825 */ /* 0x000fe200078e0202 */
[----:B------:R-:W-:Y:S01]  /*650a0*/  ISETP.LT.AND P2, PT, R43, UR4, !P2 ;  /* 0x000000042b007c0c */ /* 0x000fe2000d741270 */
[----:B------:R-:W-:Y:S02]  /*650b0*/  ULDC UR4, c[0x0][0x228] ;  /* 0x00008a0000047ab9 */ /* 0x000fe40000000800 */
[----:B----4-:R-:W-:-:S04]  /*650c0*/  IMAD.WIDE R12, R51, 0x2, R46 ;  /* 0x00000002330c7825 */ /* 0x010fc800078e022e */
[----:B0-----:R-:W-:-:S04]  /*650d0*/  IMAD.WIDE R4, R51, 0x2, R44 ;  /* 0x0000000233047825 */ /* 0x001fc800078e022c */
[----:B------:R-:W-:Y:S01]  /*650e0*/  VIADD R10, R42, 0x31 ;  /* 0x000000312a0a7836 */ /* 0x000fe20000000000 */
[----:B--2---:R-:W-:Y:S01]  /*650f0*/  PRMT R7, R59, 0x7632, R7 ;  /* 0x000076323b077816 */ /* 0x004fe20000000007 */
[----:B------:R-:W-:Y:S01]  /*65100*/  @P5 STG.E.U16 desc[UR6][R8.64], R59 ;  /* 0x0000003b08005986 */ /* 0x000fe2000c101506 */
[----:B------:R-:W-:Y:S01]  /*65110*/  ISETP.LT.AND P5, PT, R61, UR8, !P0 ;  /* 0x000000083d007c0c */ /* 0x000fe2000c7a1270 */
[----:B------:R-:W-:Y:S02]  /*65120*/  ULDC UR8, c[0x0][0x228] ;  /* 0x00008a0000087ab9 */ /* 0x000fe40000000800 */
[----:B------:R0:W-:Y:S01]  /*65130*/  @P6 STG.E.U16 desc[UR6][R4.64], R7 ;  /* 0x0000000704006986 */ /* 0x0001e2000c101506 */
[----:B------:R-:W-:Y:S01]  /*65140*/  ISETP.LT.AND P6, PT, R39, UR10, !P0 ;  /* 0x0000000a27007c0c */ /* 0x000fe2000c7c1270 */
[----:B------:R-:W-:Y:S01]  /*65150*/  ULDC UR10, c[0x0][0x228] ;  /* 0x00008a00000a7ab9 */ /* 0x000fe20000000800 */
[----:B0-----:R-:W-:Y:S01]  /*65160*/  IMAD.WIDE R6, R51, 0x2, R48 ;  /* 0x0000000233067825 */ /* 0x001fe200078e0230 */
[----:B---3--:R0:W-:Y:S01]  /*65170*/  @P4 STG.E.U16 desc[UR6][R12.64], R60 ;  /* 0x0000003c0c004986 */ /* 0x0081e2000c101506 */
[----:B------:R-:W-:-:S02]  /*65180*/  PRMT R5, R60, 0x7632, R5 ;  /* 0x000076323c057816 */ /* 0x000fc40000000005 */
[----:B------:R-:W-:Y:S01]  /*65190*/  ISETP.LT.AND P4, PT, R35, UR4, !P0 ;  /* 0x0000000423007c0c */ /* 0x000fe2000c781270 */
[----:B------:R-:W-:Y:S01]  /*651a0*/  VIADD R51, R51, UR20 ;  /* 0x0000001433337c36 */ /* 0x000fe20008000000 */
[----:B------:R-:W-:Y:S01]  /*651b0*/  ULDC UR4, c[0x0][0x22c] ;  /* 0x00008b0000047ab9 */ /* 0x000fe20000000800 */
[----:B------:R1:W-:Y:S01]  /*651c0*/  @P2 STG.E.U16 desc[UR6][R6.64], R5 ;  /* 0x0000000506002986 */ /* 0x0003e2000c101506 */
[----:B------:R-:W-:Y:S01]  /*651d0*/  ISETP.GE.AND P2, PT, R10, UR4, PT ;  /* 0x000000040a007c0c */ /* 0x000fe2000bf46270 */
[----:B------:R-:W-:Y:S01]  /*651e0*/  ULDC UR4, c[0x0][0x228] ;  /* 0x00008a0000047ab9 */ /* 0x000fe20000000800 */
[----:B------:R-:W-:Y:S01]  /*651f0*/  IMAD.WIDE R8, R51, 0x2, R44 ;  /* 0x0000000233087825 */ /* 0x000fe200078e022c */
[----:B------:R-:W-:Y:S01]  /*65200*/  ISETP.LT.AND P0, PT, R43, UR4, !P0 ;  /* 0x000000042b007c0c */ /* 0x000fe2000c701270 */
[----:B------:R-:W-:Y:S02]  /*65210*/  ULDC UR4, c[0x0][0x228] ;  /* 0x00008a0000047ab9 */ /* 0x000fe40000000800 */
[----:B0-----:R-:W-:-:S04]  /*65220*/  IMAD.WIDE R12, R51, 0x2, R46 ;  /* 0x00000002330c7825 */ /* 0x001fc800078e022e */
[----:B-1----:R-:W-:Y:S01]  /*65230*/  IMAD.WIDE R4, R51, 0x2, R2 ;  /* 0x0000000233047825 */ /* 0x002fe200078e0202 */
[----:B------:R-:W-:-:S04]  /*65240*/  PRMT R7, R11, 0x7632, R7 ;  /* 0x000076320b077816 */ /* 0x000fc80000000007 */
[----:B------:R-:W-:Y:S01]  /*65250*/  @P4 STG.E.U16 desc[UR6][R4.64], R11 ;  /* 0x0000000b04004986 */ /* 0x000fe2000c101506 */
[----:B------:R-:W-:Y:S01]  /*65260*/  ISETP.LT.AND P4, PT, R35, UR4, !P3 ;  /* 0x0000000423007c0c */ /* 0x000fe2000df81270 */
[----:B------:R-:W-:Y:S02]  /*65270*/  ULDC UR4, c[0x0][0x22c] ;  /* 0x00008b0000047ab9 */ /* 0x000fe40000000800 */
[----:B------:R0:W-:Y:S01]  /*65280*/  @P5 STG.E.U16 desc[UR6][R8.64], R7 ;  /* 0x0000000708005986 */ /* 0x0001e2000c101506 */
[----:B------:R-:W-:Y:S01]  /*65290*/  ISETP.LT.AND P5, PT, R61, UR8, !P3 ;  /* 0x000000083d007c0c */ /* 0x000fe2000dfa1270 */
[----:B------:R-:W-:Y:S02]  /*652a0*/  ULDC UR8, c[0x0][0x228] ;  /* 0x00008a0000087ab9 */ /* 0x000fe40000000800 */
[----:B------:R1:W-:Y:S01]  /*652b0*/  @P6 STG.E.U16 desc[UR6][R12.64], R15 ;  /* 0x0000000f0c006986 */ /* 0x0003e2000c101506 */
[----:B------:R-:W-:Y:S01]  /*652c0*/  ISETP.LT.AND P6, PT, R39, UR10, !P3 ;  /* 0x0000000a27007c0c */ /* 0x000fe2000dfc1270 */
[----:B------:R-:W-:Y:S01]  /*652d0*/  ULDC UR10, c[0x0][0x228] ;  /* 0x00008a00000a7ab9 */ /* 0x000fe20000000800 */
[----:B------:R-:W-:Y:S01]  /*652e0*/  ISETP.LT.AND P3, PT, R43, UR8, !P3 ;  /* 0x000000082b007c0c */ /* 0x000fe2000df61270 */
[----:B------:R-:W-:Y:S01]  /*652f0*/  ULDC UR8, c[0x0][0x228] ;  /* 0x00008a0000087ab9 */ /* 0x000fe20000000800 */
[----:B0-----:R-:W-:Y:S01]  /*65300*/  PRMT R9, R15, 0x7632, R9 ;  /* 0x000076320f097816 */ /* 0x001fe20000000009 */
[----:B------:R-:W-:-:S04]  /*65310*/  IMAD.WIDE R6, R51, 0x2, R48 ;  /* 0x0000000233067825 */ /* 0x000fc800078e0230 */
[----:B------:R-:W-:Y:S02]  /*65320*/  VIADD R51, R51, UR20 ;  /* 0x0000001433337c36 */ /* 0x000fe40008000000 */
[----:B-1----:R-:W-:Y:S01]  /*65330*/  VIADD R12, R42, 0x32 ;  /* 0x000000322a0c7836 */ /* 0x002fe20000000000 */
[----:B------:R0:W-:Y:S01]  /*65340*/  @P0 STG.E.U16 desc[UR6][R6.64], R9 ;  /* 0x0000000906000986 */ /* 0x0001e2000c101506 */
[----:B------:R-:W-:-:S03]  /*65350*/  IMAD.WIDE R4, R51, 0x2, R2 ;  /* 0x0000000233047825 */ /* 0x000fc600078e0202 */
[----:B------:R-:W-:Y:S01]  /*65360*/  ISETP.GE.AND P0, PT, R12, UR4, PT ;  /* 0x000000040c007c0c */ /* 0x000fe2000bf06270 */
[C---:B------:R-:W-:Y:S01]  /*65370*/  IMAD.WIDE R10, R51.reuse, 0x2, R46 ;  /* 0x00000002330a7825 */ /* 0x040fe200078e022e */
[----:B------:R-:W-:Y:S01]  /*65380*/  ULDC UR4, c[0x0][0x228] ;  /* 0x00008a0000047ab9 */ /* 0x000fe20000000800 */
[----:B------:R1:W-:Y:S02]  /*65390*/  @P4 STG.E.U16 desc[UR6][R4.64], R16 ;  /* 0x0000001004004986 */ /* 0x0003e4000c101506 */
[----:B0-----:R-:W-:Y:S01]  /*653a0*/  IMAD.WIDE R8, R51, 0x2, R44 ;  /* 0x0000000233087825 */ /* 0x001fe200078e022c */
[----:B------:R-:W-:Y:S02]  /*653b0*/  PRMT R7, R16, 0x7632, R7 ;  /* 0x0000763210077816 */ /* 0x000fe40000000007 */
[----:B------:R-:W-:Y:S01]  /*653c0*/  ISETP.LT.AND P4, PT, R35, UR4, !P2 ;  /* 0x0000000423007c0c */ /* 0x000fe2000d781270 */
[----:B------:R-:W-:Y:S01]  /*653d0*/  VIADD R12, R42, 0x33 ;  /* 0x000000332a0c7836 */ /* 0x000fe20000000000 */
[----:B------:R-:W-:Y:S01]  /*653e0*/  ULDC UR4, c[0x0][0x22c] ;  /* 0x00008b0000047ab9 */ /* 0x000fe20000000800 */
[----:B------:R0:W-:Y:S01]  /*653f0*/  @P5 STG.E.U16 desc[UR6][R8.64], R7 ;  /* 0x0000000708005986 */ /* 0x0001e2000c101506 */
[----:B------:R-:W-:Y:S01]  /*65400*/  ISETP.LT.AND P5, PT, R61, UR8, !P2 ;  /* 0x000000083d007c0c */ /* 0x000fe2000d7a1270 */
[----:B------:R-:W-:Y:S01]  /*65410*/  ULDC UR8, c[0x0][0x228] ;  /* 0x00008a0000087ab9 */ /* 0x000fe20000000800 */
[----:B-1----:R-:W-:Y:S01]  /*65420*/  PRMT R5, R20, 0x7632, R5 ;  /* 0x0000763214057816 */ /* 0x002fe20000000005 */
[----:B------:R1:W-:Y:S01]  /*65430*/  @P6 STG.E.U16 desc[UR6][R10.64], R20 ;  /* 0x000000140a006986 */ /* 0x0003e2000c101506 */
[----:B------:R-:W-:Y:S01]  /*65440*/  ISETP.LT.AND P6, PT, R39, UR10, !P2 ;  /* 0x0000000a27007c0c */ /* 0x000fe2000d7c1270 */
[----:B------:R-:W-:Y:S01]  /*65450*/  ULDC UR10, c[0x0][0x228] ;  /* 0x00008a00000a7ab9 */ /* 0x000fe20000000800 */
[----:B0-----:R-:W-:-:S04]  /*65460*/  IMAD.WIDE R6, R51, 0x2, R48 ;  /* 0x0000000233067825 */ /* 0x001fc800078e0230 */
[----:B------:R-:W-:Y:S01]  /*65470*/  VIADD R51, R51, UR20 ;  /* 0x0000001433337c36 */ /* 0x000fe20008000000 */
[----:B------:R0:W-:Y:S01]  /*65480*/  @P3 STG.E.U16 desc[UR6][R6.64], R5 ;  /* 0x0000000506003986 */ /* 0x0001e2000c101506 */
[----:B------:R-:W-:Y:S01]  /*65490*/  ISETP.LT.AND P2, PT, R43, UR8, !P2 ;  /* 0x000000082b007c0c */ /* 0x000fe2000d741270 */
[----:B------:R-:W-:Y:S01]  /*654a0*/  ULDC UR8, c[0x0][0x228] ;  /* 0x00008a0000087ab9 */ /* 0x000fe20000000800 */
[C---:B------:R-:W-:Y:S01]  /*654b0*/  IMAD.WIDE R8, R51.reuse, 0x2, R44 ;  /* 0x0000000233087825 */ /* 0x040fe200078e022c */
[----:B------:R-:W-:Y:S01]  /*654c0*/  ISETP.GE.AND P3, PT, R12, UR4, PT ;  /* 0x000000040c007c0c */ /* 0x000fe2000bf66270 */
[----:B------:R-:W-:Y:S02]  /*654d0*/  ULDC UR4, c[0x0][0x228] ;  /* 0x00008a0000047ab9 */ /* 0x000fe40000000800 */
[----:B-1----:R-:W-:-:S04]  /*654e0*/  IMAD.WIDE R10, R51, 0x2, R46 ;  /* 0x00000002330a7825 */ /* 0x002fc800078e022e */
[----:B0-----:R-:W-:Y:S01]  /*654f0*/  IMAD.WIDE R4, R51, 0x2, R2 ;  /* 0x0000000233047825 */ /* 0x001fe200078e0202 */
[----:B------:R-:W-:-:S04]  /*65500*/  PRMT R7, R24, 0x7632, R7 ;  /* 0x0000763218077816 */ /* 0x000fc80000000007 */
[----:B------:R0:W-:Y:S01]  /*65510*/  @P4 STG.E.U16 desc[UR6][R4.64], R24 ;  /* 0x0000001804004986 */ /* 0x0001e2000c101506 */
[----:B------:R-:W-:Y:S01]  /*65520*/  ISETP.LT.AND P4, PT, R35, UR4, !P0 ;  /* 0x0000000423007c0c */ /* 0x000fe2000c781270 */
[----:B------:R-:W-:Y:S01]  /*65530*/  VIADD R12, R42, 0x34 ;  /* 0x000000342a0c7836 */ /* 0x000fe20000000000 */
[----:B------:R-:W-:Y:S01]  /*65540*/  ULDC UR4, c[0x0][0x22c] ;  /* 0x00008b0000047ab9 */ /* 0x000fe20000000800 */
[----:B------:R1:W-:Y:S01]  /*65550*/  @P5 STG.E.U16 desc[UR6][R8.64], R7 ;  /* 0x0000000708005986 */ /* 0x0003e2000c101506 */
[----:B------:R-:W-:Y:S01]  /*65560*/  ISETP.LT.AND P5, PT, R61, UR8, !P0 ;  /* 0x000000083d007c0c */ /* 0x000fe2000c7a1270 */
[----:B------:R-:W-:Y:S02]  /*65570*/  ULDC UR8, c[0x0][0x228] ;  /* 0x00008a0000087ab9 */ /* 0x000fe40000000800 */
[----:B------:R2:W-:Y:S01]  /*65580*/  @P6 STG.E.U16 desc[UR6][R10.64], R28 ;  /* 0x0000001c0a006986 */ /* 0x0005e2000c101506 */
[----:B------:R-:W-:Y:S01]  /*65590*/  ISETP.LT.AND P6, PT, R39, UR10, !P0 ;  /* 0x0000000a27007c0c */ /* 0x000fe2000c7c1270 */
[----:B------:R-:W-:Y:S01]  /*655a0*/  ULDC UR10, c[0x0][0x228] ;  /* 0x00008a00000a7ab9 */ /* 0x000fe20000000800 */
[----:B0-----:R-:W-:Y:S01]  /*655b0*/  PRMT R5, R28, 0x7632, R5 ;  /* 0x000076321c057816 */ /* 0x001fe20000000005 */
[----:B-1----:R-:W-:-:S04]  /*655c0*/  IMAD.WIDE R6, R51, 0x2, R48 ;  /* 0x0000000233067825 */ /* 0x002fc800078e0230 */
[----:B------:R-:W-:Y:S01]  /*655d0*/  VIADD R51, R51, UR20 ;  /* 0x0000001433337c36 */ /* 0x000fe20008000000 */
[----:B------:R0:W-:Y:S01]  /*655e0*/  @P2 STG.E.U16 desc[UR6][R6.64], R5 ;  /* 0x0000000506002986 */ /* 0x0001e2000c101506 */
[----:B------:R-:W-:Y:S01]  /*655f0*/  ISETP.LT.AND P0, PT, R43, UR8, !P0 ;  /* 0x000000082b007c0c */ /* 0x000fe2000c701270 */
[----:B------:R-:W-:Y:S01]  /*65600*/  ULDC UR8, c[0x0][0x228] ;  /* 0x00008a0000087ab9 */ /* 0x000fe20000000800 */
[C---:B------:R-:W-:Y:S01]  /*65610*/  IMAD.WIDE R8, R51.reuse, 0x2, R44 ;  /* 0x0000000233087825 */ /* 0x040fe200078e022c */
[----:B------:R-:W-:Y:S01]  /*65620*/  ISETP.GE.AND P2, PT, R12, UR4, PT ;  /* 0x000000040c007c0c */ /* 0x000fe2000bf46270 */
[----:B------:R-:W-:Y:S02]  /*65630*/  ULDC UR4, c[0x0][0x228] ;  /* 0x00008a0000047ab9 */ /* 0x000fe40000000800 */
[----:B--2---:R-:W-:-:S04]  /*65640*/  IMAD.WIDE R10, R51, 0x2, R46 ;  /* 0x00000002330a7825 */ /* 0x004fc800078e022e */
[----:B0-----:R-:W-:Y:S01]  /*65650*/  IMAD.WIDE R4, R51, 0x2, R2 ;  /* 0x0000000233047825 */ /* 0x001fe200078e0202 */
[----:B------:R-:W-:-:S04]  /*65660*/  PRMT R7, R17, 0x7632, R7 ;  /* 0x0000763211077816 */ /* 0x000fc80000000007 */
[----:B------:R0:W-:Y:S04]  /*65670*/  @P4 STG.E.U16 desc[UR6][R4.64], R17 ;  /* 0x0000001104004986 */ /* 0x0001e8000c101506 */
[----:B------:R1:W-:Y:S01]  /*65680*/  @P5 STG.E.U16 desc[UR6][R8.64], R7 ;  /* 0x0000000708005986 */ /* 0x0003e2000c101506 */
[----:B------:R-:W-:Y:S01]  /*65690*/  ISETP.LT.AND P5, PT, R61, UR8, !P3 ;  /* 0x000000083d007c0c */ /* 0x000fe2000dfa1270 */
[----:B------:R-:W-:Y:S02]  /*656a0*/  ULDC UR8, c[0x0][0x228] ;  /* 0x00008a0000087ab9 */ /* 0x000fe40000000800 */
[----:B------:R2:W-:Y:S01]  /*656b0*/  @P6 STG.E.U16 desc[UR6][R10.64], R21 ;  /* 0x000000150a006986 */ /* 0x0005e2000c101506 */
[----:B------:R-:W-:Y:S01]  /*656c0*/  ISETP.LT.AND P6, PT, R35, UR4, !P3 ;  /* 0x0000000423007c0c */ /* 0x000fe2000dfc1270 */
[----:B------:R-:W-:Y:S01]  /*656d0*/  VIADD R12, R42, 0x35 ;  /* 0x000000352a0c7836 */ /* 0x000fe20000000000 */
[----:B------:R-:W-:Y:S01]  /*656e0*/  ISETP.LT.AND P4, PT, R39, UR10, !P3 ;  /* 0x0000000a27007c0c */ /* 0x000fe2000df81270 */
[----:B------:R-:W-:Y:S01]  /*656f0*/  ULDC UR4, c[0x0][0x22c] ;  /* 0x00008b0000047ab9 */ /* 0x000fe20000000800 */
[----:B0-----:R-:W-:Y:S01]  /*65700*/  PRMT R5, R21, 0x7632, R5 ;  /* 0x0000763215057816 */ /* 0x001fe20000000005 */
[----:B------:R-:W-:Y:S01]  /*65710*/  ULDC UR10, c[0x0][0x228] ;  /* 0x00008a00000a7ab9 */ /* 0x000fe20000000800 */
        /* <DEDUP_REMOVED lines=11> */
[----:B------:R0:W-:Y:S01]  /*657d0*/  @P6 STG.E.U16 desc[UR6][R4.64], R25 ;  /* 0x0000001904006986 */ /* 0x0001e2000c101506 */
[----:B------:R-:W-:Y:S01]  /*657e0*/  ISETP.LT.AND P6, PT, R61, UR8, !P2 ;  /* 0x000000083d007c0c */ /* 0x000fe2000d7c1270 */
[----:B------:R-:W-:Y:S02]  /*657f0*/  ULDC UR8, c[0x0][0x228] ;  /* 0x00008a0000087ab9 */ /* 0x000fe40000000800 */
[----:B------:R1:W-:Y:S01]  /*65800*/  @P5 STG.E.U16 desc[UR6][R8.64], R7 ;  /* 0x0000000708005986 */ /* 0x0003e2000c101506 */
[----:B------:R-:W-:Y:S01]  /*65810*/  ISETP.LT.AND P5, PT, R39, UR10, !P2 ;  /* 0x0000000a27007c0c */ /* 0x000fe2000d7a1270 */
[----:B------:R-:W-:Y:S01]  /*65820*/  VIADD R12, R42, 0x36 ;  /* 0x000000362a0c7836 */ /* 0x000fe20000000000 */
[----:B------:R-:W-:Y:S01]  /*65830*/  ULDC UR10, c[0x0][0x228] ;  /* 0x00008a00000a7ab9 */ /* 0x000fe20000000800 */
        /* <DEDUP_REMOVED lines=23> */
[----:B------:R-:W-:Y:S02]  /*659b0*/  ISETP.LT.AND P5, PT, R39, UR10, !P0 ;  /* 0x0000000a27007c0c */ /* 0x000fe4000c7a1270 */
        /* <DEDUP_REMOVED lines=16> */
[----:B------:R1:W-:Y:S04]  /*65ac0*/  @P6 STG.E.U16 desc[UR6][R8.64], R7 ;  /* 0x0000000708006986 */ /* 0x0003e8000c101506 */
[----:B------:R-:W-:Y:S01]  /*65ad0*/  @P5 STG.E.U16 desc[UR6][R10.64], R30 ;  /* 0x0000001e0a005986 */ /* 0x000fe2000c101506 */
        /* <DEDUP_REMOVED lines=8> */
[----:B------:R-:W-:Y:S01]  /*65b60*/  IMAD.WIDE R8, R51, 0x2, R44 ;  /* 0x0000000233087825 */ /* 0x000fe200078e022c */
[----:B------:R-:W-:Y:S01]  /*65b70*/  ISETP.LT.AND P3, PT, R43, UR4, !P3 ;  /* 0x000000042b007c0c */ /* 0x000fe2000df61270 */
[----:B------:R-:W-:Y:S02]  /*65b80*/  ULDC UR4, c[0x0][0x228] ;  /* 0x00008a0000047ab9 */ /* 0x000fe40000000800 */
[----:B0-----:R-:W-:Y:S01]  /*65b90*/  IMAD.WIDE R4, R51, 0x2, R2 ;  /* 0x0000000233047825 */ /* 0x001fe200078e0202 */
[----:B------:R-:W-:-:S04]  /*65ba0*/  PRMT R7, R19, 0x7632, R7 ;  /* 0x0000763213077816 */ /* 0x000fc80000000007 */
[----:B------:R0:W-:Y:S04]  /*65bb0*/  @P5 STG.E.U16 desc[UR6][R4.64], R19 ;  /* 0x0000001304005986 */ /* 0x0001e8000c101506 */
[----:B------:R1:W-:Y:S01]  /*65bc0*/  @P4 STG.E.U16 desc[UR6][R8.64], R7 ;  /* 0x0000000708004986 */ /* 0x0003e2000c101506 */
[----:B------:R-:W-:Y:S01]  /*65bd0*/  ISETP.LT.AND P4, PT, R35, UR4, !P2 ;  /* 0x0000000423007c0c */ /* 0x000fe2000d781270 */
[C---:B------:R-:W-:Y:S01]  /*65be0*/  VIADD R13, R51.reuse, UR20 ;  /* 0x00000014330d7c36 */ /* 0x040fe20008000000 */
[----:B------:R-:W-:Y:S01]  /*65bf0*/  ULDC UR4, c[0x0][0x228] ;  /* 0x00008a0000047ab9 */ /* 0x000fe20000000800 */
[----:B------:R-:W-:Y:S01]  /*65c00*/  IMAD.WIDE R10, R51, 0x2, R46 ;  /* 0x00000002330a7825 */ /* 0x000fe200078e022e */
[----:B------:R-:W-:Y:S01]  /*65c10*/  ISETP.LT.AND P5, PT, R61, UR4, !P2 ;  /* 0x000000043d007c0c */ /* 0x000fe2000d7a1270 */
[----:B------:R-:W-:-:S02]  /*65c20*/  ULDC UR4, c[0x0][0x228] ;  /* 0x00008a0000047ab9 */ /* 0x000fc40000000800 */
[----:B0-----:R-:W-:Y:S01]  /*65c30*/  IMAD.WIDE R4, R13, 0x2, R2 ;  /* 0x000000020d047825 */ /* 0x001fe200078e0202 */
[----:B-1----:R-:W-:-:S03]  /*65c40*/  PRMT R9, R23, 0x7632, R9 ;  /* 0x0000763217097816 */ /* 0x002fc60000000009 */
[----:B------:R-:W-:Y:S01]  /*65c50*/  IMAD.WIDE R6, R51, 0x2, R48 ;  /* 0x0000000233067825 */ /* 0x000fe200078e0230 */
[----:B------:R-:W-:Y:S01]  /*65c60*/  ISETP.GE.AND P0, PT, R12, UR11, PT ;  /* 0x0000000b0c007c0c */ /* 0x000fe2000bf06270 */
[----:B------:R0:W-:Y:S01]  /*65c70*/  @P6 STG.E.U16 desc[UR6][R10.64], R23 ;  /* 0x000000170a006986 */ /* 0x0001e2000c101506 */
[----:B------:R-:W-:Y:S01]  /*65c80*/  ISETP.LT.AND P6, PT, R39, UR8, !P2 ;  /* 0x0000000827007c0c */ /* 0x000fe2000d7c1270 */
[----:B------:R-:W-:Y:S02]  /*65c90*/  ULDC UR8, c[0x0][0x228] ;  /* 0x00008a0000087ab9 */ /* 0x000fe40000000800 */
[----:B------:R1:W-:Y:S01]  /*65ca0*/  @P3 STG.E.U16 desc[UR6][R6.64], R9 ;  /* 0x0000000906003986 */ /* 0x0003e2000c101506 */
[----:B------:R-:W-:Y:S01]  /*65cb0*/  ISETP.LT.AND P2, PT, R43, UR4, !P2 ;  /* 0x000000042b007c0c */ /* 0x000fe2000d741270 */
[----:B------:R-:W-:Y:S01]  /*65cc0*/  VIADD R12, R42, 0x39 ;  /* 0x000000392a0c7836 */ /* 0x000fe20000000000 */
[----:B------:R-:W-:Y:S01]  /*65cd0*/  PRMT R15, R27, 0x7632, R15 ;  /* 0x000076321b0f7816 */ /* 0x000fe2000000000f */
[----:B------:R-:W-:Y:S01]  /*65ce0*/  @P4 STG.E.U16 desc[UR6][R4.64], R27 ;  /* 0x0000001b04004986 */ /* 0x000fe2000c101506 */
[----:B------:R-:W-:Y:S01]  /*65cf0*/  ISETP.LT.AND P4, PT, R35, UR8, !P0 ;  /* 0x0000000823007c0c */ /* 0x000fe2000c781270 */
[C---:B------:R-:W-:Y:S01]  /*65d00*/  VIADD R17, R13.reuse, UR20 ;  /* 0x000000140d117c36 */ /* 0x040fe20008000000 */
[----:B------:R-:W-:Y:S01]  /*65d10*/  ISETP.GE.AND P3, PT, R12, UR9, PT ;  /* 0x000000090c007c0c */ /* 0x000fe2000bf66270 */
[----:B------:R-:W2:Y:S01]  /*65d20*/  LDS.128 R4, [R0] ;  /* 0x0000000000047984 */ /* 0x000ea20000000c00 */
[----:B0-----:R-:W-:Y:S01]  /*65d30*/  IMAD.WIDE R10, R13, 0x2, R46 ;  /* 0x000000020d0a7825 */ /* 0x001fe200078e022e */
[----:B------:R-:W-:Y:S01]  /*65d40*/  ULDC UR4, c[0x0][0x228] ;  /* 0x00008a0000047ab9 */ /* 0x000fe20000000800 */
[----:B------:R-:W-:-:S02]  /*65d50*/  ULDC UR8, c[0x0][0x228] ;  /* 0x00008a0000087ab9 */ /* 0x000fc40000000800 */
[----:B-1----:R-:W-:-:S04]  /*65d60*/  IMAD.WIDE R8, R13, 0x2, R44 ;  /* 0x000000020d087825 */ /* 0x002fc800078e022c */
[----:B------:R-:W-:Y:S01]  /*65d70*/  IMAD.WIDE R12, R13, 0x2, R48 ;  /* 0x000000020d0c7825 */ /* 0x000fe200078e0230 */
[----:B------:R0:W-:Y:S01]  /*65d80*/  @P5 STG.E.U16 desc[UR6][R8.64], R15 ;  /* 0x0000000f08005986 */ /* 0x0001e2000c101506 */
[----:B------:R-:W-:Y:S01]  /*65d90*/  ISETP.LT.AND P5, PT, R61, UR4, !P0 ;  /* 0x000000043d007c0c */ /* 0x000fe2000c7a1270 */
[----:B------:R-:W-:Y:S02]  /*65da0*/  ULDC UR4, c[0x0][0x228] ;  /* 0x00008a0000047ab9 */ /* 0x000fe40000000800 */
[----:B------:R1:W-:Y:S01]  /*65db0*/  @P6 STG.E.U16 desc[UR6][R10.64], R31 ;  /* 0x0000001f0a006986 */ /* 0x0003e2000c101506 */
[----:B0-----:R-:W-:Y:S01]  /*65dc0*/  PRMT R9, R31, 0x7632, R9 ;  /* 0x000076321f097816 */ /* 0x001fe20000000009 */
[----:B------:R-:W-:-:S04]  /*65dd0*/  IMAD.WIDE R14, R17, 0x2, R2 ;  /* 0x00000002110e7825 */ /* 0x000fc800078e0202 */
[----:B------:R0:W-:Y:S01]  /*65de0*/  @P2 STG.E.U16 desc[UR6][R12.64], R9 ;  /* 0x000000090c002986 */ /* 0x0001e2000c101506 */
[----:B------:R-:W-:Y:S01]  /*65df0*/  ISETP.LT.AND P2, PT, R39, UR8, !P0 ;  /* 0x0000000827007c0c */ /* 0x000fe2000c741270 */
[----:B------:R-:W-:Y:S01]  /*65e00*/  VIADD R0, R42, 0x3a ;  /* 0x0000003a2a007836 */ /* 0x000fe20000000000 */
[----:B------:R-:W-:Y:S01]  /*65e10*/  ULDC UR8, c[0x0][0x228] ;  /* 0x00008a0000087ab9 */ /* 0x000fe20000000800 */
[----:B------:R-:W-:Y:S01]  /*65e20*/  @P4 STG.E.U16 desc[UR6][R14.64], R32 ;  /* 0x000000200e004986 */ /* 0x000fe2000c101506 */
[----:B------:R-:W-:Y:S01]  /*65e30*/  ISETP.LT.AND P4, PT, R43, UR4, !P0 ;  /* 0x000000042b007c0c */ /* 0x000fe2000c781270 */
[C---:B-1----:R-:W-:Y:S01]  /*65e40*/  IMAD.WIDE R10, R17.reuse, 0x2, R46 ;  /* 0x00000002110a7825 */ /* 0x042fe200078e022e */
[----:B------:R-:W-:Y:S01]  /*65e50*/  ULDC UR4, c[0x0][0x228] ;  /* 0x00008a0000047ab9 */ /* 0x000fe20000000800 */
[----:B0-----:R-:W-:Y:S02]  /*65e60*/  PRMT R13, R32, 0x7632, R13 ;  /* 0x00007632200d7816 */ /* 0x001fe4000000000d */
[----:B------:R-:W-:Y:S01]  /*65e70*/  IMAD.WIDE R8, R17, 0x2, R44 ;  /* 0x0000000211087825 */ /* 0x000fe200078e022c */
[----:B------:R-:W-:Y:S01]  /*65e80*/  ISETP.LT.AND P6, PT, R35, UR8, !P3 ;  /* 0x0000000823007c0c */ /* 0x000fe2000dfc1270 */
[----:B------:R-:W-:-:S03]  /*65e90*/  ULDC UR8, c[0x0][0x228] ;  /* 0x00008a0000087ab9 */ /* 0x000fc60000000800 */
[----:B------:R0:W-:Y:S01]  /*65ea0*/  @P5 STG.E.U16 desc[UR6][R8.64], R13 ;  /* 0x0000000d08005986 */ /* 0x0001e2000c101506 */
[----:B------:R-:W-:Y:S01]  /*65eb0*/  ISETP.GE.AND P0, PT, R0, UR5, PT ;  /* 0x0000000500007c0c */ /* 0x000fe2000bf06270 */
[----:B------:R-:W-:Y:S01]  /*65ec0*/  ULDC UR5, c[0x0][0x228] ;  /* 0x00008a0000057ab9 */ /* 0x000fe20000000800 */
[----:B------:R-:W-:Y:S01]  /*65ed0*/  ISETP.LT.AND P5, PT, R61, UR4, !P3 ;  /* 0x000000043d007c0c */ /* 0x000fe2000dfa1270 */
[----:B------:R1:W-:Y:S01]  /*65ee0*/  @P2 STG.E.U16 desc[UR6][R10.64], R36 ;  /* 0x000000240a002986 */ /* 0x0003e2000c101506 */
[C---:B------:R-:W-:Y:S01]  /*65ef0*/  VIADD R19, R17.reuse, UR20 ;  /* 0x0000001411137c36 */ /* 0x040fe20008000000 */
[----:B------:R-:W-:Y:S01]  /*65f00*/  ULDC UR4, c[0x0][0x228] ;  /* 0x00008a0000047ab9 */ /* 0x000fe20000000800 */
[----:B0-----:R-:W-:Y:S01]  /*65f10*/  PRMT R9, R36, 0x7632, R9 ;  /* 0x0000763224097816 */ /* 0x001fe20000000009 */
[----:B------:R-:W-:-:S05]  /*65f20*/  IMAD.WIDE R12, R17, 0x2, R48 ;  /* 0x00000002110c7825 */ /* 0x000fca00078e0230 */
[----:B------:R0:W-:Y:S01]  /*65f30*/  @P4 STG.E.U16 desc[UR6][R12.64], R9 ;  /* 0x000000090c004986 */ /* 0x0001e2000c101506 */
[----:B------:R-:W-:Y:S01]  /*65f40*/  ISETP.LT.AND P4, PT, R39, UR5, !P3 ;  /* 0x0000000527007c0c */ /* 0x000fe2000df81270 */
[----:B------:R-:W-:Y:S01]  /*65f50*/  IMAD.WIDE R14, R19, 0x2, R2 ;  /* 0x00000002130e7825 */ /* 0x000fe200078e0202 */
[----:B------:R-:W-:Y:S01]  /*65f60*/  ISETP.LT.AND P3, PT, R43, UR4, !P3 ;  /* 0x000000042b007c0c */ /* 0x000fe2000df61270 */
[----:B------:R-:W-:Y:S01]  /*65f70*/  ULDC UR5, c[0x0][0x228] ;  /* 0x00008a0000057ab9 */ /* 0x000fe20000000800 */
[----:B------:R-:W-:Y:S01]  /*65f80*/  ULDC UR4, c[0x0][0x228] ;  /* 0x00008a0000047ab9 */ /* 0x000fe20000000800 */
[C---:B-1----:R-:W-:Y:S01]  /*65f90*/  IMAD.WIDE R10, R19.reuse, 0x2, R46 ;  /* 0x00000002130a7825 */ /* 0x042fe200078e022e */
[----:B------:R-:W-:Y:S01]  /*65fa0*/  @P6 STG.E.U16 desc[UR6][R14.64], R40 ;  /* 0x000000280e006986 */ /* 0x000fe2000c101506 */
[----:B0-----:R-:W-:Y:S02]  /*65fb0*/  PRMT R13, R40, 0x7632, R13 ;  /* 0x00007632280d7816 */ /* 0x001fe4000000000d */
[----:B------:R-:W-:Y:S01]  /*65fc0*/  IMAD.WIDE R8, R19, 0x2, R44 ;  /* 0x0000000213087825 */ /* 0x000fe200078e022c */
[----:B------:R-:W-:Y:S01]  /*65fd0*/  ISETP.LT.AND P6, PT, R35, UR5, !P0 ;  /* 0x0000000523007c0c */ /* 0x000fe2000c7c1270 */
[----:B------:R-:W-:-:S03]  /*65fe0*/  ULDC UR5, c[0x0][0x228] ;  /* 0x00008a0000057ab9 */ /* 0x000fc60000000800 */
[----:B------:R0:W-:Y:S04]  /*65ff0*/  @P5 STG.E.U16 desc[UR6][R8.64], R13 ;  /* 0x0000000d08005986 */ /* 0x0001e8000c101506 */
[----:B--2---:R1:W-:Y:S01]  /*66000*/  @P4 STG.E.U16 desc[UR6][R10.64], R4 ;  /* 0x000000040a004986 */ /* 0x0043e2000c101506 */
[----:B------:R-:W-:Y:S01]  /*66010*/  ISETP.LT.AND P4, PT, R61, UR4, !P0 ;  /* 0x000000043d007c0c */ /* 0x000fe2000c781270 */
[C---:B------:R-:W-:Y:S01]  /*66020*/  VIADD R17, R19.reuse, UR20 ;  /* 0x0000001413117c36 */ /* 0x040fe20008000000 */
[----:B------:R-:W-:Y:S01]  /*66030*/  ULDC UR4, c[0x0][0x228] ;  /* 0x00008a0000047ab9 */ /* 0x000fe20000000800 */
[----:B0-----:R-:W-:Y:S01]  /*66040*/  PRMT R9, R4, 0x7632, R9 ;  /* 0x0000763204097816 */ /* 0x001fe20000000009 */
[----:B------:R-:W-:Y:S01]  /*66050*/  IMAD.WIDE R12, R19, 0x2, R48 ;  /* 0x00000002130c7825 */ /* 0x000fe200078e0230 */
[----:B------:R-:W-:Y:S01]  /*66060*/  ISETP.LT.AND P5, PT, R43, UR4, !P0 ;  /* 0x000000042b007c0c */ /* 0x000fe2000c7a1270 */
[----:B------:R-:W-:-:S03]  /*66070*/  ULDC UR4, c[0x0][0x228] ;  /* 0x00008a0000047ab9 */ /* 0x000fc60000000800 */
[----:B------:R0:W-:Y:S01]  /*66080*/  @P3 STG.E.U16 desc[UR6][R12.64], R9 ;  /* 0x000000090c003986 */ /* 0x0001e2000c101506 */
[----:B------:R-:W-:Y:S01]  /*66090*/  ISETP.LT.AND P3, PT, R39, UR5, !P0 ;  /* 0x0000000527007c0c */ /* 0x000fe2000c761270 */
[----:B------:R-:W-:Y:S02]  /*660a0*/  VIADD R0, R42, 0x3b ;  /* 0x0000003b2a007836 */ /* 0x000fe40000000000 */
[----:B------:R-:W-:Y:S01]  /*660b0*/  IMAD.WIDE R14, R17, 0x2, R2 ;  /* 0x00000002110e7825 */ /* 0x000fe200078e0202 */
[----:B-1----:R-:W-:Y:S01]  /*660c0*/  PRMT R4, R37, 0x7632, R4 ;  /* 0x0000763225047816 */ /* 0x002fe20000000004 */
[----:B------:R-:W-:Y:S01]  /*660d0*/  ULDC UR5, c[0x0][0x228] ;  /* 0x00008a0000057ab9 */ /* 0x000fe20000000800 */
[----:B------:R-:W-:Y:S01]  /*660e0*/  ISETP.GE.AND P2, PT, R0, UR19, PT ;  /* 0x0000001300007c0c */ /* 0x000fe2000bf46270 */
[----:B------:R-:W-:Y:S01]  /*660f0*/  VIADD R0, R42, 0x3c ;  /* 0x0000003c2a007836 */ /* 0x000fe20000000000 */
[----:B0-----:R-:W-:Y:S01]  /*66100*/  PRMT R13, R33, 0x7632, R13 ;  /* 0x00007632210d7816 */ /* 0x001fe2000000000d */
[C---:B------:R-:W-:Y:S01]  /*66110*/  IMAD.WIDE R8, R17.reuse, 0x2, R44 ;  /* 0x0000000211087825 */ /* 0x040fe200078e022c */
[----:B------:R-:W-:Y:S03]  /*66120*/  @P6 STG.E.U16 desc[UR6][R14.64], R33 ;  /* 0x000000210e006986 */ /* 0x000fe6000c101506 */
[----:B------:R-:W-:Y:S01]  /*66130*/  IMAD.WIDE R10, R17, 0x2, R46 ;  /* 0x00000002110a7825 */ /* 0x000fe200078e022e */
[----:B------:R0:W-:Y:S01]  /*66140*/  @P4 STG.E.U16 desc[UR6][R8.64], R13 ;  /* 0x0000000d08004986 */ /* 0x0001e2000c101506 */
[----:B------:R-:W-:-:S02]  /*66150*/  ISETP.GE.AND P0, PT, R0, UR17, PT ;  /* 0x0000001100007c0c */ /* 0x000fc4000bf06270 */
[----:B------:R-:W-:Y:S01]  /*66160*/  VIADD R0, R42, 0x3d ;  /* 0x0000003d2a007836 */ /* 0x000fe20000000000 */
[----:B------:R-:W-:Y:S01]  /*66170*/  @P3 STG.E.U16 desc[UR6][R10.64], R37 ;  /* 0x000000250a003986 */ /* 0x000fe2000c101506 */
[----:B------:R-:W-:Y:S01]  /*66180*/  ISETP.LT.AND P6, PT, R35, UR5, !P2 ;  /* 0x0000000523007c0c */ /* 0x000fe2000d7c1270 */
[----:B------:R-:W-:Y:S01]  /*66190*/  ULDC UR5, c[0x0][0x228] ;  /* 0x00008a0000057ab9 */ /* 0x000fe20000000800 */
[----:B------:R-:W-:Y:S01]  /*661a0*/  ISETP.LT.AND P3, PT, R61, UR4, !P2 ;  /* 0x000000043d007c0c */ /* 0x000fe2000d761270 */
[----:B------:R-:W-:Y:S01]  /*661b0*/  ULDC UR4, c[0x0][0x228] ;  /* 0x00008a0000047ab9 */ /* 0x000fe20000000800 */
[----:B0-----:R-:W-:Y:S01]  /*661c0*/  IMAD.WIDE R12, R17, 0x2, R48 ;  /* 0x00000002110c7825 */ /* 0x001fe200078e0230 */
[----:B------:R-:W-:Y:S01]  /*661d0*/  ISETP.LT.AND P4, PT, R39, UR5, !P2 ;  /* 0x0000000527007c0c */ /* 0x000fe2000d781270 */
[----:B------:R-:W-:-:S03]  /*661e0*/  ULDC UR5, c[0x0][0x228] ;  /* 0x00008a0000057ab9 */ /* 0x000fc60000000800 */
[----:B------:R0:W-:Y:S01]  /*661f0*/  @P5 STG.E.U16 desc[UR6][R12.64], R4 ;  /* 0x000000040c005986 */ /* 0x0001e2000c101506 */
[----:B------:R-:W-:Y:S01]  /*66200*/  ISETP.LT.AND P5, PT, R43, UR4, !P2 ;  /* 0x000000042b007c0c */ /* 0x000fe2000d7a1270 */
[----:B------:R-:W-:Y:S01]  /*66210*/  VIADD R19, R17, UR20 ;  /* 0x0000001411137c36 */ /* 0x000fe20008000000 */
[----:B------:R-:W-:Y:S01]  /*66220*/  ISETP.GE.AND P2, PT, R0, UR15, PT ;  /* 0x0000000f00007c0c */ /* 0x000fe2000bf46270 */
[----:B------:R-:W-:Y:S01]  /*66230*/  VIADD R0, R42, 0x3e ;  /* 0x0000003e2a007836 */ /* 0x000fe20000000000 */
[----:B------:R-:W-:Y:S01]  /*66240*/  ULDC UR4, c[0x0][0x228] ;  /* 0x00008a0000047ab9 */ /* 0x000fe20000000800 */
[----:B------:R-:W2:Y:S01]  /*66250*/  LDL.LU R42, [R1+0x2378] ;  /* 0x00237800012a7983 */ /* 0x000ea20000300800 */
[----:B------:R-:W-:-:S05]  /*66260*/  IMAD.WIDE R14, R19, 0x2, R2 ;  /* 0x00000002130e7825 */ /* 0x000fca00078e0202 */
[----:B------:R1:W-:Y:S01]  /*66270*/  @P6 STG.E.U16 desc[UR6][R14.64], R41 ;  /* 0x000000290e006986 */ /* 0x0003e2000c101506 */
[----:B------:R-:W-:Y:S01]  /*66280*/  ISETP.LT.AND P6, PT, R35, UR5, !P0 ;  /* 0x0000000523007c0c */ /* 0x000fe2000c7c1270 */
[----:B------:R-:W-:Y:S01]  /*66290*/  IMAD.WIDE R8, R19, 0x2, R44 ;  /* 0x0000000213087825 */ /* 0x000fe200078e022c */
[----:B0-----:R-:W-:Y:S01]  /*662a0*/  PRMT R13, R41, 0x7632, R13 ;  /* 0x00007632290d7816 */ /* 0x001fe2000000000d */
[----:B------:R-:W-:Y:S02]  /*662b0*/  ULDC UR5, c[0x0][0x228] ;  /* 0x00008a0000057ab9 */ /* 0x000fe40000000800 */
[C---:B------:R-:W-:Y:S02]  /*662c0*/  VIADD R17, R19.reuse, UR20 ;  /* 0x0000001413117c36 */ /* 0x040fe40008000000 */
[----:B------:R-:W-:Y:S01]  /*662d0*/  IMAD.WIDE R10, R19, 0x2, R46 ;  /* 0x00000002130a7825 */ /* 0x000fe200078e022e */
[----:B------:R0:W-:Y:S01]  /*662e0*/  @P3 STG.E.U16 desc[UR6][R8.64], R13 ;  /* 0x0000000d08003986 */ /* 0x0001e2000c101506 */
[----:B------:R-:W-:Y:S01]  /*662f0*/  ISETP.LT.AND P3, PT, R61, UR4, !P0 ;  /* 0x000000043d007c0c */ /* 0x000fe2000c761270 */
[----:B------:R-:W-:Y:S01]  /*66300*/  ULDC UR4, c[0x0][0x228] ;  /* 0x00008a0000047ab9 */ /* 0x000fe20000000800 */
[----:B-1----:R-:W-:Y:S01]  /*66310*/  IMAD.WIDE R14, R17, 0x2, R2 ;  /* 0x00000002110e7825 */ /* 0x002fe200078e0202 */
[----:B------:R1:W-:Y:S01]  /*66320*/  @P4 STG.E.U16 desc[UR6][R10.64], R5 ;  /* 0x000000050a004986 */ /* 0x0003e2000c101506 */
[----:B------:R-:W-:Y:S01]  /*66330*/  ISETP.LT.AND P4, PT, R39, UR5, !P0 ;  /* 0x0000000527007c0c */ /* 0x000fe2000c781270 */
[----:B------:R-:W-:Y:S01]  /*66340*/  ULDC UR5, c[0x0][0x228] ;  /* 0x00008a0000057ab9 */ /* 0x000fe20000000800 */
[----:B0-----:R-:W-:Y:S01]  /*66350*/  PRMT R9, R5, 0x7632, R9 ;  /* 0x0000763205097816 */ /* 0x001fe20000000009 */
[----:B------:R-:W-:-:S05]  /*66360*/  IMAD.WIDE R12, R19, 0x2, R48 ;  /* 0x00000002130c7825 */ /* 0x000fca00078e0230 */
[----:B------:R0:W-:Y:S01]  /*66370*/  @P5 STG.E.U16 desc[UR6][R12.64], R9 ;  /* 0x000000090c005986 */ /* 0x0001e2000c101506 */
[----:B------:R-:W-:Y:S01]  /*66380*/  ISETP.LT.AND P5, PT, R43, UR4, !P0 ;  /* 0x000000042b007c0c */ /* 0x000fe2000c7a1270 */
[----:B-1----:R-:W-:Y:S02]  /*66390*/  IMAD.WIDE R4, R17, 0x2, R44 ;  /* 0x0000000211047825 */ /* 0x002fe400078e022c */
[----:B------:R1:W-:Y:S01]  /*663a0*/  @P6 STG.E.U16 desc[UR6][R14.64], R34 ;  /* 0x000000220e006986 */ /* 0x0003e2000c101506 */
[----:B------:R-:W-:Y:S01]  /*663b0*/  ISETP.LT.AND P6, PT, R35, UR5, !P2 ;  /* 0x0000000523007c0c */ /* 0x000fe2000d7c1270 */
[----:B------:R-:W-:Y:S01]  /*663c0*/  ULDC UR5, c[0x0][0x228] ;  /* 0x00008a0000057ab9 */ /* 0x000fe20000000800 */
[----:B------:R-:W-:Y:S01]  /*663d0*/  PRMT R11, R34, 0x7632, R11 ;  /* 0x00007632220b7816 */ /* 0x000fe2000000000b */
[----:B------:R-:W-:Y:S01]  /*663e0*/  ULDC UR4, c[0x0][0x228] ;  /* 0x00008a0000047ab9 */ /* 0x000fe20000000800 */
[----:B0-----:R-:W-:-:S03]  /*663f0*/  IMAD.WIDE R8, R17, 0x2, R46 ;  /* 0x0000000211087825 */ /* 0x001fc600078e022e */
[----:B------:R0:W-:Y:S01]  /*66400*/  @P3 STG.E.U16 desc[UR6][R4.64], R11 ;  /* 0x0000000b04003986 */ /* 0x0001e2000c101506 */
[----:B-1----:R-:W-:Y:S01]  /*66410*/  VIADD R15, R17, UR20 ;  /* 0x00000014110f7c36 */ /* 0x002fe20008000000 */
[----:B------:R-:W-:Y:S02]  /*66420*/  ISETP.GE.AND P0, PT, R0, UR13, PT ;  /* 0x0000000d00007c0c */ /* 0x000fe4000bf06270 */
[----:B------:R-:W-:Y:S01]  /*66430*/  @P4 STG.E.U16 desc[UR6][R8.64], R38 ;  /* 0x0000002608004986 */ /* 0x000fe2000c101506 */
[----:B------:R-:W-:Y:S01]  /*66440*/  IMAD.WIDE R12, R15, 0x2, R2 ;  /* 0x000000020f0c7825 */ /* 0x000fe200078e0202 */
[----:B------:R-:W-:Y:S01]  /*66450*/  ISETP.LT.AND P4, PT, R39, UR5, !P2 ;  /* 0x0000000527007c0c */ /* 0x000fe2000d781270 */
[----:B------:R-:W-:Y:S01]  /*66460*/  ULDC UR5, c[0x0][0x228] ;  /* 0x00008a0000057ab9 */ /* 0x000fe20000000800 */
[----:B0-----:R-:W-:Y:S01]  /*66470*/  PRMT R5, R38, 0x7632, R5 ;  /* 0x0000763226057816 */ /* 0x001fe20000000005 */
[----:B------:R-:W-:-:S05]  /*66480*/  IMAD.WIDE R10, R17, 0x2, R48 ;  /* 0x00000002110a7825 */ /* 0x000fca00078e0230 */
[----:B------:R0:W-:Y:S01]  /*66490*/  @P5 STG.E.U16 desc[UR6][R10.64], R5 ;  /* 0x000000050a005986 */ /* 0x0001e2000c101506 */
[----:B------:R-:W-:-:S03]  /*664a0*/  ISETP.LT.AND P5, PT, R35, UR8, !P1 ;  /* 0x0000000823007c0c */ /* 0x000fc6000cfa1270 */
[----:B--2---:R1:W-:Y:S01]  /*664b0*/  @P6 STG.E.U16 desc[UR6][R12.64], R42 ;  /* 0x0000002a0c006986 */ /* 0x0043e2000c101506 */
[----:B------:R-:W-:Y:S02]  /*664c0*/  ISETP.LT.AND P6, PT, R35, UR5, !P0 ;  /* 0x0000000523007c0c */ /* 0x000fe4000c7c1270 */
[----:B------:R-:W-:Y:S01]  /*664d0*/  ISETP.LT.AND P3, PT, R61, UR4, !P2 ;  /* 0x000000043d007c0c */ /* 0x000fe2000d761270 */
[----:B------:R-:W2:Y:S01]  /*664e0*/  LDL.LU R35, [R1+0x2374] ;  /* 0x0023740001237983 */ /* 0x000ea20000300800 */
[----:B------:R-:W-:Y:S01]  /*664f0*/  ULDC UR4, c[0x0][0x228] ;  /* 0x00008a0000047ab9 */ /* 0x000fe20000000800 */
[----:B------:R-:W-:Y:S01]  /*66500*/  PRMT R0, R42, 0x7632, R0 ;  /* 0x000076322a007816 */ /* 0x000fe20000000000 */
[----:B0-----:R-:W-:Y:S01]  /*66510*/  IMAD.WIDE R4, R15, 0x2, R44 ;  /* 0x000000020f047825 */ /* 0x001fe200078e022c */
[----:B------:R-:W-:Y:S01]  /*66520*/  ISETP.LT.AND P2, PT, R43, UR4, !P2 ;  /* 0x000000042b007c0c */ /* 0x000fe2000d741270 */
[----:B------:R-:W-:Y:S01]  /*66530*/  ULDC UR5, c[0x0][0x228] ;  /* 0x00008a0000057ab9 */ /* 0x000fe20000000800 */
[----:B------:R-:W-:Y:S01]  /*66540*/  ULDC UR4, c[0x0][0x228] ;  /* 0x00008a0000047ab9 */ /* 0x000fe20000000800 */
[----:B------:R-:W-:-:S02]  /*66550*/  VIADD R17, R15, UR20 ;  /* 0x000000140f117c36 */ /* 0x000fc40008000000 */
[----:B------:R-:W-:-:S03]  /*66560*/  IMAD.WIDE R8, R15, 0x2, R46 ;  /* 0x000000020f087825 */ /* 0x000fc600078e022e */
[----:B------:R0:W-:Y:S01]  /*66570*/  @P3 STG.E.U16 desc[UR6][R4.64], R0 ;  /* 0x0000000004003986 */ /* 0x0001e2000c101506 */
[----:B------:R-:W-:Y:S01]  /*66580*/  IMAD.WIDE R10, R15, 0x2, R48 ;  /* 0x000000020f0a7825 */ /* 0x000fe200078e0230 */
[----:B------:R-:W-:Y:S01]  /*66590*/  ISETP.LT.AND P3, PT, R61, UR5, !P1 ;  /* 0x000000053d007c0c */ /* 0x000fe2000cf61270 */
[----:B------:R-:W-:Y:S02]  /*665a0*/  ULDC UR5, c[0x0][0x228] ;  /* 0x00008a0000057ab9 */ /* 0x000fe40000000800 */
[----:B-1----:R-:W-:Y:S01]  /*665b0*/  IMAD.WIDE R12, R17, 0x2, R2 ;  /* 0x00000002110c7825 */ /* 0x002fe200078e0202 */
[----:B------:R-:W-:Y:S01]  /*665c0*/  @P4 STG.E.U16 desc[UR6][R8.64], R6 ;  /* 0x0000000608004986 */ /* 0x000fe2000c101506 */
[----:B------:R-:W-:Y:S01]  /*665d0*/  ISETP.LT.AND P4, PT, R61, UR4, !P0 ;  /* 0x000000043d007c0c */ /* 0x000fe2000c781270 */
[----:B------:R-:W-:Y:S01]  /*665e0*/  ULDC UR4, c[0x0][0x228] ;  /* 0x00008a0000047ab9 */ /* 0x000fe20000000800 */
[----:B0-----:R-:W-:-:S05]  /*665f0*/  PRMT R5, R6, 0x7632, R5 ;  /* 0x0000763206057816 */ /* 0x001fca0000000005 */
[----:B------:R0:W-:Y:S01]  /*66600*/  @P2 STG.E.U16 desc[UR6][R10.64], R5 ;  /* 0x000000050a002986 */ /* 0x0001e2000c101506 */
[----:B------:R-:W-:Y:S01]  /*66610*/  ISETP.LT.AND P2, PT, R39, UR5, !P1 ;  /* 0x0000000527007c0c */ /* 0x000fe2000cf41270 */
[----:B------:R-:W-:Y:S02]  /*66620*/  ULDC UR5, c[0x0][0x228] ;  /* 0x00008a0000057ab9 */ /* 0x000fe40000000800 */
[----:B------:R-:W-:Y:S01]  /*66630*/  ISETP.LT.AND P1, PT, R43, UR5, !P1 ;  /* 0x000000052b007c0c */ /* 0x000fe2000cf21270 */
[----:B--2---:R1:W-:Y:S01]  /*66640*/  @P6 STG.E.U16 desc[UR6][R12.64], R35 ;  /* 0x000000230c006986 */ /* 0x0043e2000c101506 */
[----:B------:R-:W-:Y:S01]  /*66650*/  ISETP.LT.AND P6, PT, R39, UR4, !P0 ;  /* 0x0000000427007c0c */ /* 0x000fe2000c7c1270 */
[----:B------:R-:W-:Y:S02]  /*66660*/  ULDC UR4, c[0x0][0x228] ;  /* 0x00008a0000047ab9 */ /* 0x000fe40000000800 */
[----:B------:R-:W2:Y:S01]  /*66670*/  LDL.LU R39, [R1+0x2370] ;  /* 0x0023700001277983 */ /* 0x000ea20000300800 */
[----:B------:R-:W-:-:S03]  /*66680*/  ISETP.LT.AND P0, PT, R43, UR4, !P0 ;  /* 0x000000042b007c0c */ /* 0x000fc6000c701270 */
[----:B------:R-:W3:Y:S01]  /*66690*/  LDL.LU R43, [R1+0x236c] ;  /* 0x00236c00012b7983 */ /* 0x000ee20000300800 */
[----:B------:R-:W-:Y:S01]  /*666a0*/  VIADD R15, R17, UR20 ;  /* 0x00000014110f7c36 */ /* 0x000fe20008000000 */
[----:B------:R-:W-:Y:S01]  /*666b0*/  PRMT R0, R35, 0x7632, R0 ;  /* 0x0000763223007816 */ /* 0x000fe20000000000 */
[----:B0-----:R-:W-:-:S04]  /*666c0*/  IMAD.WIDE R4, R17, 0x2, R44 ;  /* 0x0000000211047825 */ /* 0x001fc800078e022c */
[C---:B------:R-:W-:Y:S01]  /*666d0*/  IMAD.WIDE R8, R17.reuse, 0x2, R46 ;  /* 0x0000000211087825 */ /* 0x040fe200078e022e */
[----:B------:R1:W-:Y:S03]  /*666e0*/  @P4 STG.E.U16 desc[UR6][R4.64], R0 ;  /* 0x0000000004004986 */ /* 0x0003e6000c101506 */
[----:B------:R-:W-:-:S04]  /*666f0*/  IMAD.WIDE R10, R17, 0x2, R48 ;  /* 0x00000002110a7825 */ /* 0x000fc800078e0230 */
[----:B------:R-:W-:-:S04]  /*66700*/  IMAD.WIDE R2, R15, 0x2, R2 ;  /* 0x000000020f027825 */ /* 0x000fc800078e0202 */
[----:B------:R-:W-:-:S04]  /*66710*/  IMAD.WIDE R44, R15, 0x2, R44 ;  /* 0x000000020f2c7825 */ /* 0x000fc800078e022c */
[----:B------:R-:W-:-:S04]  /*66720*/  IMAD.WIDE R46, R15, 0x2, R46 ;  /* 0x000000020f2e7825 */ /* 0x000fc800078e022e */
[----:B------:R-:W-:Y:S01]  /*66730*/  IMAD.WIDE R48, R15, 0x2, R48 ;  /* 0x000000020f307825 */ /* 0x000fe200078e0230 */
[----:B--2---:R-:W-:Y:S01]  /*66740*/  PRMT R6, R39, 0x7632, R6 ;  /* 0x0000763227067816 */ /* 0x004fe20000000006 */
[----:B------:R1:W-:Y:S01]  /*66750*/  @P6 STG.E.U16 desc[UR6][R8.64], R39 ;  /* 0x0000002708006986 */ /* 0x0003e2000c101506 */
[----:B---3--:R-:W-:-:S03]  /*66760*/  PRMT R22, R43, 0x7632, R22 ;  /* 0x000076322b167816 */ /* 0x008fc60000000016 */
[----:B------:R1:W-:Y:S04]  /*66770*/  @P0 STG.E.U16 desc[UR6][R10.64], R6 ;  /* 0x000000060a000986 */ /* 0x0003e8000c101506 */
[----:B------:R1:W-:Y:S04]  /*66780*/  @P5 STG.E.U16 desc[UR6][R2.64], R43 ;  /* 0x0000002b02005986 */ /* 0x0003e8000c101506 */
[----:B------:R1:W-:Y:S04]  /*66790*/  @P3 STG.E.U16 desc[UR6][R44.64], R22 ;  /* 0x000000162c003986 */ /* 0x0003e8000c101506 */
[----:B------:R1:W-:Y:S01]  /*667a0*/  @P2 STG.E.U16 desc[UR6][R46.64], R7 ;  /* 0x000000072e002986 */ /* 0x0003e2000c101506 */
[----:B------:R-:W-:Y:S05]  /*667b0*/  @!P1 EXIT ;  /* 0x000000000000994d */ /* 0x000fea0003800000 */
[----:B------:R-:W-:-:S05]  /*667c0*/  PRMT R24, R7, 0x7632, R24 ;  /* 0x0000763207187816 */ /* 0x000fca0000000018 */
[----:B------:R-:W-:Y:S01]  /*667d0*/  STG.E.U16 desc[UR6][R48.64], R24 ;  /* 0x0000001830007986 */ /* 0x000fe2000c101506 */
[----:B------:R-:W-:Y:S05]  /*667e0*/  EXIT ;  /* 0x000000000000794d */ /* 0x000fea0003800000 */
.L_x_2:
[----:B------:R-:W-:-:S00]  /*667f0*/  BRA `(.L_x_2) ;  /* 0xfffffffc00fc7947 */ /* 0x000fc0000383ffff */
[----:B------:R-:W-:-:S00]  /*66800*/  NOP ;  /* 0x0000000000007918 */ /* 0x000fc00000000000 */
[----:B------:R-:W-:-:S00]  /*66810*/  NOP ;  /* 0x0000000000007918 */ /* 0x000fc00000000000 */
[----:B------:R-:W-:-:S00]  /*66820*/  NOP ;  /* 0x0000000000007918 */ /* 0x000fc00000000000 */
[----:B------:R-:W-:-:S00]  /*66830*/  NOP ;  /* 0x0000000000007918 */ /* 0x000fc00000000000 */
[----:B------:R-:W-:-:S00]  /*66840*/  NOP ;  /* 0x0000000000007918 */ /* 0x000fc00000000000 */
[----:B------:R-:W-:-:S00]  /*66850*/  NOP ;  /* 0x0000000000007918 */ /* 0x000fc00000000000 */
[----:B------:R-:W-:-:S00]  /*66860*/  NOP ;  /* 0x0000000000007918 */ /* 0x000fc00000000000 */
[----:B------:R-:W-:-:S00]  /*66870*/  NOP ;  /* 0x0000000000007918 */ /* 0x000fc00000000000 */
.L_x_3:


//--------------------- .nv.shared.matmul_kernel  --------------------------
	.section	.nv.shared.matmul_kernel,"aw",@nobits
	.sectionflags	@""
	.align	16
	.zero		1024


//--------------------- .nv.shared.reserved.0     --------------------------
	.section	.nv.shared.reserved.0,"aw",@nobits
	.weak		__nv_reservedSMEM_offset_0_alias
	.size		__nv_reservedSMEM_offset_0_alias, 0, 0
	.other		__nv_reservedSMEM_offset_0_alias,@"STO_CUDA_RESERVED_SHARED STV_DEFAULT"
__nv_reservedSMEM_offset_0_alias:
	.zero		0


//--------------------- .nv.constant0.matmul_kernel --------------------------
	.section	.nv.constant0.matmul_kernel,"a",@progbits
	.sectionflags	@""
	.align	4
.nv.constant0.matmul_kernel:
	.zero		608


//--------------------- SYMBOLS --------------------------

	.type		.nv.reservedSmem.offset0,@object
	.size		.nv.reservedSmem.offset0,0x4
